def attn_fwd(
    Q,
    K,
    V,
    Out,
    Lse,
    sm_scale,
    stride_qz,
    stride_qh,
    stride_qm,
    stride_qk,
    stride_kz,
    stride_kh,
    stride_kn,
    stride_kk,
    stride_vz,
    stride_vh,
    stride_vn,
    stride_vk,
    stride_oz,
    stride_oh,
    stride_om,
    stride_ok,
    seqlen_q,
    seqlen_k,
    BLOCK_M: tl.constexpr,
    BLOCK_N: tl.constexpr,
    HEAD_DIM: tl.constexpr,
    CAUSAL: tl.constexpr,
):
    start_m = tl.program_id(0)
    off_hz = tl.program_id(1)
    q_off = off_hz * stride_qh
    k_off = off_hz * stride_kh
    v_off = off_hz * stride_vh
    offs_m = start_m * BLOCK_M + tl.arange(0, BLOCK_M)
    offs_d = tl.arange(0, HEAD_DIM)
    offs_n = tl.arange(0, BLOCK_N)
    q_ptrs = Q + q_off + offs_m[:, None] * stride_qm + offs_d[None, :] * stride_qk
    k_ptrs = K + k_off + offs_d[:, None] * stride_kk + offs_n[None, :] * stride_kn
    v_ptrs = V + v_off + offs_n[:, None] * stride_vn + offs_d[None, :] * stride_vk
    m_i = tl.full([BLOCK_M], float("-inf"), dtype=tl.float32)
    l_i = tl.zeros([BLOCK_M], dtype=tl.float32) + 1.0
    acc = tl.zeros([BLOCK_M, HEAD_DIM], dtype=tl.float32)
    q = tl.load(q_ptrs)
    acc, l_i, m_i = _attn_fwd_inner(
        acc,
        l_i,
        m_i,
        q,
        k_ptrs,
        v_ptrs,
        sm_scale,
        stride_kn,
        stride_vn,
        start_m,
        seqlen_k,
        BLOCK_M,
        BLOCK_N,
        HEAD_DIM,
        CAUSAL,
    )
    acc = acc / l_i[:, None]
    lse = m_i + tl.math.log2(l_i) / 1.4426950408889634
    o_ptrs = (
        Out
        + off_hz * stride_oh
        + offs_m[:, None] * stride_om
        + offs_d[None, :] * stride_ok
    )
    tl.store(o_ptrs, acc.to(Out.dtype.element_ty))
    tl.store(Lse + off_hz * seqlen_q + offs_m, lse)

# config = {"BLOCK_M": 64, "BLOCK_N": 128, "HEAD_DIM": 512, "arch": "sm_100", "causal": false, "dtype": "fp16", "num_stages": 3, "num_warps": 4}
# arch = sm_100


// ===== COMPILED SASS (sm_100a) =====

	.target	sm_100a

	.elftype	@"ET_EXEC"


//--------------------- .note.nv.tkinfo           --------------------------
	.section	.note.nv.tkinfo,"",@"SHT_NOTE"
	.sectionflags	@"SHF_NOTE_NV_TKINFO"
	.tkinfo
        /*0018*/ 	.word	0x00000081
        /*0030*/ 	.string	""
        /*0030*/ 	.string	"ptxas-blackwell"
        /*0030*/ 	.string	"Cuda compilation tools, release 12.9, V12.9.86"
        /*0030*/ 	.string	"Build cuda_12.9.r12.9/compiler.36037853_0"
        /*0030*/ 	.string	"-v  -suppress-debug-info  -lineinfo  -arch sm_100a "



//--------------------- .note.nv.cuver            --------------------------
	.section	.note.nv.cuver,"",@"SHT_NOTE"
	.sectionflags	@"SHF_NOTE_NV_CUVER"
        /*0018*/ 	.short	0x0001
        /*001a*/ 	.short	0x0064
        /*001c*/ 	.short	0x0001
        /*001e*/ 	.short	0x0000
        /*0020*/ 	.short	0x0001
        /*0022*/ 	.short	0x0000


//--------------------- .nv.info                  --------------------------
	.section	.nv.info,"",@"SHT_CUDA_INFO"
	.align	4


	//----- nvinfo : EIATTR_REGCOUNT
	.align		4
        /*0000*/ 	.byte	0x04, 0x2f
        /*0002*/ 	.short	(.L_5 - .L_4)
	.align		4
.L_4:
        /*0004*/ 	.word	index@(attn_fwd)
        /*0008*/ 	.word	0x000000ff


	//----- nvinfo : EIATTR_FRAME_SIZE
	.align		4
.L_5:
        /*000c*/ 	.byte	0x04, 0x11
        /*000e*/ 	.short	(.L_7 - .L_6)
	.align		4
.L_6:
        /*0010*/ 	.word	index@($__internal_2_$__cuda_sm10x_tcgen05_guardrail_trap_unallocated_columns_being_dealloced)
        /*0014*/ 	.word	0x00002e58


	//----- nvinfo : EIATTR_FRAME_SIZE
	.align		4
.L_7:
        /*0018*/ 	.byte	0x04, 0x11
        /*001a*/ 	.short	(.L_9 - .L_8)
	.align		4
.L_8:
        /*001c*/ 	.word	index@($__internal_1_$__cuda_sm10x_tcgen05_guardrail_trap_phase_invalid_during_alloc)
        /*0020*/ 	.word	0x00002e58


	//----- nvinfo : EIATTR_FRAME_SIZE
	.align		4
.L_9:
        /*0024*/ 	.byte	0x04, 0x11
        /*0026*/ 	.short	(.L_11 - .L_10)
	.align		4
.L_10:
        /*0028*/ 	.word	index@($__internal_0_$__cuda_sm10x_tcgen05_guardrail_trap_col_being_dealloced_not_returned_by_alloc)
        /*002c*/ 	.word	0x00002e58


	//----- nvinfo : EIATTR_FRAME_SIZE
	.align		4
.L_11:
        /*0030*/ 	.byte	0x04, 0x11
        /*0032*/ 	.short	(.L_13 - .L_12)
	.align		4
.L_12:
        /*0034*/ 	.word	index@(attn_fwd)
        /*0038*/ 	.word	0x00002e58


	//----- nvinfo : EIATTR_MIN_STACK_SIZE
	.align		4
.L_13:
        /*003c*/ 	.byte	0x04, 0x12
        /*003e*/ 	.short	(.L_15 - .L_14)
	.align		4
.L_14:
        /*0040*/ 	.word	index@(attn_fwd)
        /*0044*/ 	.word	0x00002e58
.L_15:


//--------------------- .nv.info.attn_fwd         --------------------------
	.section	.nv.info.attn_fwd,"",@"SHT_CUDA_INFO"
	.sectionflags	@""
	.align	4


	//----- nvinfo : EIATTR_CUDA_API_VERSION
	.align		4
        /*0000*/ 	.byte	0x04, 0x37
        /*0002*/ 	.short	(.L_17 - .L_16)
.L_16:
        /*0004*/ 	.word	0x00000081


	//----- nvinfo : EIATTR_KPARAM_INFO
	.align		4
.L_17:
        /*0008*/ 	.byte	0x04, 0x17
        /*000a*/ 	.short	(.L_19 - .L_18)
.L_18:
        /*000c*/ 	.word	0x00000000
        /*0010*/ 	.short	0x0019
        /*0012*/ 	.short	0x0080
        /*0014*/ 	.byte	0x00, 0xf4, 0x21, 0x00


	//----- nvinfo : EIATTR_KPARAM_INFO
	.align		4
.L_19:
        /*0018*/ 	.byte	0x04, 0x17
        /*001a*/ 	.short	(.L_21 - .L_20)
.L_20:
        /*001c*/ 	.word	0x00000000
        /*0020*/ 	.short	0x0018
        /*0022*/ 	.short	0x0078
        /*0024*/ 	.byte	0x00, 0xf4, 0x21, 0x00


	//----- nvinfo : EIATTR_KPARAM_INFO
	.align		4
.L_21:
        /*0028*/ 	.byte	0x04, 0x17
        /*002a*/ 	.short	(.L_23 - .L_22)
.L_22:
        /*002c*/ 	.word	0x00000000
        /*0030*/ 	.short	0x0017
        /*0032*/ 	.short	0x0070
        /*0034*/ 	.byte	0x00, 0xf0, 0x11, 0x00


	//----- nvinfo : EIATTR_KPARAM_INFO
	.align		4
.L_23:
        /*0038*/ 	.byte	0x04, 0x17
        /*003a*/ 	.short	(.L_25 - .L_24)
.L_24:
        /*003c*/ 	.word	0x00000000
        /*0040*/ 	.short	0x0016
        /*0042*/ 	.short	0x006c
        /*0044*/ 	.byte	0x00, 0xf0, 0x11, 0x00


	//----- nvinfo : EIATTR_KPARAM_INFO
	.align		4
.L_25:
        /*0048*/ 	.byte	0x04, 0x17
        /*004a*/ 	.short	(.L_27 - .L_26)
.L_26:
        /*004c*/ 	.word	0x00000000
        /*0050*/ 	.short	0x0015
        /*0052*/ 	.short	0x0068
        /*0054*/ 	.byte	0x00, 0xf0, 0x11, 0x00


	//----- nvinfo : EIATTR_KPARAM_INFO
	.align		4
.L_27:
        /*0058*/ 	.byte	0x04, 0x17
        /*005a*/ 	.short	(.L_29 - .L_28)
.L_28:
        /*005c*/ 	.word	0x00000000
        /*0060*/ 	.short	0x0014
        /*0062*/ 	.short	0x0064
        /*0064*/ 	.byte	0x00, 0xf0, 0x11, 0x00


	//----- nvinfo : EIATTR_KPARAM_INFO
	.align		4
.L_29:
        /*0068*/ 	.byte	0x04, 0x17
        /*006a*/ 	.short	(.L_31 - .L_30)
.L_30:
        /*006c*/ 	.word	0x00000000
        /*0070*/ 	.short	0x0013
        /*0072*/ 	.short	0x0060
        /*0074*/ 	.byte	0x00, 0xf0, 0x11, 0x00


	//----- nvinfo : EIATTR_KPARAM_INFO
	.align		4
.L_31:
        /*0078*/ 	.byte	0x04, 0x17
        /*007a*/ 	.short	(.L_33 - .L_32)
.L_32:
        /*007c*/ 	.word	0x00000000
        /*0080*/ 	.short	0x0012
        /*0082*/ 	.short	0x005c
        /*0084*/ 	.byte	0x00, 0xf0, 0x11, 0x00


	//----- nvinfo : EIATTR_KPARAM_INFO
	.align		4
.L_33:
        /*0088*/ 	.byte	0x04, 0x17
        /*008a*/ 	.short	(.L_35 - .L_34)
.L_34:
        /*008c*/ 	.word	0x00000000
        /*0090*/ 	.short	0x0011
        /*0092*/ 	.short	0x0058
        /*0094*/ 	.byte	0x00, 0xf0, 0x11, 0x00


	//----- nvinfo : EIATTR_KPARAM_INFO
	.align		4
.L_35:
        /*0098*/ 	.byte	0x04, 0x17
        /*009a*/ 	.short	(.L_37 - .L_36)
.L_36:
        /*009c*/ 	.word	0x00000000
        /*00a0*/ 	.short	0x0010
        /*00a2*/ 	.short	0x0054
        /*00a4*/ 	.byte	0x00, 0xf0, 0x11, 0x00


	//----- nvinfo : EIATTR_KPARAM_INFO
	.align		4
.L_37:
        /*00a8*/ 	.byte	0x04, 0x17
        /*00aa*/ 	.short	(.L_39 - .L_38)
.L_38:
        /*00ac*/ 	.word	0x00000000
        /*00b0*/ 	.short	0x000f
        /*00b2*/ 	.short	0x0050
        /*00b4*/ 	.byte	0x00, 0xf0, 0x11, 0x00


	//----- nvinfo : EIATTR_KPARAM_INFO
	.align		4
.L_39:
        /*00b8*/ 	.byte	0x04, 0x17
        /*00ba*/ 	.short	(.L_41 - .L_40)
.L_40:
        /*00bc*/ 	.word	0x00000000
        /*00c0*/ 	.short	0x000e
        /*00c2*/ 	.short	0x004c
        /*00c4*/ 	.byte	0x00, 0xf0, 0x11, 0x00


	//----- nvinfo : EIATTR_KPARAM_INFO
	.align		4
.L_41:
        /*00c8*/ 	.byte	0x04, 0x17
        /*00ca*/ 	.short	(.L_43 - .L_42)
.L_42:
        /*00cc*/ 	.word	0x00000000
        /*00d0*/ 	.short	0x000d
        /*00d2*/ 	.short	0x0048
        /*00d4*/ 	.byte	0x00, 0xf0, 0x11, 0x00


	//----- nvinfo : EIATTR_KPARAM_INFO
	.align		4
.L_43:
        /*00d8*/ 	.byte	0x04, 0x17
        /*00da*/ 	.short	(.L_45 - .L_44)
.L_44:
        /*00dc*/ 	.word	0x00000000
        /*00e0*/ 	.short	0x000c
        /*00e2*/ 	.short	0x0044
        /*00e4*/ 	.byte	0x00, 0xf0, 0x11, 0x00


	//----- nvinfo : EIATTR_KPARAM_INFO
	.align		4
.L_45:
        /*00e8*/ 	.byte	0x04, 0x17
        /*00ea*/ 	.short	(.L_47 - .L_46)
.L_46:
        /*00ec*/ 	.word	0x00000000
        /*00f0*/ 	.short	0x000b
        /*00f2*/ 	.short	0x0040
        /*00f4*/ 	.byte	0x00, 0xf0, 0x11, 0x00


	//----- nvinfo : EIATTR_KPARAM_INFO
	.align		4
.L_47:
        /*00f8*/ 	.byte	0x04, 0x17
        /*00fa*/ 	.short	(.L_49 - .L_48)
.L_48:
        /*00fc*/ 	.word	0x00000000
        /*0100*/ 	.short	0x000a
        /*0102*/ 	.short	0x003c
        /*0104*/ 	.byte	0x00, 0xf0, 0x11, 0x00


	//----- nvinfo : EIATTR_KPARAM_INFO
	.align		4
.L_49:
        /*0108*/ 	.byte	0x04, 0x17
        /*010a*/ 	.short	(.L_51 - .L_50)
.L_50:
        /*010c*/ 	.word	0x00000000
        /*0110*/ 	.short	0x0009
        /*0112*/ 	.short	0x0038
        /*0114*/ 	.byte	0x00, 0xf0, 0x11, 0x00


	//----- nvinfo : EIATTR_KPARAM_INFO
	.align		4
.L_51:
        /*0118*/ 	.byte	0x04, 0x17
        /*011a*/ 	.short	(.L_53 - .L_52)
.L_52:
        /*011c*/ 	.word	0x00000000
        /*0120*/ 	.short	0x0008
        /*0122*/ 	.short	0x0034
        /*0124*/ 	.byte	0x00, 0xf0, 0x11, 0x00


	//----- nvinfo : EIATTR_KPARAM_INFO
	.align		4
.L_53:
        /*0128*/ 	.byte	0x04, 0x17
        /*012a*/ 	.short	(.L_55 - .L_54)
.L_54:
        /*012c*/ 	.word	0x00000000
        /*0130*/ 	.short	0x0007
        /*0132*/ 	.short	0x0030
        /*0134*/ 	.byte	0x00, 0xf0, 0x11, 0x00


	//----- nvinfo : EIATTR_KPARAM_INFO
	.align		4
.L_55:
        /*0138*/ 	.byte	0x04, 0x17
        /*013a*/ 	.short	(.L_57 - .L_56)
.L_56:
        /*013c*/ 	.word	0x00000000
        /*0140*/ 	.short	0x0006
        /*0142*/ 	.short	0x002c
        /*0144*/ 	.byte	0x00, 0xf0, 0x11, 0x00


	//----- nvinfo : EIATTR_KPARAM_INFO
	.align		4
.L_57:
        /*0148*/ 	.byte	0x04, 0x17
        /*014a*/ 	.short	(.L_59 - .L_58)
.L_58:
        /*014c*/ 	.word	0x00000000
        /*0150*/ 	.short	0x0005
        /*0152*/ 	.short	0x0028
        /*0154*/ 	.byte	0x00, 0xf0, 0x11, 0x00


	//----- nvinfo : EIATTR_KPARAM_INFO
	.align		4
.L_59:
        /*0158*/ 	.byte	0x04, 0x17
        /*015a*/ 	.short	(.L_61 - .L_60)
.L_60:
        /*015c*/ 	.word	0x00000000
        /*0160*/ 	.short	0x0004
        /*0162*/ 	.short	0x0020
        /*0164*/ 	.byte	0x00, 0xf4, 0x21, 0x00


	//----- nvinfo : EIATTR_KPARAM_INFO
	.align		4
.L_61:
        /*0168*/ 	.byte	0x04, 0x17
        /*016a*/ 	.short	(.L_63 - .L_62)
.L_62:
        /*016c*/ 	.word	0x00000000
        /*0170*/ 	.short	0x0003
        /*0172*/ 	.short	0x0018
        /*0174*/ 	.byte	0x00, 0xf4, 0x21, 0x00


	//----- nvinfo : EIATTR_KPARAM_INFO
	.align		4
.L_63:
        /*0178*/ 	.byte	0x04, 0x17
        /*017a*/ 	.short	(.L_65 - .L_64)
.L_64:
        /*017c*/ 	.word	0x00000000
        /*0180*/ 	.short	0x0002
        /*0182*/ 	.short	0x0010
        /*0184*/ 	.byte	0x00, 0xf4, 0x21, 0x00


	//----- nvinfo : EIATTR_KPARAM_INFO
	.align		4
.L_65:
        /*0188*/ 	.byte	0x04, 0x17
        /*018a*/ 	.short	(.L_67 - .L_66)
.L_66:
        /*018c*/ 	.word	0x00000000
        /*0190*/ 	.short	0x0001
        /*0192*/ 	.short	0x0008
        /*0194*/ 	.byte	0x00, 0xf4, 0x21, 0x00


	//----- nvinfo : EIATTR_KPARAM_INFO
	.align		4
.L_67:
        /*0198*/ 	.byte	0x04, 0x17
        /*019a*/ 	.short	(.L_69 - .L_68)
.L_68:
        /*019c*/ 	.word	0x00000000
        /*01a0*/ 	.short	0x0000
        /*01a2*/ 	.short	0x0000
        /*01a4*/ 	.byte	0x00, 0xf4, 0x21, 0x00


	//----- nvinfo : EIATTR_AT_ENTRY_FRAGMENTS
	.align		4
.L_69:
        /*01a8*/ 	.byte	0x04, 0x4f
        /*01aa*/ 	.short	(.L_71 - .L_70)


	//   ....[0]....
.L_70:
        /*01ac*/ 	.word	0x00000004


	//----- nvinfo : EIATTR_RESERVED_SMEM_USED
	.align		4
.L_71:
        /*01b0*/ 	.byte	0x01, 0x41
	.zero		2


	//----- nvinfo : EIATTR_SPARSE_MMA_MASK
	.align		4
        /*01b4*/ 	.byte	0x03, 0x50
        /*01b6*/ 	.short	0x0000


	//----- nvinfo : EIATTR_TCGEN05_1CTA_USED
	.align		4
        /*01b8*/ 	.byte	0x01, 0x51
	.zero		2


	//----- nvinfo : EIATTR_MAXREG_COUNT
	.align		4
        /*01bc*/ 	.byte	0x03, 0x1b
        /*01be*/ 	.short	0x00ff


	//----- nvinfo : EIATTR_NUM_BARRIERS
	.align		4
        /*01c0*/ 	.byte	0x02, 0x4c
        /*01c2*/ 	.byte	0x01
	.zero		1


	//----- nvinfo : EIATTR_ANNOTATIONS
	.align		4
        /*01c4*/ 	.byte	0x04, 0x55
        /*01c6*/ 	.short	(.L_73 - .L_72)


	//   ....[0]....
.L_72:
        /*01c8*/ 	.word	0x00000001
        /*01cc*/ 	.byte	0xa0, 0x07, 0x00, 0x00, 0x01, 0x00, 0x00, 0x00, 0x60, 0x08, 0x00, 0x00, 0x01, 0x00, 0x00, 0x00
        /* <DEDUP_REMOVED lines=2601> */
        /*a46c*/ 	.byte	0x70, 0x0b, 0x05, 0x00


	//----- nvinfo : EIATTR_INT_WARP_WIDE_INSTR_OFFSETS
	.align		4
.L_73:
        /*a470*/ 	.byte	0x04, 0x31
        /*a472*/ 	.short	(.L_75 - .L_74)


	//   ....[0]....
.L_74:
        /*a474*/ 	.word	0x00006c20


	//   ....[1]....
        /*a478*/ 	.word	0x00006c40


	//   ....[2]....
        /*a47c*/ 	.word	0x0000b280


	//   ....[3]....
        /*a480*/ 	.word	0x00014a20


	//   ....[4]....
        /*a484*/ 	.word	0x0003ab20


	//   ....[5]....
        /*a488*/ 	.word	0x00051680


	//   ....[6]....
        /*a48c*/ 	.word	0x000516c0


	//----- nvinfo : EIATTR_COOP_GROUP_MASK_REGIDS
	.align		4
.L_75:
        /*a490*/ 	.byte	0x04, 0x29
        /*a492*/ 	.short	(.L_77 - .L_76)


	//   ....[0]....
.L_76:
        /*a494*/ 	.word	0xffffffff


	//   ....[1]....
        /*a498*/ 	.word	0xffffffff


	//   ....[2]....
        /*a49c*/ 	.word	0xffffffff


	//   ....[3]....
        /*a4a0*/ 	.word	0xffffffff


	//   ....[4]....
        /*a4a4*/ 	.word	0xffffffff


	//   ....[5]....
        /*a4a8*/ 	.word	0xffffffff


	//   ....[6]....
        /*a4ac*/ 	.word	0xffffffff


	//   ....[7]....
        /*a4b0*/ 	.word	0xffffffff


	//----- nvinfo : EIATTR_COOP_GROUP_INSTR_OFFSETS
	.align		4
.L_77:
        /*a4b4*/ 	.byte	0x04, 0x28
        /*a4b6*/ 	.short	(.L_79 - .L_78)


	//   ....[0]....
.L_78:
        /*a4b8*/ 	.word	0x00000080


	//   ....[1]....
        /*a4bc*/ 	.word	0x00000340


	//   ....[2]....
        /*a4c0*/ 	.word	0x0002c4b0


	//   ....[3]....
        /*a4c4*/ 	.word	0x0002e6a0


	//   ....[4]....
        /*a4c8*/ 	.word	0x0003c2a0


	//   ....[5]....
        /*a4cc*/ 	.word	0x0003d2d0


	//   ....[6]....
        /*a4d0*/ 	.word	0x00051500


	//   ....[7]....
        /*a4d4*/ 	.word	0x00051770


	//----- nvinfo : EIATTR_VRC_CTA_INIT_COUNT
	.align		4
.L_79:
        /*a4d8*/ 	.byte	0x02, 0x4a
        /*a4da*/ 	.byte	0x80
	.zero		1


	//----- nvinfo : EIATTR_MBARRIER_INSTR_OFFSETS
	.align		4
        /*a4dc*/ 	.byte	0x04, 0x39
        /*a4de*/ 	.short	(.L_81 - .L_80)


	//   ....[0]....
.L_80:
        /*a4e0*/ 	.word	0x00006d80
        /*a4e4*/ 	.word	0x000000ff
        /*a4e8*/ 	.word	0x00000000
        /*a4ec*/ 	.short	0x0100
        /*a4ee*/ 	.byte	0x06
	.zero		1


	//   ....[1]....
        /*a4f0*/ 	.word	0x0000b290
        /*a4f4*/ 	.word	0x000000ff
        /*a4f8*/ 	.word	0x00070008
        /*a4fc*/ 	.short	0x0100
        /*a4fe*/ 	.byte	0x09
	.zero		1


	//   ....[2]....
        /*a500*/ 	.word	0x00014df0
        /*a504*/ 	.word	0x000000ff
        /*a508*/ 	.word	0x00020000
        /*a50c*/ 	.short	0x0100
        /*a50e*/ 	.byte	0x09
	.zero		1


	//   ....[3]....
        /*a510*/ 	.word	0x000159d0
        /*a514*/ 	.word	0x000000ff
        /*a518*/ 	.word	0x00020000
        /*a51c*/ 	.short	0x010a
        /*a51e*/ 	.byte	0x09
	.zero		1


	//   ....[4]....
        /*a520*/ 	.word	0x00015a70
        /*a524*/ 	.word	0x000000ff
        /*a528*/ 	.word	0x00020000
        /*a52c*/ 	.short	0x0108
        /*a52e*/ 	.byte	0x09
	.zero		1


	//   ....[5]....
        /*a530*/ 	.word	0x0003af20
        /*a534*/ 	.word	0x000000ff
        /*a538*/ 	.word	0x00070010
        /*a53c*/ 	.short	0x0100
        /*a53e*/ 	.byte	0x09
	.zero		1


	//   ....[6]....
        /*a540*/ 	.word	0x0003bc00
        /*a544*/ 	.word	0x000000ff
        /*a548*/ 	.word	0x00070010
        /*a54c*/ 	.short	0x010a
        /*a54e*/ 	.byte	0x09
	.zero		1


	//   ....[7]....
        /*a550*/ 	.word	0x0003bc70
        /*a554*/ 	.word	0x000000ff
        /*a558*/ 	.word	0x00070010
        /*a55c*/ 	.short	0x0108
        /*a55e*/ 	.byte	0x09
	.zero		1


	//   ....[8]....
        /*a560*/ 	.word	0x0003d2b0
        /*a564*/ 	.word	0x000000ff
        /*a568*/ 	.word	0x00000000
        /*a56c*/ 	.short	0x010a
        /*a56e*/ 	.byte	0x06
	.zero		1


	//   ....[9]....
        /*a570*/ 	.word	0x00048490
        /*a574*/ 	.word	0x000000ff
        /*a578*/ 	.word	0x00000000
        /*a57c*/ 	.short	0x010a
        /*a57e*/ 	.byte	0x06
	.zero		1


	//   ....[10]....
        /*a580*/ 	.word	0x00048530
        /*a584*/ 	.word	0x000000ff
        /*a588*/ 	.word	0x00070000
        /*a58c*/ 	.short	0x0108
        /*a58e*/ 	.byte	0x09
	.zero		1


	//   ....[11]....
        /*a590*/ 	.word	0x000485c0
        /*a594*/ 	.word	0x000000ff
        /*a598*/ 	.word	0x00070008
        /*a59c*/ 	.short	0x0108
        /*a59e*/ 	.byte	0x09
	.zero		1


	//   ....[12]....
        /*a5a0*/ 	.word	0x00051790
        /*a5a4*/ 	.word	0x000000ff
        /*a5a8*/ 	.word	0x00020000
        /*a5ac*/ 	.short	0x010a
        /*a5ae*/ 	.byte	0x09
	.zero		1


	//   ....[13]....
        /*a5b0*/ 	.word	0x000517c0
        /*a5b4*/ 	.word	0x000000ff
        /*a5b8*/ 	.word	0x00070010
        /*a5bc*/ 	.short	0x010a
        /*a5be*/ 	.byte	0x09
	.zero		1


	//   ....[14]....
        /*a5c0*/ 	.word	0x000517f0
        /*a5c4*/ 	.word	0x000000ff
        /*a5c8*/ 	.word	0x00000000
        /*a5cc*/ 	.short	0x010a
        /*a5ce*/ 	.byte	0x06
	.zero		1


	//   ....[15]....
        /*a5d0*/ 	.word	0x00051820
        /*a5d4*/ 	.word	0x000000ff
        /*a5d8*/ 	.word	0x00000000
        /*a5dc*/ 	.short	0x010a
        /*a5de*/ 	.byte	0x06
	.zero		1


	//----- nvinfo : EIATTR_NUM_MBARRIERS
	.align		4
.L_81:
        /*a5e0*/ 	.byte	0x03, 0x38
        /*a5e2*/ 	.short	0xffff


	//----- nvinfo : EIATTR_EXIT_INSTR_OFFSETS
	.align		4
        /*a5e4*/ 	.byte	0x04, 0x1c
        /*a5e6*/ 	.short	(.L_83 - .L_82)


	//   ....[0]....
.L_82:
        /*a5e8*/ 	.word	0x00051780


	//----- nvinfo : EIATTR_REQNTID
	.align		4
.L_83:
        /*a5ec*/ 	.byte	0x04, 0x10
        /*a5ee*/ 	.short	(.L_85 - .L_84)
.L_84:
        /*a5f0*/ 	.word	0x00000080
        /*a5f4*/ 	.word	0x00000001
        /*a5f8*/ 	.word	0x00000001


	//----- nvinfo : EIATTR_CRS_STACK_SIZE
	.align		4
.L_85:
        /*a5fc*/ 	.byte	0x04, 0x1e
        /*a5fe*/ 	.short	(.L_87 - .L_86)
.L_86:
        /*a600*/ 	.word	0x00000000


	//----- nvinfo : EIATTR_CBANK_PARAM_SIZE
	.align		4
.L_87:
        /*a604*/ 	.byte	0x03, 0x19
        /*a606*/ 	.short	0x0088


	//----- nvinfo : EIATTR_PARAM_CBANK
	.align		4
        /*a608*/ 	.byte	0x04, 0x0a
        /*a60a*/ 	.short	(.L_89 - .L_88)
	.align		4
.L_88:
        /*a60c*/ 	.word	index@(.nv.constant0.attn_fwd)
        /*a610*/ 	.short	0x0380
        /*a612*/ 	.short	0x0088


	//----- nvinfo : EIATTR_SW_WAR
	.align		4
.L_89:
        /*a614*/ 	.byte	0x04, 0x36
        /*a616*/ 	.short	(.L_91 - .L_90)
.L_90:
        /*a618*/ 	.word	0x00000008
.L_91:


//--------------------- .nv.compat                --------------------------
	.section	.nv.compat,"",@"SHT_CUDA_COMPAT_INFO"
	.align	4
        /*0000*/ 	.byte	0x02, 0x02, 0x02, 0x00, 0x02, 0x05, 0x05, 0x00, 0x02, 0x03, 0x00, 0x00, 0x02, 0x06, 0x01, 0x00


//--------------------- .nv.callgraph             --------------------------
	.section	.nv.callgraph,"",@"SHT_CUDA_CALLGRAPH"
	.align	4
	.sectionentsize	8
	.align		4
        /*0000*/ 	.word	0x00000000
	.align		4
        /*0004*/ 	.word	0xffffffff
	.align		4
        /*0008*/ 	.word	0x00000000
	.align		4
        /*000c*/ 	.word	0xfffffffe
	.align		4
        /*0010*/ 	.word	0x00000000
	.align		4
        /*0014*/ 	.word	0xfffffffd
	.align		4
        /*0018*/ 	.word	0x00000000
	.align		4
        /*001c*/ 	.word	0xfffffffc


//--------------------- .nv.constant4             --------------------------
	.section	.nv.constant4,"a",@progbits
	.align	8
	.align		8
.nv.constant4:
        /*0000*/ 	.dword	_$_str


//--------------------- .text.attn_fwd            --------------------------
	.section	.text.attn_fwd,"ax",@progbits
	.align	128
        .global         attn_fwd
        .type           attn_fwd,@function
        .size           attn_fwd,(.L_x_29 - attn_fwd)
        .other          attn_fwd,@"STO_CUDA_ENTRY STV_DEFAULT"
attn_fwd:
.text.attn_fwd:
[----:B------:R-:W0:Y:S01]  /*0000*/  LDC R1, c[0x0][0x37c] ;  /* 0x0000df00ff017b82 */ /* 0x000e220000000800 */
[----:B------:R-:W1:Y:S01]  /*0010*/  S2R R0, SR_TID.X ;  /* 0x0000000000007919 */ /* 0x000e620000002100 */
[----:B------:R-:W-:Y:S02]  /*0020*/  LOP3.LUT R2, R2, 0xffff7fff, RZ, 0xc0, !PT ;  /* 0xffff7fff02027812 */ /* 0x000fe400078ec0ff */
[----:B0-----:R-:W-:Y:S02]  /*0030*/  IADD3 R1, PT, PT, R1, -0x2e58, RZ ;  /* 0xffffd1a801017810 */ /* 0x001fe40007ffe0ff */
[----:B-1----:R-:W-:-:S13]  /*0040*/  ISETP.GE.U32.AND P0, PT, R0, 0x20, PT ;  /* 0x000000200000780c */ /* 0x002fda0003f06070 */
[----:B------:R-:W-:Y:S01]  /*0050*/  @P0 LOP3.LUT R2, R2, 0x8000, RZ, 0xfc, !PT ;  /* 0x0000800002020812 */ /* 0x000fe200078efcff */
[----:B------:R-:W-:Y:S06]  /*0060*/  @P0 BRA `(.L_x_0) ;  /* 0x0000000000b80947 */ /* 0x000fec0003800000 */
[----:B------:R-:W0:Y:S01]  /*0070*/  S2R R7, SR_CgaCtaId ;  /* 0x0000000000077919 */ /* 0x000e220000008800 */
[----:B------:R-:W-:Y:S01]  /*0080*/  NOP ;  /* 0x0000000000007918 */ /* 0x000fe20000000000 */
[----:B------:R-:W-:-:S04]  /*0090*/  MOV R0, 0x40 ;  /* 0x0000004000007802 */ /* 0x000fc80000000f00 */
[----:B0-----:R-:W-:Y:S02]  /*00a0*/  LEA R3, R7, R0, 0x18 ;  /* 0x0000000007037211 */ /* 0x001fe400078ec0ff */
[----:B------:R-:W-:-:S04]  /*00b0*/  MOV R0, 0x400 ;  /* 0x0000040000007802 */ /* 0x000fc80000000f00 */
[----:B------:R-:W0:Y:S01]  /*00c0*/  LDS.U8 R3, [R3] ;  /* 0x0000000003037984 */ /* 0x000e220000000000 */
[----:B------:R-:W-:Y:S02]  /*00d0*/  LEA R0, R7, R0, 0x18 ;  /* 0x0000000007007211 */ /* 0x000fe400078ec0ff */
[----:B0-----:R-:W-:-:S13]  /*00e0*/  ISETP.NE.AND P0, PT, R3, RZ, PT ;  /* 0x000000ff0300720c */ /* 0x001fda0003f05270 */
[----:B------:R-:W-:Y:S05]  /*00f0*/  @P0 BRA `(.L_x_1) ;  /* 0x00000000007c0947 */ /* 0x000fea0003800000 */
[----:B------:R-:W-:-:S13]  /*0100*/  ELECT P0, URZ, PT ;  /* 0x0000000000ff782f */ /* 0x000fda0003800000 */
[----:B------:R-:W-:Y:S05]  /*0110*/  @!P0 BRA `(.L_x_2) ;  /* 0x0000000000848947 */ /* 0x000fea0003800000 */
[----:B------:R-:W-:Y:S01]  /*0120*/  UMOV UR4, 0x10 ;  /* 0x0000001000047882 */ /* 0x000fe20000000000 */
[----:B------:R-:W-:Y:S01]  /*0130*/  HFMA2 R8, -RZ, RZ, 0, 5.9604644775390625e-08 ;  /* 0x00000001ff087431 */ /* 0x000fe200000001ff */
[----:B------:R-:W-:-:S03]  /*0140*/  MOV R4, 0xffff ;  /* 0x0000ffff00047802 */ /* 0x000fc60000000f00 */
[----:B------:R-:W-:Y:S04]  /*0150*/  DEPBAR.LE SB0, 0x36 ;  /* 0x00008d800000791a */ /* 0x000fe80000000000 */
[----:B------:R-:W0:Y:S02]  /*0160*/  UTCATOMSWS.FIND_AND_SET.ALIGN UP0, UR4, UR4 ;  /* 0x00000004000475e3 */ /* 0x000e240008000800 */
[----:B0-----:R-:W-:-:S04]  /*0170*/  PLOP3.LUT P0, PT, PT, PT, UP0, 0x80, 0x8 ;  /* 0x000000000008781c */ /* 0x001fc80003f0f008 */
[----:B------:R-:W-:-:S04]  /*0180*/  SEL R3, RZ, 0xffffffff, !P0 ;  /* 0xffffffffff037807 */ /* 0x000fc80004000000 */
[----:B------:R-:W-:Y:S01]  /*0190*/  ISETP.NE.AND P0, PT, R3, RZ, PT ;  /* 0x000000ff0300720c */ /* 0x000fe20003f05270 */
[----:B------:R-:W-:-:S12]  /*01a0*/  IMAD.U32 R3, RZ, RZ, UR4 ;  /* 0x00000004ff037e24 */ /* 0x000fd8000f8e00ff */
[----:B------:R-:W-:Y:S05]  /*01b0*/  @P0 BRA `(.L_x_3) ;  /* 0x0000000000240947 */ /* 0x000fea0003800000 */
.L_x_4:
[----:B------:R-:W-:Y:S05]  /*01c0*/  NANOSLEEP 0x64 ;  /* 0x000000640000795d */ /* 0x000fea0003800000 */
[----:B------:R-:W-:-:S05]  /*01d0*/  UMOV UR4, 0x10 ;  /* 0x0000001000047882 */ /* 0x000fca0000000000 */
[----:B------:R-:W-:Y:S04]  /*01e0*/  DEPBAR.LE SB0, 0x36 ;  /* 0x00008d800000791a */ /* 0x000fe80000000000 */
[----:B------:R-:W0:Y:S02]  /*01f0*/  UTCATOMSWS.FIND_AND_SET.ALIGN UP0, UR4, UR4 ;  /* 0x00000004000475e3 */ /* 0x000e240008000800 */
[----:B0-----:R-:W-:-:S04]  /*0200*/  PLOP3.LUT P0, PT, PT, PT, UP0, 0x80, 0x8 ;  /* 0x000000000008781c */ /* 0x001fc80003f0f008 */
[----:B------:R-:W-:-:S04]  /*0210*/  SEL R3, RZ, 0xffffffff, !P0 ;  /* 0xffffffffff037807 */ /* 0x000fc80004000000 */
[----:B------:R-:W-:Y:S02]  /*0220*/  ISETP.NE.AND P0, PT, R3, RZ, PT ;  /* 0x000000ff0300720c */ /* 0x000fe40003f05270 */
[----:B------:R-:W-:-:S11]  /*0230*/  MOV R3, UR4 ;  /* 0x0000000400037c02 */ /* 0x000fd60008000f00 */
[----:B------:R-:W-:Y:S05]  /*0240*/  @!P0 BRA `(.L_x_4) ;  /* 0xfffffffc00dc8947 */ /* 0x000fea000383ffff */
.L_x_3:
[C---:B------:R-:W-:Y:S02]  /*0250*/  IADD3 R5, PT, PT, R3.reuse, 0x10, RZ ;  /* 0x0000001003057810 */ /* 0x040fe40007ffe0ff */
[----:B------:R-:W-:Y:S01]  /*0260*/  SHF.L.U32 R4, R4, R3, RZ ;  /* 0x0000000304047219 */ /* 0x000fe200000006ff */
[----:B------:R-:W-:Y:S01]  /*0270*/  IMAD.SHL.U32 R3, R3, 0x20, RZ ;  /* 0x0000002003037824 */ /* 0x000fe200078e00ff */
[----:B------:R-:W-:Y:S02]  /*0280*/  MOV R6, 0x50 ;  /* 0x0000005000067802 */ /* 0x000fe40000000f00 */
[----:B------:R-:W-:Y:S02]  /*0290*/  SHF.L.U32 R5, R8, R5, RZ ;  /* 0x0000000508057219 */ /* 0x000fe400000006ff */
[----:B------:R-:W-:Y:S02]  /*02a0*/  LEA R7, R7, R6, 0x18 ;  /* 0x0000000607077211 */ /* 0x000fe400078ec0ff */
[----:B------:R-:W-:-:S05]  /*02b0*/  LOP3.LUT R4, R5, R4, RZ, 0xfc, !PT ;  /* 0x0000000405047212 */ /* 0x000fca00078efcff */
[----:B------:R0:W-:Y:S04]  /*02c0*/  ATOMS.OR RZ, [R7], R4 ;  /* 0x0000000407ff738c */ /* 0x0001e80003000000 */
[----:B------:R0:W-:Y:S01]  /*02d0*/  STS [R0], R3 ;  /* 0x0000000300007388 */ /* 0x0001e20000000800 */
[----:B------:R-:W-:Y:S05]  /*02e0*/  BRA `(.L_x_2) ;  /* 0x0000000000107947 */ /* 0x000fea0003800000 */
.L_x_1:
[----:B------:R-:W-:Y:S02]  /*02f0*/  MOV R3, 0xffffffff ;  /* 0xffffffff00037802 */ /* 0x000fe40000000f00 */
[----:B------:R-:W-:-:S03]  /*0300*/  MOV R4, 0x330 ;  /* 0x0000033000047802 */ /* 0x000fc60000000f00 */
[----:B------:R0:W-:Y:S04]  /*0310*/  STS [R0], R3 ;  /* 0x0000000300007388 */ /* 0x0001e80000000800 */
[----:B0-----:R-:W-:Y:S05]  /*0320*/  CALL.REL.NOINC `($__internal_1_$__cuda_sm10x_tcgen05_guardrail_trap_phase_invalid_during_alloc) ;  /* 0x0000051400547944 */ /* 0x001fea0003c00000 */
.L_x_2:
[----:B------:R-:W-:Y:S05]  /*0330*/  WARPSYNC.ALL ;  /* 0x0000000000007948 */ /* 0x000fea0003800000 */
[----:B------:R-:W-:Y:S01]  /*0340*/  NOP ;  /* 0x0000000000007918 */ /* 0x000fe20000000000 */
.L_x_0:
[----:B------:R-:W1:Y:S01]  /*0350*/  S2R R146, SR_TID.X ;  /* 0x0000000000927919 */ /* 0x000e620000002100 */
[----:B------:R-:W2:Y:S01]  /*0360*/  LDC R74, c[0x0][0x3b8] ;  /* 0x0000ee00ff4a7b82 */ /* 0x000ea20000000800 */
[----:B------:R-:W3:Y:S01]  /*0370*/  LDCU.64 UR10, c[0x0][0x358] ;  /* 0x00006b00ff0a77ac */ /* 0x000ee20008000a00 */
[----:B0-----:R-:W0:Y:S06]  /*0380*/  S2R R0, SR_CTAID.Y ;  /* 0x0000000000007919 */ /* 0x001e2c0000002600 */
[----:B------:R-:W0:Y:S08]  /*0390*/  LDC.64 R10, c[0x0][0x3b0] ;  /* 0x0000ec00ff0a7b82 */ /* 0x000e300000000a00 */
[----:B------:R-:W4:Y:S08]  /*03a0*/  LDC.64 R58, c[0x0][0x380] ;  /* 0x0000e000ff3a7b82 */ /* 0x000f300000000a00 */
[----:B------:R-:W5:Y:S01]  /*03b0*/  S2UR UR4, SR_CgaCtaId ;  /* 0x00000000000479c3 */ /* 0x000f620000008800 */
[----:B-1----:R-:W-:-:S02]  /*03c0*/  SHF.R.U32.HI R3, RZ, 0x6, R146 ;  /* 0x00000006ff037819 */ /* 0x002fc40000011692 */
[----:B------:R-:W-:Y:S02]  /*03d0*/  LOP3.LUT R198, R146, 0x3f, RZ, 0xc0, !PT ;  /* 0x0000003f92c67812 */ /* 0x000fe400078ec0ff */
[----:B------:R-:W-:Y:S01]  /*03e0*/  SGXT.U32 R3, R3, 0x1 ;  /* 0x000000010303781a */ /* 0x000fe20000000000 */
[----:B0-----:R-:W-:Y:S02]  /*03f0*/  IMAD R0, R0, R10, RZ ;  /* 0x0000000a00007224 */ /* 0x001fe400078e02ff */
[----:B------:R-:W-:Y:S01]  /*0400*/  BAR.SYNC.DEFER_BLOCKING 0x0 ;  /* 0x0000000000007b1d */ /* 0x000fe20000010000 */
[----:B------:R-:W-:Y:S01]  /*0410*/  ISETP.GE.U32.AND P2, PT, R146, 0x20, PT ;  /* 0x000000209200780c */ /* 0x000fe20003f46070 */
[----:B--2---:R-:W-:Y:S02]  /*0420*/  IMAD R5, R3, R74, RZ ;  /* 0x0000004a03057224 */ /* 0x004fe400078e02ff */
[----:B------:R-:W-:-:S03]  /*0430*/  IMAD.HI R8, R0, 0x2, RZ ;  /* 0x0000000200087827 */ /* 0x000fc600078e02ff */
[C---:B------:R-:W-:Y:S01]  /*0440*/  LEA R7, R74.reuse, R5, 0x1 ;  /* 0x000000054a077211 */ /* 0x040fe200078e08ff */
[----:B------:R-:W0:Y:S03]  /*0450*/  S2R R3, SR_CTAID.X ;  /* 0x0000000000037919 */ /* 0x000e260000002500 */
[----:B------:R-:W-:-:S05]  /*0460*/  LEA R9, R74, R7, 0x1 ;  /* 0x000000074a097211 */ /* 0x000fca00078e08ff */
[----:B------:R-:W-:-:S05]  /*0470*/  IMAD R13, R74, 0x2, R9 ;  /* 0x000000024a0d7824 */ /* 0x000fca00078e0209 */
[----:B------:R-:W-:-:S04]  /*0480*/  LEA R15, R74, R13, 0x1 ;  /* 0x0000000d4a0f7211 */ /* 0x000fc800078e08ff */
[----:B------:R-:W-:-:S04]  /*0490*/  LEA R17, R74, R15, 0x1 ;  /* 0x0000000f4a117211 */ /* 0x000fc800078e08ff */
[----:B------:R-:W-:-:S05]  /*04a0*/  LEA R19, R74, R17, 0x1 ;  /* 0x000000114a137211 */ /* 0x000fca00078e08ff */
[----:B------:R-:W-:-:S05]  /*04b0*/  IMAD R21, R74, 0x2, R19 ;  /* 0x000000024a157824 */ /* 0x000fca00078e0213 */
[C---:B------:R-:W-:Y:S02]  /*04c0*/  LEA R23, R74.reuse, R21, 0x1 ;  /* 0x000000154a177211 */ /* 0x040fe400078e08ff */
[----:B0-----:R-:W-:Y:S02]  /*04d0*/  LEA R4, R3, R198, 0x6 ;  /* 0x000000c603047211 */ /* 0x001fe400078e30ff */
[----:B------:R-:W-:Y:S02]  /*04e0*/  LEA R25, R74, R23, 0x1 ;  /* 0x000000174a197211 */ /* 0x000fe400078e08ff */
[----:B------:R-:W-:Y:S01]  /*04f0*/  MOV R3, 0x400 ;  /* 0x0000040000037802 */ /* 0x000fe20000000f00 */
[----:B------:R-:W-:Y:S01]  /*0500*/  IMAD R4, R4, R11, RZ ;  /* 0x0000000b04047224 */ /* 0x000fe200078e02ff */
[----:B------:R-:W-:Y:S01]  /*0510*/  LEA R27, R74, R25, 0x1 ;  /* 0x000000194a1b7211 */ /* 0x000fe200078e08ff */
[----:B------:R-:W0:Y:S01]  /*0520*/  S2R R11, SR_CgaCtaId ;  /* 0x00000000000b7919 */ /* 0x000e220000008800 */
[----:B------:R-:W-:-:S02]  /*0530*/  R2UR UR9, R3 ;  /* 0x00000000030972ca */ /* 0x000fc400000e0000 */
[----:B------:R-:W-:Y:S01]  /*0540*/  SHF.L.U32 R3, R0, 0x1, RZ ;  /* 0x0000000100037819 */ /* 0x000fe200000006ff */
[----:B------:R-:W-:Y:S01]  /*0550*/  IMAD R29, R74, 0x2, R27 ;  /* 0x000000024a1d7824 */ /* 0x000fe200078e021b */
[C---:B------:R-:W-:Y:S01]  /*0560*/  SHF.L.U32 R180, R4.reuse, 0x1, RZ ;  /* 0x0000000104b47819 */ /* 0x040fe200000006ff */
[----:B------:R-:W-:-:S03]  /*0570*/  IMAD.HI R4, R4, 0x2, RZ ;  /* 0x0000000204047827 */ /* 0x000fc600078e02ff */
[----:B------:R-:W-:Y:S02]  /*0580*/  LEA R31, R74, R29, 0x1 ;  /* 0x0000001d4a1f7211 */ /* 0x000fe400078e08ff */
[----:B----4-:R-:W-:Y:S02]  /*0590*/  IADD3 R180, P0, P1, R180, R58, R3 ;  /* 0x0000003ab4b47210 */ /* 0x010fe4000791e003 */
[----:B------:R-:W-:Y:S01]  /*05a0*/  LEA R33, R74, R31, 0x1 ;  /* 0x0000001f4a217211 */ /* 0x000fe200078e08ff */
[----:B-----5:R-:W-:Y:S01]  /*05b0*/  ULEA UR9, UR4, UR9, 0x18 ;  /* 0x0000000904097291 */ /* 0x020fe2000f8ec0ff */
[----:B------:R-:W-:Y:S02]  /*05c0*/  IADD3.X R8, PT, PT, R4, R59, R8, P0, P1 ;  /* 0x0000003b04087210 */ /* 0x000fe400007e2408 */
[----:B------:R-:W-:Y:S02]  /*05d0*/  LEA R35, R74, R33, 0x1 ;  /* 0x000000214a237211 */ /* 0x000fe400078e08ff */
[----:B------:R-:W-:-:S02]  /*05e0*/  LEA R4, P0, R5, R180, 0x1 ;  /* 0x000000b405047211 */ /* 0x000fc400078008ff */
[----:B------:R-:W-:Y:S01]  /*05f0*/  LEA R6, P1, R7, R180, 0x1 ;  /* 0x000000b407067211 */ /* 0x000fe200078208ff */
[----:B------:R-:W-:Y:S01]  /*0600*/  IMAD R37, R74, 0x2, R35 ;  /* 0x000000024a257824 */ /* 0x000fe200078e0223 */
[----:B------:R-:W1:Y:S01]  /*0610*/  LDS R0, [UR9] ;  /* 0x00000009ff007984 */ /* 0x000e620008000800 */
[----:B------:R-:W-:-:S03]  /*0620*/  LEA.HI.X.SX32 R5, R5, R8, 0x1, P0 ;  /* 0x0000000805057211 */ /* 0x000fc600000f0eff */
[----:B------:R-:W-:-:S04]  /*0630*/  LEA R39, R74, R37, 0x1 ;  /* 0x000000254a277211 */ /* 0x000fc800078e08ff */
[----:B------:R-:W-:-:S04]  /*0640*/  LEA R41, R74, R39, 0x1 ;  /* 0x000000274a297211 */ /* 0x000fc800078e08ff */
[----:B------:R-:W-:-:S05]  /*0650*/  LEA R43, R74, R41, 0x1 ;  /* 0x000000294a2b7211 */ /* 0x000fca00078e08ff */
[----:B------:R-:W-:-:S05]  /*0660*/  IMAD R45, R74, 0x2, R43 ;  /* 0x000000024a2d7824 */ /* 0x000fca00078e022b */
[----:B------:R-:W-:-:S04]  /*0670*/  LEA R47, R74, R45, 0x1 ;  /* 0x0000002d4a2f7211 */ /* 0x000fc800078e08ff */
[----:B------:R-:W-:-:S05]  /*0680*/  LEA R49, R74, R47, 0x1 ;  /* 0x0000002f4a317211 */ /* 0x000fca00078e08ff */
[----:B------:R-:W-:-:S05]  /*0690*/  IMAD R51, R74, 0x2, R49 ;  /* 0x000000024a337824 */ /* 0x000fca00078e0231 */
[----:B------:R-:W-:-:S05]  /*06a0*/  LEA R53, R74, R51, 0x1 ;  /* 0x000000334a357211 */ /* 0x000fca00078e08ff */
[----:B------:R-:W-:-:S05]  /*06b0*/  IMAD R55, R74, 0x2, R53 ;  /* 0x000000024a377824 */ /* 0x000fca00078e0235 */
[----:B------:R-:W-:-:S04]  /*06c0*/  LEA R3, R74, R55, 0x1 ;  /* 0x000000374a037211 */ /* 0x000fc800078e08ff */
[----:B------:R-:W-:-:S04]  /*06d0*/  LEA R57, R74, R3, 0x1 ;  /* 0x000000034a397211 */ /* 0x000fc800078e08ff */
[----:B------:R-:W-:-:S05]  /*06e0*/  LEA R59, R74, R57, 0x1 ;  /* 0x000000394a3b7211 */ /* 0x000fca00078e08ff */
[----:B------:R-:W-:-:S05]  /*06f0*/  IMAD R61, R74, 0x2, R59 ;  /* 0x000000024a3d7824 */ /* 0x000fca00078e023b */
[----:B------:R-:W-:Y:S01]  /*0700*/  LEA R63, R74, R61, 0x1 ;  /* 0x0000003d4a3f7211 */ /* 0x000fe200078e08ff */
[----:B------:R-:W-:Y:S06]  /*0710*/  BAR.SYNC.DEFER_BLOCKING 0x0 ;  /* 0x0000000000007b1d */ /* 0x000fec0000010000 */
[----:B01-3--:R-:W-:Y:S05]  /*0720*/  @P2 BRA `(.L_x_5) ;  /* 0x0000000000182947 */ /* 0x00bfea0003800000 */
[----:B------:R-:W-:Y:S01]  /*0730*/  ELECT P0, URZ, PT ;  /* 0x0000000000ff782f */ /* 0x000fe20003800000 */
[----:B------:R-:W-:Y:S01]  /*0740*/  HFMA2 R10, -RZ, RZ, 0, 5.9604644775390625e-08 ;  /* 0x00000001ff0a7431 */ /* 0x000fe200000001ff */
[----:B------:R-:W-:Y:S11]  /*0750*/  UVIRTCOUNT.DEALLOC.SMPOOL 0x80 ;  /* 0x000000800000784c */ /* 0x000ff60000000000 */
[----:B------:R-:W-:-:S04]  /*0760*/  @P0 MOV R12, 0x40 ;  /* 0x00000040000c0802 */ /* 0x000fc80000000f00 */
[----:B------:R-:W-:-:S05]  /*0770*/  @P0 LEA R11, R11, R12, 0x18 ;  /* 0x0000000c0b0b0211 */ /* 0x000fca00078ec0ff */
[----:B------:R0:W-:Y:S02]  /*0780*/  @P0 STS.U8 [R11], R10 ;  /* 0x0000000a0b000388 */ /* 0x0001e40000000000 */
.L_x_5:
[----:B0-----:R-:W-:Y:S01]  /*0790*/  LEA R10, P0, R9, R180, 0x1 ;  /* 0x000000b4090a7211 */ /* 0x001fe200078008ff */
[----:B------:R0:W-:Y:S01]  /*07a0*/  STL [R1+0x2be0], R0 ;  /* 0x002be00001007387 */ /* 0x0001e20000100800 */
[-C--:B------:R-:W-:Y:S02]  /*07b0*/  LEA.HI.X.SX32 R7, R7, R8.reuse, 0x1, P1 ;  /* 0x0000000807077211 */ /* 0x080fe400008f0eff */
[----:B------:R-:W-:Y:S01]  /*07c0*/  LEA.HI.X.SX32 R11, R9, R8, 0x1, P0 ;  /* 0x00000008090b7211 */ /* 0x000fe200000f0eff */
[----:B------:R1:W2:Y:S01]  /*07d0*/  LDG.E.U16 R28, desc[UR10][R4.64] ;  /* 0x0000000a041c7981 */ /* 0x0002a2000c1e1500 */
[-C--:B------:R-:W-:Y:S02]  /*07e0*/  LEA R12, P0, R13, R180.reuse, 0x1 ;  /* 0x000000b40d0c7211 */ /* 0x080fe400078008ff */
[----:B------:R-:W-:Y:S01]  /*07f0*/  LEA R14, P1, R15, R180, 0x1 ;  /* 0x000000b40f0e7211 */ /* 0x000fe200078208ff */
[----:B------:R-:W3:Y:S01]  /*0800*/  LDG.E.U16 R26, desc[UR10][R10.64] ;  /* 0x0000000a0a1a7981 */ /* 0x000ee2000c1e1500 */
[----:B------:R-:W-:-:S02]  /*0810*/  LEA.HI.X.SX32 R13, R13, R8, 0x1, P0 ;  /* 0x000000080d0d7211 */ /* 0x000fc400000f0eff */
[C---:B------:R-:W-:Y:S01]  /*0820*/  LEA R65, R74.reuse, R63, 0x1 ;  /* 0x0000003f4a417211 */ /* 0x040fe200078e08ff */
[----:B0-----:R0:W4:Y:S01]  /*0830*/  LDG.E.U16 R0, desc[UR10][R6.64] ;  /* 0x0000000a06007981 */ /* 0x001122000c1e1500 */
[----:B-1----:R-:W-:Y:S02]  /*0840*/  LEA R4, P0, R17, R180, 0x1 ;  /* 0x000000b411047211 */ /* 0x002fe400078008ff */
[-C--:B------:R-:W-:Y:S01]  /*0850*/  LEA.HI.X.SX32 R15, R15, R8.reuse, 0x1, P1 ;  /* 0x000000080f0f7211 */ /* 0x080fe200008f0eff */
[----:B------:R-:W-:Y:S01]  /*0860*/  STL [R1+0x21c4], R2 ;  /* 0x0021c40201007387 */ /* 0x000fe20000100800 */
[----:B------:R-:W-:Y:S01]  /*0870*/  LEA.HI.X.SX32 R5, R17, R8, 0x1, P0 ;  /* 0x0000000811057211 */ /* 0x000fe200000f0eff */
[----:B------:R-:W-:Y:S02]  /*0880*/  IMAD R67, R74, 0x2, R65 ;  /* 0x000000024a437824 */ /* 0x000fe400078e0241 */
[----:B------:R1:W3:Y:S04]  /*0890*/  LDG.E.U16 R18, desc[UR10][R12.64] ;  /* 0x0000000a0c127981 */ /* 0x0002e8000c1e1500 */
[----:B------:R0:W-:Y:S04]  /*08a0*/  STL [R1+0x2be4], R2 ;  /* 0x002be40201007387 */ /* 0x0001e80000100800 */
[----:B------:R-:W3:Y:S04]  /*08b0*/  LDG.E.U16 R24, desc[UR10][R14.64] ;  /* 0x0000000a0e187981 */ /* 0x000ee8000c1e1500 */
[----:B0-----:R0:W3:Y:S01]  /*08c0*/  LDG.E.U16 R2, desc[UR10][R4.64] ;  /* 0x0000000a04027981 */ /* 0x0010e2000c1e1500 */
[----:B------:R-:W-:-:S04]  /*08d0*/  LEA R6, P0, R19, R180, 0x1 ;  /* 0x000000b413067211 */ /* 0x000fc800078008ff */
[----:B------:R-:W-:Y:S02]  /*08e0*/  LEA.HI.X.SX32 R7, R19, R8, 0x1, P0 ;  /* 0x0000000813077211 */ /* 0x000fe400000f0eff */
[-C--:B------:R-:W-:Y:S02]  /*08f0*/  LEA R10, P0, R21, R180.reuse, 0x1 ;  /* 0x000000b4150a7211 */ /* 0x080fe400078008ff */
[----:B------:R-:W-:Y:S01]  /*0900*/  LEA R16, P1, R23, R180, 0x1 ;  /* 0x000000b417107211 */ /* 0x000fe200078208ff */
[----:B------:R0:W3:Y:S01]  /*0910*/  LDG.E.U16 R22, desc[UR10][R6.64] ;  /* 0x0000000a06167981 */ /* 0x0000e2000c1e1500 */
[----:B------:R-:W-:Y:S02]  /*0920*/  LEA.HI.X.SX32 R11, R21, R8, 0x1, P0 ;  /* 0x00000008150b7211 */ /* 0x000fe400000f0eff */
[----:B-1----:R-:W-:Y:S02]  /*0930*/  LEA R12, P0, R25, R180, 0x1 ;  /* 0x000000b4190c7211 */ /* 0x002fe400078008ff */
[-C--:B------:R-:W-:Y:S01]  /*0940*/  LEA.HI.X.SX32 R17, R23, R8.reuse, 0x1, P1 ;  /* 0x0000000817117211 */ /* 0x080fe200008f0eff */
[----:B------:R1:W3:Y:S01]  /*0950*/  LDG.E.U16 R20, desc[UR10][R10.64] ;  /* 0x0000000a0a147981 */ /* 0x0002e2000c1e1500 */
[----:B------:R-:W-:-:S02]  /*0960*/  LEA.HI.X.SX32 R13, R25, R8, 0x1, P0 ;  /* 0x00000008190d7211 */ /* 0x000fc400000f0eff */
[C---:B0-----:R-:W-:Y:S02]  /*0970*/  LEA R4, P0, R27.reuse, R180, 0x1 ;  /* 0x000000b41b047211 */ /* 0x041fe400078008ff */
[----:B------:R-:W3:Y:S02]  /*0980*/  LDG.E.U16 R17, desc[UR10][R16.64] ;  /* 0x0000000a10117981 */ /* 0x000ee4000c1e1500 */
[----:B------:R-:W-:Y:S02]  /*0990*/  LEA.HI.X.SX32 R5, R27, R8, 0x1, P0 ;  /* 0x000000081b057211 */ /* 0x000fe400000f0eff */
[-C--:B------:R-:W-:Y:S02]  /*09a0*/  LEA R6, P0, R29, R180.reuse, 0x1 ;  /* 0x000000b41d067211 */ /* 0x080fe400078008ff */
[----:B------:R-:W-:Y:S02]  /*09b0*/  LEA R14, P1, R31, R180, 0x1 ;  /* 0x000000b41f0e7211 */ /* 0x000fe400078208ff */
[----:B------:R-:W-:Y:S01]  /*09c0*/  LEA.HI.X.SX32 R7, R29, R8, 0x1, P0 ;  /* 0x000000081d077211 */ /* 0x000fe200000f0eff */
[----:B------:R-:W3:Y:S01]  /*09d0*/  LDG.E.U16 R16, desc[UR10][R4.64] ;  /* 0x0000000a04107981 */ /* 0x000ee2000c1e1500 */
[----:B-1----:R-:W-:-:S02]  /*09e0*/  LEA R10, P0, R33, R180, 0x1 ;  /* 0x000000b4210a7211 */ /* 0x002fc400078008ff */
[-C--:B------:R-:W-:Y:S02]  /*09f0*/  LEA.HI.X.SX32 R15, R31, R8.reuse, 0x1, P1 ;  /* 0x000000081f0f7211 */ /* 0x080fe400008f0eff */
[----:B------:R-:W-:Y:S01]  /*0a00*/  LEA.HI.X.SX32 R11, R33, R8, 0x1, P0 ;  /* 0x00000008210b7211 */ /* 0x000fe200000f0eff */
[----:B--2---:R0:W-:Y:S04]  /*0a10*/  STL [R1+0xf0], R28 ;  /* 0x0000f01c01007387 */ /* 0x0041e80000100800 */
[----:B----4-:R1:W-:Y:S04]  /*0a20*/  STL [R1+0x104], R0 ;  /* 0x0001040001007387 */ /* 0x0103e80000100800 */
[----:B---3--:R-:W-:Y:S04]  /*0a30*/  STL [R1+0x100], R26 ;  /* 0x0001001a01007387 */ /* 0x008fe80000100800 */
[----:B0-----:R-:W2:Y:S04]  /*0a40*/  LDG.E.U16 R28, desc[UR10][R14.64] ;  /* 0x0000000a0e1c7981 */ /* 0x001ea8000c1e1500 */
[----:B-1----:R0:W3:Y:S04]  /*0a50*/  LDG.E.U16 R0, desc[UR10][R12.64] ;  /* 0x0000000a0c007981 */ /* 0x0020e8000c1e1500 */
[----:B------:R1:W-:Y:S04]  /*0a60*/  STL [R1+0xfc], R18 ;  /* 0x0000fc1201007387 */ /* 0x0003e80000100800 */
[----:B------:R-:W-:Y:S04]  /*0a70*/  STL [R1+0xec], R24 ;  /* 0x0000ec1801007387 */ /* 0x000fe80000100800 */
[----:B------:R4:W-:Y:S04]  /*0a80*/  STL [R1+0xf8], R2 ;  /* 0x0000f80201007387 */ /* 0x0009e80000100800 */
[----:B-1----:R1:W2:Y:S04]  /*0a90*/  LDG.E.U16 R18, desc[UR10][R6.64] ;  /* 0x0000000a06127981 */ /* 0x0022a8000c1e1500 */
[----:B----4-:R4:W2:Y:S01]  /*0aa0*/  LDG.E.U16 R2, desc[UR10][R10.64] ;  /* 0x0000000a0a027981 */ /* 0x0108a2000c1e1500 */
[----:B0-----:R-:W-:-:S04]  /*0ab0*/  LEA R12, P0, R35, R180, 0x1 ;  /* 0x000000b4230c7211 */ /* 0x001fc800078008ff */
[----:B------:R-:W-:Y:S02]  /*0ac0*/  LEA.HI.X.SX32 R13, R35, R8, 0x1, P0 ;  /* 0x00000008230d7211 */ /* 0x000fe400000f0eff */
[C---:B------:R-:W-:Y:S01]  /*0ad0*/  LEA R4, P0, R37.reuse, R180, 0x1 ;  /* 0x000000b425047211 */ /* 0x040fe200078008ff */
[----:B------:R-:W-:Y:S03]  /*0ae0*/  STL [R1+0xf4], R22 ;  /* 0x0000f41601007387 */ /* 0x000fe60000100800 */
[----:B------:R-:W-:Y:S01]  /*0af0*/  LEA.HI.X.SX32 R5, R37, R8, 0x1, P0 ;  /* 0x0000000825057211 */ /* 0x000fe200000f0eff */
[----:B------:R0:W2:Y:S01]  /*0b00*/  LDG.E.U16 R26, desc[UR10][R12.64] ;  /* 0x0000000a0c1a7981 */ /* 0x0000a2000c1e1500 */
[-C--:B------:R-:W-:Y:S02]  /*0b10*/  LEA R14, P0, R41, R180.reuse, 0x1 ;  /* 0x000000b4290e7211 */ /* 0x080fe400078008ff */
[----:B-1----:R-:W-:Y:S01]  /*0b20*/  LEA R6, P1, R39, R180, 0x1 ;  /* 0x000000b427067211 */ /* 0x002fe200078208ff */
[----:B------:R1:W-:Y:S01]  /*0b30*/  STL [R1+0xe8], R20 ;  /* 0x0000e81401007387 */ /* 0x0003e20000100800 */
[----:B------:R-:W-:-:S02]  /*0b40*/  LEA.HI.X.SX32 R15, R41, R8, 0x1, P0 ;  /* 0x00000008290f7211 */ /* 0x000fc400000f0eff */
[----:B----4-:R-:W-:Y:S01]  /*0b50*/  LEA R10, P0, R43, R180, 0x1 ;  /* 0x000000b42b0a7211 */ /* 0x010fe200078008ff */
[----:B------:R-:W-:Y:S01]  /*0b60*/  STL [R1+0xe4], R17 ;  /* 0x0000e41101007387 */ /* 0x000fe20000100800 */
[-C--:B------:R-:W-:Y:S02]  /*0b70*/  LEA.HI.X.SX32 R7, R39, R8.reuse, 0x1, P1 ;  /* 0x0000000827077211 */ /* 0x080fe400008f0eff */
[----:B------:R-:W-:Y:S01]  /*0b80*/  LEA.HI.X.SX32 R11, R43, R8, 0x1, P0 ;  /* 0x000000082b0b7211 */ /* 0x000fe200000f0eff */
[----:B------:R4:W4:Y:S01]  /*0b90*/  LDG.E.U16 R24, desc[UR10][R4.64] ;  /* 0x0000000a04187981 */ /* 0x000922000c1e1500 */
[----:B0-----:R-:W-:-:S03]  /*0ba0*/  LEA R12, P0, R45, R180, 0x1 ;  /* 0x000000b42d0c7211 */ /* 0x001fc600078008ff */
[----:B-1----:R0:W4:Y:S01]  /*0bb0*/  LDG.E.U16 R20, desc[UR10][R6.64] ;  /* 0x0000000a06147981 */ /* 0x002122000c1e1500 */
[----:B------:R-:W-:-:S05]  /*0bc0*/  LEA.HI.X.SX32 R13, R45, R8, 0x1, P0 ;  /* 0x000000082d0d7211 */ /* 0x000fca00000f0eff */
[----:B------:R-:W4:Y:S04]  /*0bd0*/  LDG.E.U16 R22, desc[UR10][R12.64] ;  /* 0x0000000a0c167981 */ /* 0x000f28000c1e1500 */
[----:B---3--:R1:W-:Y:S04]  /*0be0*/  STL [R1+0xe0], R0 ;  /* 0x0000e00001007387 */ /* 0x0083e80000100800 */
[----:B------:R3:W-:Y:S04]  /*0bf0*/  STL [R1+0xdc], R16 ;  /* 0x0000dc1001007387 */ /* 0x0007e80000100800 */
[----:B-1----:R-:W4:Y:S01]  /*0c00*/  LDG.E.U16 R0, desc[UR10][R14.64] ;  /* 0x0000000a0e007981 */ /* 0x002f22000c1e1500 */
[----:B---3--:R-:W-:-:S03]  /*0c10*/  LEA R16, P1, R47, R180, 0x1 ;  /* 0x000000b42f107211 */ /* 0x008fc600078208ff */
[----:B--2---:R1:W-:Y:S01]  /*0c20*/  STL [R1+0xd8], R18 ;  /* 0x0000d81201007387 */ /* 0x0043e20000100800 */
[----:B------:R-:W-:-:S03]  /*0c30*/  LEA.HI.X.SX32 R17, R47, R8, 0x1, P1 ;  /* 0x000000082f117211 */ /* 0x000fc600008f0eff */
[----:B------:R-:W-:Y:S04]  /*0c40*/  STL [R1+0xd4], R28 ;  /* 0x0000d41c01007387 */ /* 0x000fe80000100800 */
[----:B------:R2:W-:Y:S04]  /*0c50*/  STL [R1+0xd0], R2 ;  /* 0x0000d00201007387 */ /* 0x0005e80000100800 */
[----:B-1----:R1:W3:Y:S04]  /*0c60*/  LDG.E.U16 R18, desc[UR10][R10.64] ;  /* 0x0000000a0a127981 */ /* 0x0022e8000c1e1500 */
[----:B--2---:R-:W2:Y:S01]  /*0c70*/  LDG.E.U16 R2, desc[UR10][R16.64] ;  /* 0x0000000a10027981 */ /* 0x004ea2000c1e1500 */
[----:B----4-:R-:W-:-:S04]  /*0c80*/  LEA R4, P0, R49, R180, 0x1 ;  /* 0x000000b431047211 */ /* 0x010fc800078008ff */
[----:B------:R-:W-:Y:S02]  /*0c90*/  LEA.HI.X.SX32 R5, R49, R8, 0x1, P0 ;  /* 0x0000000831057211 */ /* 0x000fe400000f0eff */
[----:B0-----:R-:W-:-:S03]  /*0ca0*/  LEA R6, P0, R51, R180, 0x1 ;  /* 0x000000b433067211 */ /* 0x001fc600078008ff */
[----:B------:R0:W4:Y:S01]  /*0cb0*/  LDG.E.U16 R17, desc[UR10][R4.64] ;  /* 0x0000000a04117981 */ /* 0x000122000c1e1500 */
[----:B------:R-:W-:Y:S02]  /*0cc0*/  LEA.HI.X.SX32 R7, R51, R8, 0x1, P0 ;  /* 0x0000000833077211 */ /* 0x000fe400000f0eff */
[----:B-1----:R-:W-:-:S03]  /*0cd0*/  LEA R10, P0, R53, R180, 0x1 ;  /* 0x000000b4350a7211 */ /* 0x002fc600078008ff */
[----:B------:R1:W4:Y:S01]  /*0ce0*/  LDG.E.U16 R16, desc[UR10][R6.64] ;  /* 0x0000000a06107981 */ /* 0x000322000c1e1500 */
[----:B------:R-:W-:Y:S02]  /*0cf0*/  LEA.HI.X.SX32 R11, R53, R8, 0x1, P0 ;  /* 0x00000008350b7211 */ /* 0x000fe400000f0eff */
[----:B------:R-:W-:-:S04]  /*0d00*/  LEA R12, P0, R3, R180, 0x1 ;  /* 0x000000b4030c7211 */ /* 0x000fc800078008ff */
[----:B------:R-:W-:Y:S02]  /*0d10*/  LEA.HI.X.SX32 R13, R3, R8, 0x1, P0 ;  /* 0x00000008030d7211 */ /* 0x000fe400000f0eff */
[C---:B0-----:R-:W-:Y:S01]  /*0d20*/  LEA R4, P0, R57.reuse, R180, 0x1 ;  /* 0x000000b439047211 */ /* 0x041fe200078008ff */
[----:B------:R-:W-:Y:S03]  /*0d30*/  STL [R1+0xcc], R26 ;  /* 0x0000cc1a01007387 */ /* 0x000fe60000100800 */
[----:B------:R-:W-:Y:S02]  /*0d40*/  LEA.HI.X.SX32 R5, R57, R8, 0x1, P0 ;  /* 0x0000000839057211 */ /* 0x000fe400000f0eff */
[-C--:B-1----:R-:W-:Y:S01]  /*0d50*/  LEA R6, P0, R59, R180.reuse, 0x1 ;  /* 0x000000b43b067211 */ /* 0x082fe200078008ff */
[----:B------:R0:W-:Y:S01]  /*0d60*/  STL [R1+0xc8], R24 ;  /* 0x0000c81801007387 */ /* 0x0001e20000100800 */
[----:B------:R-:W-:-:S02]  /*0d70*/  LEA R14, P1, R55, R180, 0x1 ;  /* 0x000000b4370e7211 */ /* 0x000fc400078208ff */
[-C--:B------:R-:W-:Y:S01]  /*0d80*/  LEA.HI.X.SX32 R7, R59, R8.reuse, 0x1, P0 ;  /* 0x000000083b077211 */ /* 0x080fe200000f0eff */
[----:B------:R1:W-:Y:S01]  /*0d90*/  STL [R1+0xc4], R20 ;  /* 0x0000c41401007387 */ /* 0x0003e20000100800 */
[----:B------:R-:W-:-:S03]  /*0da0*/  LEA.HI.X.SX32 R15, R55, R8, 0x1, P1 ;  /* 0x00000008370f7211 */ /* 0x000fc600008f0eff */
[----:B0-----:R-:W4:Y:S04]  /*0db0*/  LDG.E.U16 R24, desc[UR10][R10.64] ;  /* 0x0000000a0a187981 */ /* 0x001f28000c1e1500 */
[----:B-1----:R-:W4:Y:S04]  /*0dc0*/  LDG.E.U16 R20, desc[UR10][R12.64] ;  /* 0x0000000a0c147981 */ /* 0x002f28000c1e1500 */
[----:B------:R0:W-:Y:S04]  /*0dd0*/  STL [R1+0xc0], R0 ;  /* 0x0000c00001007387 */ /* 0x0001e80000100800 */
[----:B0-----:R0:W4:Y:S04]  /*0de0*/  LDG.E.U16 R0, desc[UR10][R14.64] ;  /* 0x0000000a0e007981 */ /* 0x001128000c1e1500 */
[----:B---3--:R1:W-:Y:S04]  /*0df0*/  STL [R1+0xbc], R18 ;  /* 0x0000bc1201007387 */ /* 0x0083e80000100800 */
[----:B------:R-:W-:Y:S04]  /*0e00*/  STL [R1+0xb8], R22 ;  /* 0x0000b81601007387 */ /* 0x000fe80000100800 */
[----:B--2---:R2:W-:Y:S01]  /*0e10*/  STL [R1+0xb4], R2 ;  /* 0x0000b40201007387 */ /* 0x0045e20000100800 */
[----:B0-----:R-:W-:-:S03]  /*0e20*/  LEA R14, P0, R63, R180, 0x1 ;  /* 0x000000b43f0e7211 */ /* 0x001fc600078008ff */
[----:B-1----:R0:W3:Y:S04]  /*0e30*/  LDG.E.U16 R18, desc[UR10][R4.64] ;  /* 0x0000000a04127981 */ /* 0x0020e8000c1e1500 */
[----:B--2---:R-:W2:Y:S01]  /*0e40*/  LDG.E.U16 R2, desc[UR10][R6.64] ;  /* 0x0000000a06027981 */ /* 0x004ea2000c1e1500 */
[----:B------:R-:W-:Y:S02]  /*0e50*/  LEA.HI.X.SX32 R15, R63, R8, 0x1, P0 ;  /* 0x000000083f0f7211 */ /* 0x000fe400000f0eff */
[-C--:B------:R-:W-:Y:S02]  /*0e60*/  LEA R12, P0, R65, R180.reuse, 0x1 ;  /* 0x000000b4410c7211 */ /* 0x080fe400078008ff */
[----:B------:R-:W-:Y:S01]  /*0e70*/  LEA R10, P1, R61, R180, 0x1 ;  /* 0x000000b43d0a7211 */ /* 0x000fe200078208ff */
[----:B------:R-:W3:Y:S01]  /*0e80*/  LDG.E.U16 R22, desc[UR10][R14.64] ;  /* 0x0000000a0e167981 */ /* 0x000ee2000c1e1500 */
[----:B------:R-:W-:-:S02]  /*0e90*/  LEA.HI.X.SX32 R13, R65, R8, 0x1, P0 ;  /* 0x00000008410d7211 */ /* 0x000fc400000f0eff */
[----:B0-----:R-:W-:Y:S02]  /*0ea0*/  LEA R4, P0, R67, R180, 0x1 ;  /* 0x000000b443047211 */ /* 0x001fe400078008ff */
[-C--:B------:R-:W-:Y:S01]  /*0eb0*/  LEA.HI.X.SX32 R11, R61, R8.reuse, 0x1, P1 ;  /* 0x000000083d0b7211 */ /* 0x080fe200008f0eff */
[----:B------:R-:W3:Y:S01]  /*0ec0*/  LDG.E.U16 R26, desc[UR10][R12.64] ;  /* 0x0000000a0c1a7981 */ /* 0x000ee2000c1e1500 */
[----:B------:R-:W-:-:S03]  /*0ed0*/  LEA.HI.X.SX32 R5, R67, R8, 0x1, P0 ;  /* 0x0000000843057211 */ /* 0x000fc600000f0eff */
[----:B------:R0:W3:Y:S01]  /*0ee0*/  LDG.E.U16 R28, desc[UR10][R10.64] ;  /* 0x0000000a0a1c7981 */ /* 0x0000e2000c1e1500 */
[----:B------:R-:W-:-:S04]  /*0ef0*/  LEA R9, R74, R67, 0x1 ;  /* 0x000000434a097211 */ /* 0x000fc800078e08ff */
[C---:B------:R-:W-:Y:S01]  /*0f00*/  LEA R69, R74.reuse, R9, 0x1 ;  /* 0x000000094a457211 */ /* 0x040fe200078e08ff */
[----:B--2---:R-:W-:Y:S04]  /*0f10*/  STL [R1+0x2be8], R2 ;  /* 0x002be80201007387 */ /* 0x004fe80000100800 */
[----:B----4-:R-:W-:Y:S04]  /*0f20*/  STL [R1+0xb0], R17 ;  /* 0x0000b01101007387 */ /* 0x010fe80000100800 */
[----:B------:R-:W-:Y:S04]  /*0f30*/  STL [R1+0xac], R16 ;  /* 0x0000ac1001007387 */ /* 0x000fe80000100800 */
[----:B------:R-:W-:Y:S04]  /*0f40*/  STL [R1+0xa8], R24 ;  /* 0x0000a81801007387 */ /* 0x000fe80000100800 */
[----:B------:R1:W-:Y:S04]  /*0f50*/  STL [R1+0xa4], R0 ;  /* 0x0000a40001007387 */ /* 0x0003e80000100800 */
[----:B-1----:R1:W2:Y:S01]  /*0f60*/  LDG.E.U16 R0, desc[UR10][R4.64] ;  /* 0x0000000a04007981 */ /* 0x0022a2000c1e1500 */
[----:B------:R-:W-:-:S05]  /*0f70*/  LEA R71, R74, R69, 0x1 ;  /* 0x000000454a477211 */ /* 0x000fca00078e08ff */
[----:B------:R-:W-:-:S05]  /*0f80*/  IMAD R77, R74, 0x2, R71 ;  /* 0x000000024a4d7824 */ /* 0x000fca00078e0247 */
[C---:B------:R-:W-:Y:S02]  /*0f90*/  LEA R73, R74.reuse, R77, 0x1 ;  /* 0x0000004d4a497211 */ /* 0x040fe400078e08ff */
[C---:B------:R-:W-:Y:S02]  /*0fa0*/  LEA R6, P0, R69.reuse, R180, 0x1 ;  /* 0x000000b445067211 */ /* 0x040fe400078008ff */
[C---:B------:R-:W-:Y:S02]  /*0fb0*/  LEA R19, R74.reuse, R73, 0x1 ;  /* 0x000000494a137211 */ /* 0x040fe400078e08ff */
[----:B------:R-:W-:Y:S02]  /*0fc0*/  LEA.HI.X.SX32 R7, R69, R8, 0x1, P0 ;  /* 0x0000000845077211 */ /* 0x000fe400000f0eff */
[----:B------:R-:W-:Y:S02]  /*0fd0*/  LEA R93, R74, R19, 0x1 ;  /* 0x000000134a5d7211 */ /* 0x000fe400078e08ff */
[----:B0-----:R-:W-:-:S02]  /*0fe0*/  LEA R10, P0, R71, R180, 0x1 ;  /* 0x000000b4470a7211 */ /* 0x001fc400078008ff */
[----:B------:R-:W-:Y:S01]  /*0ff0*/  LEA R16, P1, R9, R180, 0x1 ;  /* 0x000000b409107211 */ /* 0x000fe200078208ff */
[C---:B------:R-:W-:Y:S01]  /*1000*/  IMAD R78, R74.reuse, 0x2, R93 ;  /* 0x000000024a4e7824 */ /* 0x040fe200078e025d */
[-C--:B------:R-:W-:Y:S02]  /*1010*/  LEA.HI.X.SX32 R11, R71, R8.reuse, 0x1, P0 ;  /* 0x00000008470b7211 */ /* 0x080fe400000f0eff */
[----:B------:R-:W-:Y:S02]  /*1020*/  LEA.HI.X.SX32 R17, R9, R8, 0x1, P1 ;  /* 0x0000000809117211 */ /* 0x000fe400008f0eff */
[-C--:B-1----:R-:W-:Y:S01]  /*1030*/  LEA R4, P0, R19, R180.reuse, 0x1 ;  /* 0x000000b413047211 */ /* 0x082fe200078008ff */
[----:B------:R-:W4:Y:S01]  /*1040*/  LDG.E.U16 R24, desc[UR10][R10.64] ;  /* 0x0000000a0a187981 */ /* 0x000f22000c1e1500 */
[----:B------:R-:W-:Y:S02]  /*1050*/  LEA R14, P1, R73, R180, 0x1 ;  /* 0x000000b4490e7211 */ /* 0x000fe400078208ff */
[----:B------:R-:W-:-:S02]  /*1060*/  LEA R21, R74, R78, 0x1 ;  /* 0x0000004e4a157211 */ /* 0x000fc400078e08ff */
[-C--:B------:R-:W-:Y:S02]  /*1070*/  LEA.HI.X.SX32 R5, R19, R8.reuse, 0x1, P0 ;  /* 0x0000000813057211 */ /* 0x080fe400000f0eff */
[----:B------:R-:W-:Y:S02]  /*1080*/  LEA.HI.X.SX32 R15, R73, R8, 0x1, P1 ;  /* 0x00000008490f7211 */ /* 0x000fe400008f0eff */
[C---:B------:R-:W-:Y:S02]  /*1090*/  LEA R12, P0, R93.reuse, R180, 0x1 ;  /* 0x000000b45d0c7211 */ /* 0x040fe400078008ff */
[----:B------:R-:W-:Y:S01]  /*10a0*/  LEA R23, R74, R21, 0x1 ;  /* 0x000000154a177211 */ /* 0x000fe200078e08ff */
[----:B------:R-:W4:Y:S01]  /*10b0*/  LDG.E.U16 R2, desc[UR10][R14.64] ;  /* 0x0000000a0e027981 */ /* 0x000f22000c1e1500 */
[----:B------:R-:W-:-:S03]  /*10c0*/  LEA.HI.X.SX32 R13, R93, R8, 0x1, P0 ;  /* 0x000000085d0d7211 */ /* 0x000fc600000f0eff */
[----:B--2---:R-:W-:Y:S04]  /*10d0*/  STL [R1+0x2bec], R0 ;  /* 0x002bec0001007387 */ /* 0x004fe80000100800 */
[----:B------:R0:W-:Y:S04]  /*10e0*/  STL [R1+0xa0], R20 ;  /* 0x0000a01401007387 */ /* 0x0001e80000100800 */
[----:B---3--:R1:W-:Y:S04]  /*10f0*/  STL [R1+0x9c], R18 ;  /* 0x00009c1201007387 */ /* 0x0083e80000100800 */
[----:B0-----:R0:W2:Y:S04]  /*1100*/  LDG.E.U16 R20, desc[UR10][R16.64] ;  /* 0x0000000a10147981 */ /* 0x0010a8000c1e1500 */
[----:B-1----:R1:W3:Y:S01]  /*1110*/  LDG.E.U16 R18, desc[UR10][R6.64] ;  /* 0x0000000a06127981 */ /* 0x0022e2000c1e1500 */
[----:B0-----:R-:W-:-:S03]  /*1120*/  LEA R16, P1, R21, R180, 0x1 ;  /* 0x000000b415107211 */ /* 0x001fc600078208ff */
[----:B------:R-:W-:Y:S01]  /*1130*/  STL [R1+0x94], R28 ;  /* 0x0000941c01007387 */ /* 0x000fe20000100800 */
[----:B------:R-:W-:-:S03]  /*1140*/  LEA.HI.X.SX32 R17, R21, R8, 0x1, P1 ;  /* 0x0000000815117211 */ /* 0x000fc600008f0eff */
[----:B------:R0:W-:Y:S04]  /*1150*/  STL [R1+0x90], R22 ;  /* 0x0000901601007387 */ /* 0x0001e80000100800 */
[----:B------:R-:W4:Y:S04]  /*1160*/  LDG.E.U16 R21, desc[UR10][R12.64] ;  /* 0x0000000a0c157981 */ /* 0x000f28000c1e1500 */
[----:B------:R-:W4:Y:S04]  /*1170*/  LDG.E.U16 R0, desc[UR10][R16.64] ;  /* 0x0000000a10007981 */ /* 0x000f28000c1e1500 */
[----:B0-----:R0:W4:Y:S01]  /*1180*/  LDG.E.U16 R22, desc[UR10][R4.64] ;  /* 0x0000000a04167981 */ /* 0x001122000c1e1500 */
[----:B------:R-:W-:-:S05]  /*1190*/  LEA R25, R74, R23, 0x1 ;  /* 0x000000174a197211 */ /* 0x000fca00078e08ff */
[----:B------:R-:W-:-:S05]  /*11a0*/  IMAD R75, R74, 0x2, R25 ;  /* 0x000000024a4b7824 */ /* 0x000fca00078e0219 */
[C---:B------:R-:W-:Y:S02]  /*11b0*/  LEA R27, R74.reuse, R75, 0x1 ;  /* 0x0000004b4a1b7211 */ /* 0x040fe400078e08ff */
[C---:B-1----:R-:W-:Y:S02]  /*11c0*/  LEA R6, P0, R23.reuse, R180, 0x1 ;  /* 0x000000b417067211 */ /* 0x042fe400078008ff */
[C---:B------:R-:W-:Y:S02]  /*11d0*/  LEA R29, R74.reuse, R27, 0x1 ;  /* 0x0000001b4a1d7211 */ /* 0x040fe400078e08ff */
[----:B------:R-:W-:Y:S02]  /*11e0*/  LEA.HI.X.SX32 R7, R23, R8, 0x1, P0 ;  /* 0x0000000817077211 */ /* 0x000fe400000f0eff */
[----:B------:R-:W-:Y:S02]  /*11f0*/  LEA R31, R74, R29, 0x1 ;  /* 0x0000001d4a1f7211 */ /* 0x000fe400078e08ff */
[----:B------:R-:W-:-:S03]  /*1200*/  LEA R10, P0, R25, R180, 0x1 ;  /* 0x000000b4190a7211 */ /* 0x000fc600078008ff */
[C---:B------:R-:W-:Y:S01]  /*1210*/  IMAD R80, R74.reuse, 0x2, R31 ;  /* 0x000000024a507824 */ /* 0x040fe200078e021f */
[----:B------:R-:W-:Y:S02]  /*1220*/  LEA.HI.X.SX32 R11, R25, R8, 0x1, P0 ;  /* 0x00000008190b7211 */ /* 0x000fe400000f0eff */
[----:B0-----:R-:W-:Y:S02]  /*1230*/  LEA R4, P0, R29, R180, 0x1 ;  /* 0x000000b41d047211 */ /* 0x001fe400078008ff */
[----:B------:R-:W-:Y:S01]  /*1240*/  LEA R33, R74, R80, 0x1 ;  /* 0x000000504a217211 */ /* 0x000fe200078e08ff */
[----:B------:R-:W-:Y:S01]  /*1250*/  STL [R1+0x8c], R26 ;  /* 0x00008c1a01007387 */ /* 0x000fe20000100800 */
[----:B------:R-:W-:Y:S02]  /*1260*/  LEA R14, P1, R27, R180, 0x1 ;  /* 0x000000b41b0e7211 */ /* 0x000fe400078208ff */
[----:B------:R-:W-:Y:S01]  /*1270*/  LEA.HI.X.SX32 R5, R29, R8, 0x1, P0 ;  /* 0x000000081d057211 */ /* 0x000fe200000f0eff */
[----:B------:R-:W4:Y:S01]  /*1280*/  LDG.E.U16 R19, desc[UR10][R10.64] ;  /* 0x0000000a0a137981 */ /* 0x000f22000c1e1500 */
[----:B------:R-:W-:-:S02]  /*1290*/  LEA R12, P0, R31, R180, 0x1 ;  /* 0x000000b41f0c7211 */ /* 0x000fc400078008ff */
[----:B------:R-:W-:Y:S02]  /*12a0*/  LEA R35, R74, R33, 0x1 ;  /* 0x000000214a237211 */ /* 0x000fe400078e08ff */
[----:B------:R-:W-:Y:S02]  /*12b0*/  LEA.HI.X.SX32 R15, R27, R8, 0x1, P1 ;  /* 0x000000081b0f7211 */ /* 0x000fe400008f0eff */
[----:B------:R-:W-:Y:S02]  /*12c0*/  LEA R16, P1, R33, R180, 0x1 ;  /* 0x000000b421107211 */ /* 0x000fe400078208ff */
[-C--:B------:R-:W-:Y:S02]  /*12d0*/  LEA.HI.X.SX32 R13, R31, R8.reuse, 0x1, P0 ;  /* 0x000000081f0d7211 */ /* 0x080fe400000f0eff */
[----:B------:R-:W-:Y:S01]  /*12e0*/  LEA.HI.X.SX32 R17, R33, R8, 0x1, P1 ;  /* 0x0000000821117211 */ /* 0x000fe200008f0eff */
[----:B--2---:R0:W-:Y:S04]  /*12f0*/  STL [R1+0x84], R20 ;  /* 0x0000841401007387 */ /* 0x0041e80000100800 */
[----:B---3--:R1:W-:Y:S04]  /*1300*/  STL [R1+0x80], R18 ;  /* 0x0000801201007387 */ /* 0x0083e80000100800 */
[----:B0-----:R0:W2:Y:S04]  /*1310*/  LDG.E.U16 R20, desc[UR10][R6.64] ;  /* 0x0000000a06147981 */ /* 0x0010a8000c1e1500 */
[----:B----4-:R3:W-:Y:S04]  /*1320*/  STL [R1+0x7c], R24 ;  /* 0x00007c1801007387 */ /* 0x0107e80000100800 */
[----:B-1----:R-:W4:Y:S01]  /*1330*/  LDG.E.U16 R18, desc[UR10][R14.64] ;  /* 0x0000000a0e127981 */ /* 0x002f22000c1e1500 */
[----:B0-----:R-:W-:-:S03]  /*1340*/  LEA R6, P0, R35, R180, 0x1 ;  /* 0x000000b423067211 */ /* 0x001fc600078008ff */
[----:B------:R0:W-:Y:S01]  /*1350*/  STL [R1+0x78], R2 ;  /* 0x0000780201007387 */ /* 0x0001e20000100800 */
[----:B------:R-:W-:-:S03]  /*1360*/  LEA.HI.X.SX32 R7, R35, R8, 0x1, P0 ;  /* 0x0000000823077211 */ /* 0x000fc600000f0eff */
[----:B---3--:R-:W3:Y:S04]  /*1370*/  LDG.E.U16 R24, desc[UR10][R12.64] ;  /* 0x0000000a0c187981 */ /* 0x008ee8000c1e1500 */
[----:B------:R1:W-:Y:S04]  /*1380*/  STL [R1+0x74], R22 ;  /* 0x0000741601007387 */ /* 0x0003e80000100800 */
[----:B0-----:R0:W3:Y:S04]  /*1390*/  LDG.E.U16 R2, desc[UR10][R4.64] ;  /* 0x0000000a04027981 */ /* 0x0010e8000c1e1500 */
[----:B------:R-:W-:Y:S04]  /*13a0*/  STL [R1+0x70], R21 ;  /* 0x0000701501007387 */ /* 0x000fe80000100800 */
[----:B-1----:R-:W3:Y:S04]  /*13b0*/  LDG.E.U16 R22, desc[UR10][R16.64] ;  /* 0x0000000a10167981 */ /* 0x002ee8000c1e1500 */
[----:B------:R1:W-:Y:S04]  /*13c0*/  STL [R1+0x6c], R0 ;  /* 0x00006c0001007387 */ /* 0x0003e80000100800 */
[----:B-1----:R1:W3:Y:S01]  /*13d0*/  LDG.E.U16 R0, desc[UR10][R6.64] ;  /* 0x0000000a06007981 */ /* 0x0022e2000c1e1500 */
[----:B------:R-:W-:-:S05]  /*13e0*/  LEA R37, R74, R35, 0x1 ;  /* 0x000000234a257211 */ /* 0x000fca00078e08ff */
[----:B------:R-:W-:-:S05]  /*13f0*/  IMAD R79, R74, 0x2, R37 ;  /* 0x000000024a4f7824 */ /* 0x000fca00078e0225 */
[----:B------:R-:W-:-:S04]  /*1400*/  LEA R39, R74, R79, 0x1 ;  /* 0x0000004f4a277211 */ /* 0x000fc800078e08ff */
[----:B------:R-:W-:-:S04]  /*1410*/  LEA R41, R74, R39, 0x1 ;  /* 0x000000274a297211 */ /* 0x000fc800078e08ff */
[----:B------:R-:W-:-:S05]  /*1420*/  LEA R43, R74, R41, 0x1 ;  /* 0x000000294a2b7211 */ /* 0x000fca00078e08ff */
[----:B------:R-:W-:Y:S01]  /*1430*/  IMAD R81, R74, 0x2, R43 ;  /* 0x000000024a517824 */ /* 0x000fe200078e022b */
[----:B------:R-:W-:-:S04]  /*1440*/  LEA R10, P0, R37, R180, 0x1 ;  /* 0x000000b4250a7211 */ /* 0x000fc800078008ff */
[C---:B------:R-:W-:Y:S02]  /*1450*/  LEA R45, R74.reuse, R81, 0x1 ;  /* 0x000000514a2d7211 */ /* 0x040fe400078e08ff */
[----:B------:R-:W-:Y:S02]  /*1460*/  LEA.HI.X.SX32 R11, R37, R8, 0x1, P0 ;  /* 0x00000008250b7211 */ /* 0x000fe400000f0eff */
[C---:B------:R-:W-:Y:S02]  /*1470*/  LEA R47, R74.reuse, R45, 0x1 ;  /* 0x0000002d4a2f7211 */ /* 0x040fe400078e08ff */
[C---:B0-----:R-:W-:Y:S01]  /*1480*/  LEA R4, P0, R41.reuse, R180, 0x1 ;  /* 0x000000b429047211 */ /* 0x041fe200078008ff */
[----:B------:R0:W3:Y:S01]  /*1490*/  LDG.E.U16 R21, desc[UR10][R10.64] ;  /* 0x0000000a0a157981 */ /* 0x0000e2000c1e1500 */
[----:B------:R-:W-:Y:S02]  /*14a0*/  LEA R49, R74, R47, 0x1 ;  /* 0x0000002f4a317211 */ /* 0x000fe400078e08ff */
[----:B------:R-:W-:-:S02]  /*14b0*/  LEA.HI.X.SX32 R5, R41, R8, 0x1, P0 ;  /* 0x0000000829057211 */ /* 0x000fc400000f0eff */
[-C--:B------:R-:W-:Y:S01]  /*14c0*/  LEA R12, P0, R43, R180.reuse, 0x1 ;  /* 0x000000b42b0c7211 */ /* 0x080fe200078008ff */
[----:B------:R-:W-:Y:S01]  /*14d0*/  IMAD R83, R74, 0x2, R49 ;  /* 0x000000024a537824 */ /* 0x000fe200078e0231 */
[----:B------:R-:W-:Y:S02]  /*14e0*/  LEA R14, P1, R39, R180, 0x1 ;  /* 0x000000b4270e7211 */ /* 0x000fe400078208ff */
[-C--:B------:R-:W-:Y:S02]  /*14f0*/  LEA.HI.X.SX32 R13, R43, R8.reuse, 0x1, P0 ;  /* 0x000000082b0d7211 */ /* 0x080fe400000f0eff */
[----:B------:R-:W-:Y:S02]  /*1500*/  LEA.HI.X.SX32 R15, R39, R8, 0x1, P1 ;  /* 0x00000008270f7211 */ /* 0x000fe400008f0eff */
[-C--:B-1----:R-:W-:Y:S02]  /*1510*/  LEA R6, P0, R47, R180.reuse, 0x1 ;  /* 0x000000b42f067211 */ /* 0x082fe400078008ff */
[----:B------:R-:W-:-:S02]  /*1520*/  LEA R16, P1, R45, R180, 0x1 ;  /* 0x000000b42d107211 */ /* 0x000fc400078208ff */
[----:B------:R-:W-:Y:S02]  /*1530*/  LEA R51, R74, R83, 0x1 ;  /* 0x000000534a337211 */ /* 0x000fe400078e08ff */
[-C--:B------:R-:W-:Y:S02]  /*1540*/  LEA.HI.X.SX32 R7, R47, R8.reuse, 0x1, P0 ;  /* 0x000000082f077211 */ /* 0x080fe400000f0eff */
[----:B------:R-:W-:Y:S02]  /*1550*/  LEA.HI.X.SX32 R17, R45, R8, 0x1, P1 ;  /* 0x000000082d117211 */ /* 0x000fe400008f0eff */
[C---:B0-----:R-:W-:Y:S01]  /*1560*/  LEA R10, P0, R49.reuse, R180, 0x1 ;  /* 0x000000b4310a7211 */ /* 0x041fe200078008ff */
[----:B------:R-:W3:Y:S03]  /*1570*/  LDG.E.U16 R26, desc[UR10][R6.64] ;  /* 0x0000000a061a7981 */ /* 0x000ee6000c1e1500 */
[----:B------:R-:W-:Y:S01]  /*1580*/  LEA.HI.X.SX32 R11, R49, R8, 0x1, P0 ;  /* 0x00000008310b7211 */ /* 0x000fe200000f0eff */
[----:B--2---:R0:W-:Y:S04]  /*1590*/  STL [R1+0x68], R20 ;  /* 0x0000681401007387 */ /* 0x0041e80000100800 */
[----:B------:R1:W-:Y:S04]  /*15a0*/  STL [R1+0x64], R19 ;  /* 0x0000641301007387 */ /* 0x0003e80000100800 */
[----:B0-----:R0:W2:Y:S04]  /*15b0*/  LDG.E.U16 R20, desc[UR10][R14.64] ;  /* 0x0000000a0e147981 */ /* 0x0010a8000c1e1500 */
[----:B----4-:R4:W-:Y:S04]  /*15c0*/  STL [R1+0x60], R18 ;  /* 0x0000601201007387 */ /* 0x0109e80000100800 */
[----:B-1----:R1:W2:Y:S01]  /*15d0*/  LDG.E.U16 R19, desc[UR10][R4.64] ;  /* 0x0000000a04137981 */ /* 0x0022a2000c1e1500 */
[----:B0-----:R-:W-:-:S04]  /*15e0*/  LEA R14, P1, R51, R180, 0x1 ;  /* 0x000000b4330e7211 */ /* 0x001fc800078208ff */
[----:B------:R-:W-:Y:S01]  /*15f0*/  LEA.HI.X.SX32 R15, R51, R8, 0x1, P1 ;  /* 0x00000008330f7211 */ /* 0x000fe200008f0eff */
[----:B----4-:R0:W4:Y:S04]  /*1600*/  LDG.E.U16 R18, desc[UR10][R12.64] ;  /* 0x0000000a0c127981 */ /* 0x010128000c1e1500 */
[----:B---3--:R3:W-:Y:S04]  /*1610*/  STL [R1+0x5c], R2 ;  /* 0x00005c0201007387 */ /* 0x0087e80000100800 */
[----:B------:R0:W-:Y:S04]  /*1620*/  STL [R1+0x58], R24 ;  /* 0x0000581801007387 */ /* 0x0001e80000100800 */
[----:B------:R-:W-:Y:S04]  /*1630*/  STL [R1+0x54], R22 ;  /* 0x0000541601007387 */ /* 0x000fe80000100800 */
[----:B---3--:R-:W3:Y:S04]  /*1640*/  LDG.E.U16 R2, desc[UR10][R16.64] ;  /* 0x0000000a10027981 */ /* 0x008ee8000c1e1500 */
[----:B0-----:R0:W3:Y:S04]  /*1650*/  LDG.E.U16 R24, desc[UR10][R10.64] ;  /* 0x0000000a0a187981 */ /* 0x0010e8000c1e1500 */
[----:B------:R0:W-:Y:S04]  /*1660*/  STL [R1+0x50], R0 ;  /* 0x0000500001007387 */ /* 0x0001e80000100800 */
[----:B0-----:R0:W3:Y:S01]  /*1670*/  LDG.E.U16 R0, desc[UR10][R14.64] ;  /* 0x0000000a0e007981 */ /* 0x0010e2000c1e1500 */
[----:B------:R-:W-:-:S04]  /*1680*/  LEA R53, R74, R51, 0x1 ;  /* 0x000000334a357211 */ /* 0x000fc800078e08ff */
[----:B------:R-:W-:-:S05]  /*1690*/  LEA R55, R74, R53, 0x1 ;  /* 0x000000354a377211 */ /* 0x000fca00078e08ff */
[----:B------:R-:W-:-:S05]  /*16a0*/  IMAD R85, R74, 0x2, R55 ;  /* 0x000000024a557824 */ /* 0x000fca00078e0237 */
[C---:B------:R-:W-:Y:S02]  /*16b0*/  LEA R3, R74.reuse, R85, 0x1 ;  /* 0x000000554a037211 */ /* 0x040fe400078e08ff */
[C---:B-1----:R-:W-:Y:S02]  /*16c0*/  LEA R4, P0, R53.reuse, R180, 0x1 ;  /* 0x000000b435047211 */ /* 0x042fe400078008ff */
[C---:B------:R-:W-:Y:S02]  /*16d0*/  LEA R57, R74.reuse, R3, 0x1 ;  /* 0x000000034a397211 */ /* 0x040fe400078e08ff */
[----:B------:R-:W-:Y:S02]  /*16e0*/  LEA.HI.X.SX32 R5, R53, R8, 0x1, P0 ;  /* 0x0000000835057211 */ /* 0x000fe400000f0eff */
[C---:B------:R-:W-:Y:S02]  /*16f0*/  LEA R59, R74.reuse, R57, 0x1 ;  /* 0x000000394a3b7211 */ /* 0x040fe400078e08ff */
[C---:B------:R-:W-:Y:S01]  /*1700*/  LEA R12, P0, R55.reuse, R180, 0x1 ;  /* 0x000000b4370c7211 */ /* 0x040fe200078008ff */
[----:B------:R1:W-:Y:S02]  /*1710*/  STL [R1+0x4c], R21 ;  /* 0x00004c1501007387 */ /* 0x0003e40000100800 */
[----:B------:R-:W-:Y:S01]  /*1720*/  IMAD R87, R74, 0x2, R59 ;  /* 0x000000024a577824 */ /* 0x000fe200078e023b */
[----:B------:R-:W-:Y:S01]  /*1730*/  LEA.HI.X.SX32 R13, R55, R8, 0x1, P0 ;  /* 0x00000008370d7211 */ /* 0x000fe200000f0eff */
[----:B------:R-:W3:Y:S01]  /*1740*/  LDG.E.U16 R22, desc[UR10][R4.64] ;  /* 0x0000000a04167981 */ /* 0x000ee2000c1e1500 */
[----:B------:R-:W-:-:S02]  /*1750*/  LEA R10, P0, R57, R180, 0x1 ;  /* 0x000000b4390a7211 */ /* 0x000fc400078008ff */
[C---:B------:R-:W-:Y:S02]  /*1760*/  LEA R61, R74.reuse, R87, 0x1 ;  /* 0x000000574a3d7211 */ /* 0x040fe400078e08ff */
[----:B------:R-:W-:Y:S02]  /*1770*/  LEA.HI.X.SX32 R11, R57, R8, 0x1, P0 ;  /* 0x00000008390b7211 */ /* 0x000fe400000f0eff */
[-C--:B0-----:R-:W-:Y:S02]  /*1780*/  LEA R14, P0, R59, R180.reuse, 0x1 ;  /* 0x000000b43b0e7211 */ /* 0x081fe400078008ff */
[----:B------:R-:W-:Y:S02]  /*1790*/  LEA R63, R74, R61, 0x1 ;  /* 0x0000003d4a3f7211 */ /* 0x000fe400078e08ff */
[----:B------:R-:W-:Y:S02]  /*17a0*/  LEA R16, P1, R3, R180, 0x1 ;  /* 0x000000b403107211 */ /* 0x000fe400078208ff */
[----:B------:R-:W-:-:S02]  /*17b0*/  LEA.HI.X.SX32 R15, R59, R8, 0x1, P0 ;  /* 0x000000083b0f7211 */ /* 0x000fc400000f0eff */
[----:B------:R-:W-:Y:S02]  /*17c0*/  LEA R6, P0, R63, R180, 0x1 ;  /* 0x000000b43f067211 */ /* 0x000fe400078008ff */
[----:B------:R-:W-:Y:S02]  /*17d0*/  LEA R65, R74, R63, 0x1 ;  /* 0x0000003f4a417211 */ /* 0x000fe400078e08ff */
[-C--:B------:R-:W-:Y:S02]  /*17e0*/  LEA.HI.X.SX32 R17, R3, R8.reuse, 0x1, P1 ;  /* 0x0000000803117211 */ /* 0x080fe400008f0eff */
[----:B------:R0:W3:Y:S01]  /*17f0*/  LDG.E.U16 R3, desc[UR10][R12.64] ;  /* 0x0000000a0c037981 */ /* 0x0000e2000c1e1500 */
[----:B------:R-:W-:-:S03]  /*1800*/  LEA.HI.X.SX32 R7, R63, R8, 0x1, P0 ;  /* 0x000000083f077211 */ /* 0x000fc600000f0eff */
[----:B--2---:R2:W-:Y:S01]  /*1810*/  STL [R1+0x48], R20 ;  /* 0x0000481401007387 */ /* 0x0045e20000100800 */
[C---:B0-----:R-:W-:Y:S01]  /*1820*/  LEA R12, P0, R65.reuse, R180, 0x1 ;  /* 0x000000b4410c7211 */ /* 0x041fe200078008ff */
[----:B------:R-:W-:Y:S02]  /*1830*/  IMAD R89, R74, 0x2, R65 ;  /* 0x000000024a597824 */ /* 0x000fe400078e0241 */
[----:B-1----:R-:W3:Y:S01]  /*1840*/  LDG.E.U16 R21, desc[UR10][R16.64] ;  /* 0x0000000a10157981 */ /* 0x002ee2000c1e1500 */
[----:B------:R-:W-:-:S03]  /*1850*/  LEA.HI.X.SX32 R13, R65, R8, 0x1, P0 ;  /* 0x00000008410d7211 */ /* 0x000fc600000f0eff */
[----:B------:R-:W-:Y:S04]  /*1860*/  STL [R1+0x44], R19 ;  /* 0x0000441301007387 */ /* 0x000fe80000100800 */
[----:B--2---:R0:W2:Y:S04]  /*1870*/  LDG.E.U16 R20, desc[UR10][R14.64] ;  /* 0x0000000a0e147981 */ /* 0x0040a8000c1e1500 */
[----:B----4-:R-:W-:Y:S04]  /*1880*/  STL [R1+0x40], R18 ;  /* 0x0000401201007387 */ /* 0x010fe80000100800 */
[----:B---3--:R1:W-:Y:S04]  /*1890*/  STL [R1+0x3c], R2 ;  /* 0x00003c0201007387 */ /* 0x0083e80000100800 */
[----:B------:R-:W-:Y:S04]  /*18a0*/  STL [R1+0x38], R26 ;  /* 0x0000381a01007387 */ /* 0x000fe80000100800 */
[----:B------:R-:W-:Y:S01]  /*18b0*/  STL [R1+0x34], R24 ;  /* 0x0000341801007387 */ /* 0x000fe20000100800 */
[----:B------:R-:W-:-:S03]  /*18c0*/  LEA R9, R74, R89, 0x1 ;  /* 0x000000594a097211 */ /* 0x000fc600078e08ff */
[----:B-1----:R-:W3:Y:S04]  /*18d0*/  LDG.E.U16 R2, desc[UR10][R10.64] ;  /* 0x0000000a0a027981 */ /* 0x002ee8000c1e1500 */
[----:B------:R1:W-:Y:S04]  /*18e0*/  STL [R1+0x30], R0 ;  /* 0x0000300001007387 */ /* 0x0003e80000100800 */
[----:B-1----:R-:W4:Y:S01]  /*18f0*/  LDG.E.U16 R0, desc[UR10][R12.64] ;  /* 0x0000000a0c007981 */ /* 0x002f22000c1e1500 */
[----:B------:R-:W-:-:S04]  /*1900*/  LEA R67, R74, R9, 0x1 ;  /* 0x000000094a437211 */ /* 0x000fc800078e08ff */
[----:B0-----:R-:W-:-:S04]  /*1910*/  LEA R14, P0, R67, R180, 0x1 ;  /* 0x000000b4430e7211 */ /* 0x001fc800078008ff */
[----:B------:R-:W-:Y:S01]  /*1920*/  LEA.HI.X.SX32 R15, R67, R8, 0x1, P0 ;  /* 0x00000008430f7211 */ /* 0x000fe200000f0eff */
[----:B------:R-:W-:Y:S04]  /*1930*/  STL [R1+0x2c], R22 ;  /* 0x00002c1601007387 */ /* 0x000fe80000100800 */
[----:B----4-:R0:W-:Y:S04]  /*1940*/  STL [R1+0x2bf0], R0 ;  /* 0x002bf00001007387 */ /* 0x0101e80000100800 */
[----:B0-----:R-:W4:Y:S01]  /*1950*/  LDG.E.U16 R0, desc[UR10][R14.64] ;  /* 0x0000000a0e007981 */ /* 0x001f22000c1e1500 */
[----:B------:R-:W-:-:S02]  /*1960*/  LEA R111, R74, R67, 0x1 ;  /* 0x000000434a6f7211 */ /* 0x000fc400078e08ff */
[-C--:B------:R-:W-:Y:S02]  /*1970*/  LEA R18, P1, R61, R180.reuse, 0x1 ;  /* 0x000000b43d127211 */ /* 0x080fe400078208ff */
[----:B------:R-:W-:Y:S01]  /*1980*/  LEA R16, P0, R111, R180, 0x1 ;  /* 0x000000b46f107211 */ /* 0x000fe200078008ff */
[----:B------:R-:W-:Y:S01]  /*1990*/  STL [R1+0x28], R3 ;  /* 0x0000280301007387 */ /* 0x000fe20000100800 */
[-C--:B------:R-:W-:Y:S02]  /*19a0*/  LEA.HI.X.SX32 R19, R61, R8.reuse, 0x1, P1 ;  /* 0x000000083d137211 */ /* 0x080fe400008f0eff */
[----:B------:R-:W-:Y:S01]  /*19b0*/  LEA.HI.X.SX32 R17, R111, R8, 0x1, P0 ;  /* 0x000000086f117211 */ /* 0x000fe200000f0eff */
[----:B------:R-:W-:Y:S04]  /*19c0*/  STL [R1+0x24], R21 ;  /* 0x0000241501007387 */ /* 0x000fe80000100800 */
[----:B------:R-:W2:Y:S01]  /*19d0*/  LDG.E.U16 R19, desc[UR10][R18.64] ;  /* 0x0000000a12137981 */ /* 0x000ea2000c1e1500 */
[----:B------:R-:W-:-:S05]  /*19e0*/  IMAD R91, R74, 0x2, R111 ;  /* 0x000000024a5b7824 */ /* 0x000fca00078e026f */
[----:B------:R-:W-:-:S04]  /*19f0*/  LEA R71, R74, R91, 0x1 ;  /* 0x0000005b4a477211 */ /* 0x000fc800078e08ff */
[C---:B------:R-:W-:Y:S01]  /*1a00*/  LEA R73, R74.reuse, R71, 0x1 ;  /* 0x000000474a497211 */ /* 0x040fe200078e08ff */
[----:B------:R0:W2:Y:S03]  /*1a10*/  LDG.E.U16 R18, desc[UR10][R6.64] ;  /* 0x0000000a06127981 */ /* 0x0000a6000c1e1500 */
[----:B------:R-:W-:Y:S02]  /*1a20*/  LEA R113, R74, R73, 0x1 ;  /* 0x000000494a717211 */ /* 0x000fe400078e08ff */
[-C--:B0-----:R-:W-:Y:S02]  /*1a30*/  LEA R6, P0, R73, R180.reuse, 0x1 ;  /* 0x000000b449067211 */ /* 0x081fe400078008ff */
[----:B------:R-:W-:Y:S02]  /*1a40*/  LEA R4, P1, R9, R180, 0x1 ;  /* 0x000000b409047211 */ /* 0x000fe400078208ff */
[----:B------:R-:W-:-:S02]  /*1a50*/  LEA.HI.X.SX32 R7, R73, R8, 0x1, P0 ;  /* 0x0000000849077211 */ /* 0x000fc400000f0eff */
[----:B------:R-:W-:Y:S02]  /*1a60*/  LEA R12, P0, R113, R180, 0x1 ;  /* 0x000000b4710c7211 */ /* 0x000fe400078008ff */
[-C--:B------:R-:W-:Y:S01]  /*1a70*/  LEA.HI.X.SX32 R5, R9, R8.reuse, 0x1, P1 ;  /* 0x0000000809057211 */ /* 0x080fe200008f0eff */
[----:B------:R-:W2:Y:S01]  /*1a80*/  LDG.E.U16 R252, desc[UR10][R6.64] ;  /* 0x0000000a06fc7981 */ /* 0x000ea2000c1e1500 */
[----:B------:R-:W-:-:S03]  /*1a90*/  LEA.HI.X.SX32 R13, R113, R8, 0x1, P0 ;  /* 0x00000008710d7211 */ /* 0x000fc600000f0eff */
[----:B------:R0:W2:Y:S04]  /*1aa0*/  LDG.E.U16 R9, desc[UR10][R4.64] ;  /* 0x0000000a04097981 */ /* 0x0000a8000c1e1500 */
[----:B------:R-:W2:Y:S01]  /*1ab0*/  LDG.E.U16 R251, desc[UR10][R12.64] ;  /* 0x0000000a0cfb7981 */ /* 0x000ea2000c1e1500 */
[----:B------:R-:W-:-:S05]  /*1ac0*/  IMAD R93, R74, 0x2, R113 ;  /* 0x000000024a5d7824 */ /* 0x000fca00078e0271 */
[----:B------:R-:W-:-:S04]  /*1ad0*/  LEA R115, R74, R93, 0x1 ;  /* 0x0000005d4a737211 */ /* 0x000fc800078e08ff */
[----:B------:R-:W-:-:S04]  /*1ae0*/  LEA R23, R74, R115, 0x1 ;  /* 0x000000734a177211 */ /* 0x000fc800078e08ff */
[----:B------:R-:W-:-:S05]  /*1af0*/  LEA R117, R74, R23, 0x1 ;  /* 0x000000174a757211 */ /* 0x000fca00078e08ff */
        /* <DEDUP_REMOVED lines=11> */
[C---:B------:R-:W-:Y:S01]  /*1bb0*/  LEA R127, R74.reuse, R125, 0x1 ;  /* 0x0000007d4a7f7211 */ /* 0x040fe200078e08ff */
[----:B----4-:R-:W-:Y:S04]  /*1bc0*/  STL [R1+0x2bf4], R0 ;  /* 0x002bf40001007387 */ /* 0x010fe80000100800 */
[----:B---3--:R1:W-:Y:S04]  /*1bd0*/  STL [R1+0x20], R2 ;  /* 0x0000200201007387 */ /* 0x0083e80000100800 */
[----:B-1----:R1:W3:Y:S01]  /*1be0*/  LDG.E.U16 R2, desc[UR10][R16.64] ;  /* 0x0000000a10027981 */ /* 0x0022e2000c1e1500 */
        /* <DEDUP_REMOVED lines=24> */
[----:B------:R-:W-:Y:S01]  /*1d70*/  IMAD R113, R74, 0x2, R21 ;  /* 0x000000024a717824 */ /* 0x000fe200078e0215 */
[----:B------:R-:W-:-:S04]  /*1d80*/  LEA R10, P1, R71, R180, 0x1 ;  /* 0x000000b4470a7211 */ /* 0x000fc800078208ff */
[----:B------:R-:W-:-:S04]  /*1d90*/  LEA R41, R74, R113, 0x1 ;  /* 0x000000714a297211 */ /* 0x000fc800078e08ff */
[----:B------:R-:W-:Y:S02]  /*1da0*/  LEA R27, R74, R41, 0x1 ;  /* 0x000000294a1b7211 */ /* 0x000fe400078e08ff */
[----:B------:R-:W-:Y:S02]  /*1db0*/  LEA.HI.X.SX32 R11, R71, R8, 0x1, P1 ;  /* 0x00000008470b7211 */ /* 0x000fe400008f0eff */
[-C--:B0-----:R-:W-:Y:S02]  /*1dc0*/  LEA R4, P1, R115, R180.reuse, 0x1 ;  /* 0x000000b473047211 */ /* 0x081fe400078208ff */
[----:B------:R-:W-:Y:S01]  /*1dd0*/  LEA R14, P0, R23, R180, 0x1 ;  /* 0x000000b4170e7211 */ /* 0x000fe200078008ff */
[----:B------:R0:W4:Y:S01]  /*1de0*/  LDG.E.U16 R0, desc[UR10][R10.64] ;  /* 0x0000000a0a007981 */ /* 0x000122000c1e1500 */
[-C--:B------:R-:W-:Y:S02]  /*1df0*/  LEA.HI.X.SX32 R5, R115, R8.reuse, 0x1, P1 ;  /* 0x0000000873057211 */ /* 0x080fe400008f0eff */
[----:B------:R-:W-:-:S02]  /*1e00*/  LEA.HI.X.SX32 R15, R23, R8, 0x1, P0 ;  /* 0x00000008170f7211 */ /* 0x000fc400000f0eff */
[C---:B-1----:R-:W-:Y:S01]  /*1e10*/  LEA R16, P0, R117.reuse, R180, 0x1 ;  /* 0x000000b475107211 */ /* 0x042fe200078008ff */
[----:B------:R1:W4:Y:S03]  /*1e20*/  LDG.E.U16 R250, desc[UR10][R4.64] ;  /* 0x0000000a04fa7981 */ /* 0x000326000c1e1500 */
[----:B------:R-:W-:Y:S01]  /*1e30*/  LEA.HI.X.SX32 R17, R117, R8, 0x1, P0 ;  /* 0x0000000875117211 */ /* 0x000fe200000f0eff */
[----:B------:R-:W4:Y:S01]  /*1e40*/  LDG.E.U16 R249, desc[UR10][R14.64] ;  /* 0x0000000a0ef97981 */ /* 0x000f22000c1e1500 */
[-C--:B0-----:R-:W-:Y:S02]  /*1e50*/  LEA R10, P1, R25, R180.reuse, 0x1 ;  /* 0x000000b4190a7211 */ /* 0x081fe400078208ff */
[----:B------:R-:W-:Y:S01]  /*1e60*/  LEA R6, P0, R119, R180, 0x1 ;  /* 0x000000b477067211 */ /* 0x000fe200078008ff */
[----:B------:R0:W4:Y:S01]  /*1e70*/  LDG.E.U16 R248, desc[UR10][R16.64] ;  /* 0x0000000a10f87981 */ /* 0x000122000c1e1500 */
[----:B------:R-:W-:-:S02]  /*1e80*/  LEA.HI.X.SX32 R11, R25, R8, 0x1, P1 ;  /* 0x00000008190b7211 */ /* 0x000fc400008f0eff */
[----:B------:R-:W-:Y:S02]  /*1e90*/  LEA.HI.X.SX32 R7, R119, R8, 0x1, P0 ;  /* 0x0000000877077211 */ /* 0x000fe400000f0eff */
[-C--:B-1----:R-:W-:Y:S01]  /*1ea0*/  LEA R4, P1, R31, R180.reuse, 0x1 ;  /* 0x000000b41f047211 */ /* 0x082fe200078208ff */
[----:B------:R1:W4:Y:S01]  /*1eb0*/  LDG.E.U16 R247, desc[UR10][R10.64] ;  /* 0x0000000a0af77981 */ /* 0x000322000c1e1500 */
[----:B------:R-:W-:Y:S02]  /*1ec0*/  LEA R12, P0, R121, R180, 0x1 ;  /* 0x000000b4790c7211 */ /* 0x000fe400078008ff */
[-C--:B------:R-:W-:Y:S01]  /*1ed0*/  LEA.HI.X.SX32 R5, R31, R8.reuse, 0x1, P1 ;  /* 0x000000081f057211 */ /* 0x080fe200008f0eff */
[----:B------:R-:W4:Y:S01]  /*1ee0*/  LDG.E.U16 R246, desc[UR10][R6.64] ;  /* 0x0000000a06f67981 */ /* 0x000f22000c1e1500 */
[----:B------:R-:W-:Y:S02]  /*1ef0*/  LEA.HI.X.SX32 R13, R121, R8, 0x1, P0 ;  /* 0x00000008790d7211 */ /* 0x000fe400000f0eff */
[-C--:B0-----:R-:W-:Y:S01]  /*1f00*/  LEA R16, P0, R33, R180.reuse, 0x1 ;  /* 0x000000b421107211 */ /* 0x081fe200078008ff */
[----:B------:R-:W4:Y:S01]  /*1f10*/  LDG.E.U16 R244, desc[UR10][R4.64] ;  /* 0x0000000a04f47981 */ /* 0x000f22000c1e1500 */
[----:B-1----:R-:W-:-:S02]  /*1f20*/  LEA R10, P1, R123, R180, 0x1 ;  /* 0x000000b47b0a7211 */ /* 0x002fc400078208ff */
[----:B------:R-:W-:Y:S01]  /*1f30*/  LEA.HI.X.SX32 R17, R33, R8, 0x1, P0 ;  /* 0x0000000821117211 */ /* 0x000fe200000f0eff */
[----:B------:R0:W4:Y:S01]  /*1f40*/  LDG.E.U16 R245, desc[UR10][R12.64] ;  /* 0x0000000a0cf57981 */ /* 0x000122000c1e1500 */
[----:B------:R-:W-:Y:S02]  /*1f50*/  LEA R14, P0, R35, R180, 0x1 ;  /* 0x000000b4230e7211 */ /* 0x000fe400078008ff */
[-C--:B------:R-:W-:Y:S01]  /*1f60*/  LEA.HI.X.SX32 R11, R123, R8.reuse, 0x1, P1 ;  /* 0x000000087b0b7211 */ /* 0x080fe200008f0eff */
[----:B------:R1:W4:Y:S01]  /*1f70*/  LDG.E.U16 R243, desc[UR10][R16.64] ;  /* 0x0000000a10f37981 */ /* 0x000322000c1e1500 */
[----:B------:R-:W-:-:S03]  /*1f80*/  LEA.HI.X.SX32 R15, R35, R8, 0x1, P0 ;  /* 0x00000008230f7211 */ /* 0x000fc600000f0eff */
[----:B------:R1:W4:Y:S01]  /*1f90*/  LDG.E.U16 R241, desc[UR10][R10.64] ;  /* 0x0000000a0af17981 */ /* 0x000322000c1e1500 */
[-C--:B0-----:R-:W-:Y:S02]  /*1fa0*/  LEA R12, P0, R125, R180.reuse, 0x1 ;  /* 0x000000b47d0c7211 */ /* 0x081fe400078008ff */
[----:B------:R-:W-:Y:S01]  /*1fb0*/  LEA R4, P1, R129, R180, 0x1 ;  /* 0x000000b481047211 */ /* 0x000fe200078208ff */
[----:B------:R-:W4:Y:S01]  /*1fc0*/  LDG.E.U16 R242, desc[UR10][R14.64] ;  /* 0x0000000a0ef27981 */ /* 0x000f22000c1e1500 */
[----:B------:R-:W-:Y:S02]  /*1fd0*/  LEA.HI.X.SX32 R13, R125, R8, 0x1, P0 ;  /* 0x000000087d0d7211 */ /* 0x000fe400000f0eff */
[----:B------:R-:W-:-:S03]  /*1fe0*/  LEA R6, P0, R127, R180, 0x1 ;  /* 0x000000b47f067211 */ /* 0x000fc600078008ff */
[----:B------:R0:W4:Y:S01]  /*1ff0*/  LDG.E.U16 R240, desc[UR10][R12.64] ;  /* 0x0000000a0cf07981 */ /* 0x000122000c1e1500 */
[----:B------:R-:W-:Y:S02]  /*2000*/  LEA.HI.X.SX32 R7, R127, R8, 0x1, P0 ;  /* 0x000000087f077211 */ /* 0x000fe400000f0eff */
[----:B-1----:R-:W-:-:S03]  /*2010*/  LEA R16, P0, R131, R180, 0x1 ;  /* 0x000000b483107211 */ /* 0x002fc600078008ff */
[----:B------:R1:W4:Y:S01]  /*2020*/  LDG.E.U16 R239, desc[UR10][R6.64] ;  /* 0x0000000a06ef7981 */ /* 0x000322000c1e1500 */
[----:B------:R-:W-:Y:S02]  /*2030*/  LEA.HI.X.SX32 R17, R131, R8, 0x1, P0 ;  /* 0x0000000883117211 */ /* 0x000fe400000f0eff */
[----:B------:R-:W-:Y:S01]  /*2040*/  LEA R10, P0, R133, R180, 0x1 ;  /* 0x000000b4850a7211 */ /* 0x000fe200078008ff */
[----:B---3--:R-:W-:Y:S04]  /*2050*/  STL [R1+0x2bf8], R2 ;  /* 0x002bf80201007387 */ /* 0x008fe80000100800 */
[----:B--2---:R-:W-:Y:S04]  /*2060*/  STL [R1+0x1c], R20 ;  /* 0x00001c1401007387 */ /* 0x004fe80000100800 */
[----:B------:R2:W-:Y:S01]  /*2070*/  STL [R1+0x18], R19 ;  /* 0x0000181301007387 */ /* 0x0005e20000100800 */
[----:B------:R-:W-:-:S03]  /*2080*/  LEA.HI.X.SX32 R5, R129, R8, 0x1, P1 ;  /* 0x0000000881057211 */ /* 0x000fc600008f0eff */
[----:B------:R-:W3:Y:S01]  /*2090*/  LDG.E.U16 R237, desc[UR10][R16.64] ;  /* 0x0000000a10ed7981 */ /* 0x000ee2000c1e1500 */
[----:B--2---:R-:W-:-:S03]  /*20a0*/  LEA R19, R74, R27, 0x1 ;  /* 0x0000001b4a137211 */ /* 0x004fc600078e08ff */
[----:B------:R-:W-:Y:S02]  /*20b0*/  STL [R1+0x2bfc], R252 ;  /* 0x002bfcfc01007387 */ /* 0x000fe40000100800 */
[C---:B------:R-:W-:Y:S01]  /*20c0*/  IMAD R115, R74.reuse, 0x2, R19 ;  /* 0x000000024a737824 */ /* 0x040fe200078e0213 */
[----:B------:R-:W-:Y:S01]  /*20d0*/  LEA.HI.X.SX32 R11, R133, R8, 0x1, P0 ;  /* 0x00000008850b7211 */ /* 0x000fe200000f0eff */
[----:B------:R-:W2:Y:S03]  /*20e0*/  LDG.E.U16 R238, desc[UR10][R4.64] ;  /* 0x0000000a04ee7981 */ /* 0x000ea6000c1e1500 */
[C---:B------:R-:W-:Y:S01]  /*20f0*/  LEA R67, R74.reuse, R115, 0x1 ;  /* 0x000000734a437211 */ /* 0x040fe200078e08ff */
[----:B------:R-:W-:Y:S03]  /*2100*/  STL [R1+0x14], R18 ;  /* 0x0000141201007387 */ /* 0x000fe60000100800 */
[C---:B------:R-:W-:Y:S01]  /*2110*/  LEA R45, R74.reuse, R67, 0x1 ;  /* 0x000000434a2d7211 */ /* 0x040fe200078e08ff */
[----:B------:R0:W2:Y:S03]  /*2120*/  LDG.E.U16 R236, desc[UR10][R10.64] ;  /* 0x0000000a0aec7981 */ /* 0x0000a6000c1e1500 */
        /* <DEDUP_REMOVED lines=9> */
[C---:B------:R-:W-:Y:S01]  /*21c0*/  IMAD R121, R74.reuse, 0x2, R31 ;  /* 0x000000024a797824 */ /* 0x040fe200078e021f */
[----:B------:R-:W-:Y:S04]  /*21d0*/  STL [R1+0x2c00], R251 ;  /* 0x002c00fb01007387 */ /* 0x000fe80000100800 */
[C---:B------:R-:W-:Y:S01]  /*21e0*/  LEA R53, R74.reuse, R121, 0x1 ;  /* 0x000000794a357211 */ /* 0x040fe200078e08ff */
[----:B------:R0:W-:Y:S03]  /*21f0*/  STL [R1+0xc], R9 ;  /* 0x00000c0901007387 */ /* 0x0001e60000100800 */
[----:B0-----:R-:W-:-:S04]  /*2200*/  LEA R9, R74, R53, 0x1 ;  /* 0x000000354a097211 */ /* 0x001fc800078e08ff */
[----:B------:R-:W-:-:S05]  /*2210*/  LEA R61, R74, R9, 0x1 ;  /* 0x000000094a3d7211 */ /* 0x000fca00078e08ff */
[----:B------:R-:W-:-:S05]  /*2220*/  IMAD R123, R74, 0x2, R61 ;  /* 0x000000024a7b7824 */ /* 0x000fca00078e023d */
[----:B------:R-:W-:-:S04]  /*2230*/  LEA R57, R74, R123, 0x1 ;  /* 0x0000007b4a397211 */ /* 0x000fc800078e08ff */
[----:B------:R-:W-:-:S04]  /*2240*/  LEA R33, R74, R57, 0x1 ;  /* 0x000000394a217211 */ /* 0x000fc800078e08ff */
[----:B------:R-:W-:Y:S02]  /*2250*/  LEA R35, R74, R33, 0x1 ;  /* 0x000000214a237211 */ /* 0x000fe400078e08ff */
[----:B------:R-:W-:-:S03]  /*2260*/  LEA R12, P0, R137, R180, 0x1 ;  /* 0x000000b4890c7211 */ /* 0x000fc600078008ff */
[C---:B------:R-:W-:Y:S01]  /*2270*/  IMAD R125, R74.reuse, 0x2, R35 ;  /* 0x000000024a7d7824 */ /* 0x040fe200078e0223 */
[----:B------:R-:W-:Y:S02]  /*2280*/  LEA.HI.X.SX32 R13, R137, R8, 0x1, P0 ;  /* 0x00000008890d7211 */ /* 0x000fe400000f0eff */
[C---:B-1----:R-:W-:Y:S02]  /*2290*/  LEA R6, P0, R139.reuse, R180, 0x1 ;  /* 0x000000b48b067211 */ /* 0x042fe400078008ff */
[C---:B------:R-:W-:Y:S01]  /*22a0*/  LEA R59, R74.reuse, R125, 0x1 ;  /* 0x0000007d4a3b7211 */ /* 0x040fe200078e08ff */
[----:B------:R-:W2:Y:S01]  /*22b0*/  LDG.E.U16 R234, desc[UR10][R12.64] ;  /* 0x0000000a0cea7981 */ /* 0x000ea2000c1e1500 */
[----:B------:R-:W-:Y:S02]  /*22c0*/  LEA.HI.X.SX32 R7, R139, R8, 0x1, P0 ;  /* 0x000000088b077211 */ /* 0x000fe400000f0eff */
[C---:B------:R-:W-:Y:S02]  /*22d0*/  LEA R60, R74.reuse, R59, 0x1 ;  /* 0x0000003b4a3c7211 */ /* 0x040fe400078e08ff */
[----:B------:R-:W-:Y:S01]  /*22e0*/  LEA R10, P0, R143, R180, 0x1 ;  /* 0x000000b48f0a7211 */ /* 0x000fe200078008ff */
[----:B------:R0:W2:Y:S01]  /*22f0*/  LDG.E.U16 R233, desc[UR10][R6.64] ;  /* 0x0000000a06e97981 */ /* 0x0000a2000c1e1500 */
[----:B------:R-:W-:-:S02]  /*2300*/  LEA R66, R74, R60, 0x1 ;  /* 0x0000003c4a427211 */ /* 0x000fc400078e08ff */
[----:B------:R-:W-:-:S03]  /*2310*/  LEA.HI.X.SX32 R11, R143, R8, 0x1, P0 ;  /* 0x000000088f0b7211 */ /* 0x000fc600000f0eff */
[C---:B------:R-:W-:Y:S02]  /*2320*/  IMAD R127, R74.reuse, 0x2, R66 ;  /* 0x000000024a7f7824 */ /* 0x040fe400078e0242 */
[----:B------:R1:W2:Y:S01]  /*2330*/  LDG.E.U16 R231, desc[UR10][R10.64] ;  /* 0x0000000a0ae77981 */ /* 0x0002a2000c1e1500 */
[-C--:B0-----:R-:W-:Y:S02]  /*2340*/  LEA R6, P0, R145, R180.reuse, 0x1 ;  /* 0x000000b491067211 */ /* 0x081fe400078008ff */
[----:B------:R-:W-:Y:S02]  /*2350*/  LEA R14, P1, R135, R180, 0x1 ;  /* 0x000000b4870e7211 */ /* 0x000fe400078208ff */
[----:B------:R-:W-:Y:S02]  /*2360*/  LEA.HI.X.SX32 R7, R145, R8, 0x1, P0 ;  /* 0x0000000891077211 */ /* 0x000fe400000f0eff */
[----:B------:R-:W-:Y:S02]  /*2370*/  LEA R62, R74, R127, 0x1 ;  /* 0x0000007f4a3e7211 */ /* 0x000fe400078e08ff */
[----:B-1----:R-:W-:Y:S01]  /*2380*/  LEA R10, P0, R63, R180, 0x1 ;  /* 0x000000b43f0a7211 */ /* 0x002fe200078008ff */
[----:B------:R-:W2:Y:S01]  /*2390*/  LDG.E.U16 R230, desc[UR10][R6.64] ;  /* 0x0000000a06e67981 */ /* 0x000ea2000c1e1500 */
[----:B------:R-:W-:-:S02]  /*23a0*/  LEA.HI.X.SX32 R15, R135, R8, 0x1, P1 ;  /* 0x00000008870f7211 */ /* 0x000fc400008f0eff */
[----:B------:R-:W-:Y:S02]  /*23b0*/  LEA.HI.X.SX32 R11, R63, R8, 0x1, P0 ;  /* 0x000000083f0b7211 */ /* 0x000fe400000f0eff */
[C---:B------:R-:W-:Y:S01]  /*23c0*/  LEA R63, R74.reuse, R62, 0x1 ;  /* 0x0000003e4a3f7211 */ /* 0x040fe200078e08ff */
[----:B------:R-:W2:Y:S01]  /*23d0*/  LDG.E.U16 R235, desc[UR10][R14.64] ;  /* 0x0000000a0eeb7981 */ /* 0x000ea2000c1e1500 */
[C---:B------:R-:W-:Y:S02]  /*23e0*/  LEA R4, P1, R141.reuse, R180, 0x1 ;  /* 0x000000b48d047211 */ /* 0x040fe400078208ff */
[----:B------:R-:W-:Y:S01]  /*23f0*/  LEA R65, R74, R63, 0x1 ;  /* 0x0000003f4a417211 */ /* 0x000fe200078e08ff */
[----:B------:R-:W2:Y:S01]  /*2400*/  LDG.E.U16 R228, desc[UR10][R10.64] ;  /* 0x0000000a0ae47981 */ /* 0x000ea2000c1e1500 */
[----:B------:R-:W-:-:S03]  /*2410*/  LEA.HI.X.SX32 R5, R141, R8, 0x1, P1 ;  /* 0x000000088d057211 */ /* 0x000fc600008f0eff */
[C---:B------:R-:W-:Y:S02]  /*2420*/  IMAD R129, R74.reuse, 0x2, R65 ;  /* 0x000000024a817824 */ /* 0x040fe400078e0241 */
[----:B------:R0:W2:Y:S03]  /*2430*/  LDG.E.U16 R232, desc[UR10][R4.64] ;  /* 0x0000000a04e87981 */ /* 0x0000a6000c1e1500 */
[----:B------:R-:W-:Y:S02]  /*2440*/  LEA R40, R74, R129, 0x1 ;  /* 0x000000814a287211 */ /* 0x000fe400078e08ff */
[-C--:B0-----:R-:W-:Y:S02]  /*2450*/  LEA R4, P1, R147, R180.reuse, 0x1 ;  /* 0x000000b493047211 */ /* 0x081fe400078208ff */
[----:B------:R-:W-:Y:S02]  /*2460*/  LEA R6, P0, R37, R180, 0x1 ;  /* 0x000000b425067211 */ /* 0x000fe400078008ff */
[----:B------:R-:W-:-:S02]  /*2470*/  LEA.HI.X.SX32 R5, R147, R8, 0x1, P1 ;  /* 0x0000000893057211 */ /* 0x000fc400008f0eff */
[C---:B------:R-:W-:Y:S02]  /*2480*/  LEA R36, R74.reuse, R40, 0x1 ;  /* 0x000000284a247211 */ /* 0x040fe400078e08ff */
[----:B------:R-:W-:Y:S01]  /*2490*/  LEA.HI.X.SX32 R7, R37, R8, 0x1, P0 ;  /* 0x0000000825077211 */ /* 0x000fe200000f0eff */
[----:B------:R0:W2:Y:S01]  /*24a0*/  LDG.E.U16 R229, desc[UR10][R4.64] ;  /* 0x0000000a04e57981 */ /* 0x0000a2000c1e1500 */
[C---:B------:R-:W-:Y:S02]  /*24b0*/  LEA R37, R74.reuse, R36, 0x1 ;  /* 0x000000244a257211 */ /* 0x040fe400078e08ff */
[-C--:B------:R-:W-:Y:S01]  /*24c0*/  LEA R10, P0, R43, R180.reuse, 0x1 ;  /* 0x000000b42b0a7211 */ /* 0x080fe200078008ff */
[----:B------:R-:W2:Y:S01]  /*24d0*/  LDG.E.U16 R227, desc[UR10][R6.64] ;  /* 0x0000000a06e37981 */ /* 0x000ea2000c1e1500 */
[----:B0-----:R-:W-:Y:S01]  /*24e0*/  LEA R4, P1, R69, R180, 0x1 ;  /* 0x000000b445047211 */ /* 0x001fe200078208ff */
[----:B------:R-:W-:-:S03]  /*24f0*/  IMAD R131, R74, 0x2, R37 ;  /* 0x000000024a837824 */ /* 0x000fc600078e0225 */
[----:B------:R-:W-:Y:S02]  /*2500*/  LEA.HI.X.SX32 R5, R69, R8, 0x1, P1 ;  /* 0x0000000845057211 */ /* 0x000fe400008f0eff */
[----:B------:R-:W-:-:S03]  /*2510*/  LEA R38, R74, R131, 0x1 ;  /* 0x000000834a267211 */ /* 0x000fc600078e08ff */
[----:B------:R0:W2:Y:S01]  /*2520*/  LDG.E.U16 R226, desc[UR10][R4.64] ;  /* 0x0000000a04e27981 */ /* 0x0000a2000c1e1500 */
[----:B------:R-:W-:Y:S02]  /*2530*/  LEA.HI.X.SX32 R11, R43, R8, 0x1, P0 ;  /* 0x000000082b0b7211 */ /* 0x000fe400000f0eff */
[----:B0-----:R-:W-:-:S03]  /*2540*/  LEA R4, P1, R39, R180, 0x1 ;  /* 0x000000b427047211 */ /* 0x001fc600078208ff */
[----:B------:R0:W2:Y:S01]  /*2550*/  LDG.E.U16 R225, desc[UR10][R10.64] ;  /* 0x0000000a0ae17981 */ /* 0x0000a2000c1e1500 */
[----:B------:R-:W-:Y:S02]  /*2560*/  LEA.HI.X.SX32 R5, R39, R8, 0x1, P1 ;  /* 0x0000000827057211 */ /* 0x000fe400008f0eff */
[C---:B------:R-:W-:Y:S02]  /*2570*/  LEA R39, R74.reuse, R38, 0x1 ;  /* 0x000000264a277211 */ /* 0x040fe400078e08ff */
[-C--:B------:R-:W-:Y:S02]  /*2580*/  LEA R6, P0, R3, R180.reuse, 0x1 ;  /* 0x000000b403067211 */ /* 0x080fe400078008ff */
[C---:B------:R-:W-:Y:S02]  /*2590*/  LEA R46, R74.reuse, R39, 0x1 ;  /* 0x000000274a2e7211 */ /* 0x040fe400078e08ff */
[----:B0-----:R-:W-:Y:S02]  /*25a0*/  LEA R10, P1, R41, R180, 0x1 ;  /* 0x000000b4290a7211 */ /* 0x001fe400078208ff */
[----:B------:R-:W-:Y:S01]  /*25b0*/  LEA.HI.X.SX32 R7, R3, R8, 0x1, P0 ;  /* 0x0000000803077211 */ /* 0x000fe200000f0eff */
[----:B------:R-:W-:Y:S01]  /*25c0*/  IMAD R133, R74, 0x2, R46 ;  /* 0x000000024a857824 */ /* 0x000fe200078e022e */
[----:B------:R-:W-:Y:S01]  /*25d0*/  LEA R28, P0, R29, R180, 0x1 ;  /* 0x000000b41d1c7211 */ /* 0x000fe200078008ff */
[----:B------:R-:W2:Y:S01]  /*25e0*/  LDG.E.U16 R3, desc[UR10][R4.64] ;  /* 0x0000000a04037981 */ /* 0x000ea2000c1e1500 */
[----:B------:R-:W-:-:S02]  /*25f0*/  LEA.HI.X.SX32 R11, R41, R8, 0x1, P1 ;  /* 0x00000008290b7211 */ /* 0x000fc400008f0eff */
[C---:B------:R-:W-:Y:S01]  /*2600*/  LEA R41, R74.reuse, R133, 0x1 ;  /* 0x000000854a297211 */ /* 0x040fe200078e08ff */
[----:B------:R0:W2:Y:S01]  /*2610*/  LDG.E.U16 R224, desc[UR10][R6.64] ;  /* 0x0000000a06e07981 */ /* 0x0000a2000c1e1500 */
[----:B------:R-:W-:Y:S02]  /*2620*/  LEA.HI.X.SX32 R29, R29, R8, 0x1, P0 ;  /* 0x000000081d1d7211 */ /* 0x000fe400000f0eff */
[C---:B------:R-:W-:Y:S01]  /*2630*/  LEA R20, P0, R21.reuse, R180, 0x1 ;  /* 0x000000b415147211 */ /* 0x040fe200078008ff */
[----:B------:R-:W2:Y:S01]  /*2640*/  LDG.E.U16 R10, desc[UR10][R10.64] ;  /* 0x0000000a0a0a7981 */ /* 0x000ea2000c1e1500 */
[C---:B------:R-:W-:Y:S02]  /*2650*/  LEA R42, R74.reuse, R41, 0x1 ;  /* 0x000000294a2a7211 */ /* 0x040fe400078e08ff */
[----:B------:R-:W-:Y:S01]  /*2660*/  LEA.HI.X.SX32 R21, R21, R8, 0x1, P0 ;  /* 0x0000000815157211 */ /* 0x000fe200000f0eff */
[----:B------:R-:W2:Y:S01]  /*2670*/  LDG.E.U16 R28, desc[UR10][R28.64] ;  /* 0x0000000a1c1c7981 */ /* 0x000ea2000c1e1500 */
[----:B------:R-:W-:-:S02]  /*2680*/  LEA R43, R74, R42, 0x1 ;  /* 0x0000002a4a2b7211 */ /* 0x000fc400078e08ff */
[C---:B0-----:R-:W-:Y:S01]  /*2690*/  LEA R6, P0, R27.reuse, R180, 0x1 ;  /* 0x000000b41b067211 */ /* 0x041fe200078008ff */
[----:B------:R-:W2:Y:S03]  /*26a0*/  LDG.E.U16 R20, desc[UR10][R20.64] ;  /* 0x0000000a14147981 */ /* 0x000ea6000c1e1500 */
[----:B------:R-:W-:Y:S01]  /*26b0*/  LEA.HI.X.SX32 R7, R27, R8, 0x1, P0 ;  /* 0x000000081b077211 */ /* 0x000fe200000f0eff */
[----:B------:R-:W-:Y:S01]  /*26c0*/  IMAD R135, R74, 0x2, R43 ;  /* 0x000000024a877824 */ /* 0x000fe200078e022b */
[----:B------:R-:W-:-:S03]  /*26d0*/  LEA R4, P0, R19, R180, 0x1 ;  /* 0x000000b413047211 */ /* 0x000fc600078008ff */
[----:B------:R0:W2:Y:S01]  /*26e0*/  LDG.E.U16 R27, desc[UR10][R6.64] ;  /* 0x0000000a061b7981 */ /* 0x0000a2000c1e1500 */
[----:B------:R-:W-:Y:S02]  /*26f0*/  LEA.HI.X.SX32 R5, R19, R8, 0x1, P0 ;  /* 0x0000000813057211 */ /* 0x000fe400000f0eff */
[C---:B------:R-:W-:Y:S02]  /*2700*/  LEA R14, P0, R45.reuse, R180, 0x1 ;  /* 0x000000b42d0e7211 */ /* 0x040fe400078008ff */
[C---:B------:R-:W-:Y:S01]  /*2710*/  LEA R44, R74.reuse, R135, 0x1 ;  /* 0x000000874a2c7211 */ /* 0x040fe200078e08ff */
[----:B------:R1:W2:Y:S01]  /*2720*/  LDG.E.U16 R19, desc[UR10][R4.64] ;  /* 0x0000000a04137981 */ /* 0x0002a2000c1e1500 */
[----:B------:R-:W-:Y:S02]  /*2730*/  LEA.HI.X.SX32 R15, R45, R8, 0x1, P0 ;  /* 0x000000082d0f7211 */ /* 0x000fe400000f0eff */
[C---:B------:R-:W-:Y:S02]  /*2740*/  LEA R45, R74.reuse, R44, 0x1 ;  /* 0x0000002c4a2d7211 */ /* 0x040fe400078e08ff */
[----:B0-----:R-:W-:Y:S01]  /*2750*/  LEA R6, P0, R47, R180, 0x1 ;  /* 0x000000b42f067211 */ /* 0x001fe200078008ff */
[----:B------:R0:W2:Y:S01]  /*2760*/  LDG.E.U16 R26, desc[UR10][R14.64] ;  /* 0x0000000a0e1a7981 */ /* 0x0000a2000c1e1500 */
[----:B------:R-:W-:-:S05]  /*2770*/  LEA R52, R74, R45, 0x1 ;  /* 0x0000002d4a347211 */ /* 0x000fca00078e08ff */
[----:B------:R-:W-:Y:S01]  /*2780*/  IMAD R137, R74, 0x2, R52 ;  /* 0x000000024a897824 */ /* 0x000fe200078e0234 */
[----:B------:R-:W-:-:S04]  /*2790*/  LEA.HI.X.SX32 R7, R47, R8, 0x1, P0 ;  /* 0x000000082f077211 */ /* 0x000fc800000f0eff */
[C---:B------:R-:W-:Y:S01]  /*27a0*/  LEA R47, R74.reuse, R137, 0x1 ;  /* 0x000000894a2f7211 */ /* 0x040fe200078e08ff */
[----:B------:R0:W2:Y:S01]  /*27b0*/  LDG.E.U16 R18, desc[UR10][R6.64] ;  /* 0x0000000a06127981 */ /* 0x0000a2000c1e1500 */
[-C--:B------:R-:W-:Y:S02]  /*27c0*/  LEA R16, P0, R49, R180.reuse, 0x1 ;  /* 0x000000b431107211 */ /* 0x080fe400078008ff */
[C---:B------:R-:W-:Y:S02]  /*27d0*/  LEA R48, R74.reuse, R47, 0x1 ;  /* 0x0000002f4a307211 */ /* 0x040fe400078e08ff */
[----:B------:R-:W-:Y:S02]  /*27e0*/  LEA R12, P1, R67, R180, 0x1 ;  /* 0x000000b4430c7211 */ /* 0x000fe400078208ff */
[----:B------:R-:W-:Y:S02]  /*27f0*/  LEA.HI.X.SX32 R17, R49, R8, 0x1, P0 ;  /* 0x0000000831117211 */ /* 0x000fe400000f0eff */
[----:B------:R-:W-:-:S02]  /*2800*/  LEA R49, R74, R48, 0x1 ;  /* 0x000000304a317211 */ /* 0x000fc400078e08ff */
[----:B------:R-:W-:Y:S02]  /*2810*/  LEA.HI.X.SX32 R13, R67, R8, 0x1, P1 ;  /* 0x00000008430d7211 */ /* 0x000fe400008f0eff */
[-C--:B-1----:R-:W-:Y:S01]  /*2820*/  LEA R4, P1, R55, R180.reuse, 0x1 ;  /* 0x000000b437047211 */ /* 0x082fe200078208ff */
[C---:B------:R-:W-:Y:S01]  /*2830*/  IMAD R139, R74.reuse, 0x2, R49 ;  /* 0x000000024a8b7824 */ /* 0x040fe200078e0231 */
[----:B0-----:R-:W-:Y:S01]  /*2840*/  LEA R14, P0, R25, R180, 0x1 ;  /* 0x000000b4190e7211 */ /* 0x001fe200078008ff */
[----:B------:R-:W2:Y:S01]  /*2850*/  LDG.E.U16 R12, desc[UR10][R12.64] ;  /* 0x0000000a0c0c7981 */ /* 0x000ea2000c1e1500 */
[----:B------:R-:W-:Y:S02]  /*2860*/  LEA.HI.X.SX32 R5, R55, R8, 0x1, P1 ;  /* 0x0000000837057211 */ /* 0x000fe400008f0eff */
[----:B------:R-:W-:Y:S02]  /*2870*/  LEA R6, P1, R51, R180, 0x1 ;  /* 0x000000b433067211 */ /* 0x000fe400078208ff */
[----:B------:R-:W-:-:S02]  /*2880*/  LEA R50, R74, R139, 0x1 ;  /* 0x0000008b4a327211 */ /* 0x000fc400078e08ff */
[----:B------:R-:W-:Y:S01]  /*2890*/  LEA.HI.X.SX32 R7, R51, R8, 0x1, P1 ;  /* 0x0000000833077211 */ /* 0x000fe200008f0eff */
[----:B------:R-:W2:Y:S01]  /*28a0*/  LDG.E.U16 R5, desc[UR10][R4.64] ;  /* 0x0000000a04057981 */ /* 0x000ea2000c1e1500 */
[C---:B------:R-:W-:Y:S02]  /*28b0*/  LEA R51, R74.reuse, R50, 0x1 ;  /* 0x000000324a337211 */ /* 0x040fe400078e08ff */
[----:B------:R-:W-:Y:S02]  /*28c0*/  LEA.HI.X.SX32 R15, R25, R8, 0x1, P0 ;  /* 0x00000008190f7211 */ /* 0x000fe400000f0eff */
[C---:B------:R-:W-:Y:S01]  /*28d0*/  LEA R58, R74.reuse, R51, 0x1 ;  /* 0x000000334a3a7211 */ /* 0x040fe200078e08ff */
[----:B------:R-:W2:Y:S04]  /*28e0*/  LDG.E.U16 R25, desc[UR10][R16.64] ;  /* 0x0000000a10197981 */ /* 0x000ea8000c1e1500 */
[----:B------:R-:W-:Y:S01]  /*28f0*/  IMAD R141, R74, 0x2, R58 ;  /* 0x000000024a8d7824 */ /* 0x000fe200078e023a */
[----:B------:R-:W2:Y:S04]  /*2900*/  LDG.E.U16 R7, desc[UR10][R6.64] ;  /* 0x0000000a06077981 */ /* 0x000ea8000c1e1500 */
[----:B------:R0:W2:Y:S01]  /*2910*/  LDG.E.U16 R17, desc[UR10][R14.64] ;  /* 0x0000000a0e117981 */ /* 0x0000a2000c1e1500 */
[----:B------:R-:W-:-:S02]  /*2920*/  LEA R22, P0, R23, R180, 0x1 ;  /* 0x000000b417167211 */ /* 0x000fc400078008ff */
[----:B0-----:R-:W-:-:S04]  /*2930*/  LEA R14, P1, R53, R180, 0x1 ;  /* 0x000000b4350e7211 */ /* 0x001fc800078208ff */
[-C--:B------:R-:W-:Y:S02]  /*2940*/  LEA.HI.X.SX32 R15, R53, R8.reuse, 0x1, P1 ;  /* 0x00000008350f7211 */ /* 0x080fe400008f0eff */
[C---:B------:R-:W-:Y:S02]  /*2950*/  LEA R53, R74.reuse, R141, 0x1 ;  /* 0x0000008d4a357211 */ /* 0x040fe400078e08ff */
[----:B------:R-:W-:Y:S02]  /*2960*/  LEA.HI.X.SX32 R23, R23, R8, 0x1, P0 ;  /* 0x0000000817177211 */ /* 0x000fe400000f0eff */
[C---:B------:R-:W-:Y:S02]  /*2970*/  LEA R54, R74.reuse, R53, 0x1 ;  /* 0x000000354a367211 */ /* 0x040fe400078e08ff */
[----:B------:R-:W-:Y:S01]  /*2980*/  LEA R30, P0, R31, R180, 0x1 ;  /* 0x000000b41f1e7211 */ /* 0x000fe200078008ff */
[----:B------:R0:W3:Y:S01]  /*2990*/  LDG.E.U16 R24, desc[UR10][R22.64] ;  /* 0x0000000a16187981 */ /* 0x0000e2000c1e1500 */
[----:B------:R-:W-:-:S02]  /*29a0*/  LEA R55, R74, R54, 0x1 ;  /* 0x000000364a377211 */ /* 0x000fc400078e08ff */
[----:B------:R-:W-:-:S03]  /*29b0*/  LEA.HI.X.SX32 R31, R31, R8, 0x1, P0 ;  /* 0x000000081f1f7211 */ /* 0x000fc600000f0eff */
[C---:B------:R-:W-:Y:S02]  /*29c0*/  IMAD R143, R74.reuse, 0x2, R55 ;  /* 0x000000024a8f7824 */ /* 0x040fe400078e0237 */
[----:B------:R1:W3:Y:S01]  /*29d0*/  LDG.E.U16 R16, desc[UR10][R30.64] ;  /* 0x0000000a1e107981 */ /* 0x0002e2000c1e1500 */
[C---:B0-----:R-:W-:Y:S02]  /*29e0*/  LEA R22, P0, R9.reuse, R180, 0x1 ;  /* 0x000000b409167211 */ /* 0x041fe400078008ff */
[----:B------:R-:W-:Y:S02]  /*29f0*/  LEA R56, R74, R143, 0x1 ;  /* 0x0000008f4a387211 */ /* 0x000fe400078e08ff */
[----:B------:R-:W-:Y:S02]  /*2a00*/  LEA.HI.X.SX32 R23, R9, R8, 0x1, P0 ;  /* 0x0000000809177211 */ /* 0x000fe400000f0eff */
[----:B------:R0:W3:Y:S01]  /*2a10*/  LDG.E.U16 R9, desc[UR10][R14.64] ;  /* 0x0000000a0e097981 */ /* 0x0000e2000c1e1500 */
[----:B-1----:R-:W-:-:S03]  /*2a20*/  LEA R30, P1, R57, R180, 0x1 ;  /* 0x000000b4391e7211 */ /* 0x002fc600078208ff */
[----:B------:R-:W3:Y:S01]  /*2a30*/  LDG.E.U16 R23, desc[UR10][R22.64] ;  /* 0x0000000a16177981 */ /* 0x000ee2000c1e1500 */
[----:B------:R-:W-:Y:S02]  /*2a40*/  LEA.HI.X.SX32 R31, R57, R8, 0x1, P1 ;  /* 0x00000008391f7211 */ /* 0x000fe400008f0eff */
[C---:B------:R-:W-:Y:S02]  /*2a50*/  LEA R57, R74.reuse, R56, 0x1 ;  /* 0x000000384a397211 */ /* 0x040fe400078e08ff */
[C---:B0-----:R-:W-:Y:S01]  /*2a60*/  LEA R14, P0, R61.reuse, R180, 0x1 ;  /* 0x000000b43d0e7211 */ /* 0x041fe200078008ff */
[----:B------:R0:W3:Y:S01]  /*2a70*/  LDG.E.U16 R4, desc[UR10][R30.64] ;  /* 0x0000000a1e047981 */ /* 0x0000e2000c1e1500 */
[C---:B------:R-:W-:Y:S02]  /*2a80*/  LEA R64, R74.reuse, R57, 0x1 ;  /* 0x000000394a407211 */ /* 0x040fe400078e08ff */
[----:B------:R-:W-:Y:S02]  /*2a90*/  LEA.HI.X.SX32 R15, R61, R8, 0x1, P0 ;  /* 0x000000083d0f7211 */ /* 0x000fe400000f0eff */
[----:B------:R-:W-:Y:S01]  /*2aa0*/  LEA R32, P0, R33, R180, 0x1 ;  /* 0x000000b421207211 */ /* 0x000fe200078008ff */
[----:B------:R-:W-:-:S03]  /*2ab0*/  IMAD R145, R74, 0x2, R64 ;  /* 0x000000024a917824 */ /* 0x000fc600078e0240 */
[----:B------:R-:W-:Y:S01]  /*2ac0*/  LEA.HI.X.SX32 R33, R33, R8, 0x1, P0 ;  /* 0x0000000821217211 */ /* 0x000fe200000f0eff */
[----:B------:R-:W3:Y:S01]  /*2ad0*/  LDG.E.U16 R15, desc[UR10][R14.64] ;  /* 0x0000000a0e0f7981 */ /* 0x000ee2000c1e1500 */
[-C--:B------:R-:W-:Y:S02]  /*2ae0*/  LEA R34, P0, R35, R180.reuse, 0x1 ;  /* 0x000000b423227211 */ /* 0x080fe400078008ff */
[----:B0-----:R-:W-:Y:S01]  /*2af0*/  LEA R30, P1, R59, R180, 0x1 ;  /* 0x000000b43b1e7211 */ /* 0x001fe200078208ff */
[----:B------:R0:W3:Y:S01]  /*2b00*/  LDG.E.U16 R22, desc[UR10][R32.64] ;  /* 0x0000000a20167981 */ /* 0x0000e2000c1e1500 */
[-C--:B------:R-:W-:Y:S02]  /*2b10*/  LEA.HI.X.SX32 R35, R35, R8.reuse, 0x1, P0 ;  /* 0x0000000823237211 */ /* 0x080fe400000f0eff */
[----:B------:R-:W-:Y:S02]  /*2b20*/  LEA.HI.X.SX32 R31, R59, R8, 0x1, P1 ;  /* 0x000000083b1f7211 */ /* 0x000fe400008f0eff */
[----:B------:R-:W-:Y:S01]  /*2b30*/  LEA R59, R74, R145, 0x1 ;  /* 0x000000914a3b7211 */ /* 0x000fe200078e08ff */
[----:B------:R1:W3:Y:S01]  /*2b40*/  LDG.E.U16 R14, desc[UR10][R34.64] ;  /* 0x0000000a220e7981 */ /* 0x0002e2000c1e1500 */
[----:B0-----:R-:W-:-:S03]  /*2b50*/  LEA R32, P0, R60, R180, 0x1 ;  /* 0x000000b43c207211 */ /* 0x001fc600078008ff */
[----:B------:R0:W3:Y:S01]  /*2b60*/  LDG.E.U16 R11, desc[UR10][R30.64] ;  /* 0x0000000a1e0b7981 */ /* 0x0000e2000c1e1500 */
[----:B------:R-:W-:Y:S02]  /*2b70*/  LEA.HI.X.SX32 R33, R60, R8, 0x1, P0 ;  /* 0x000000083c217211 */ /* 0x000fe400000f0eff */
[----:B------:R-:W-:Y:S02]  /*2b80*/  LEA R60, R74, R59, 0x1 ;  /* 0x0000003b4a3c7211 */ /* 0x000fe400078e08ff */
[----:B-1----:R-:W-:Y:S01]  /*2b90*/  LEA R34, P0, R66, R180, 0x1 ;  /* 0x000000b442227211 */ /* 0x002fe200078008ff */
[----:B------:R1:W3:Y:S01]  /*2ba0*/  LDG.E.U16 R21, desc[UR10][R32.64] ;  /* 0x0000000a20157981 */ /* 0x0002e2000c1e1500 */
[----:B------:R-:W-:Y:S02]  /*2bb0*/  LEA R61, R74, R60, 0x1 ;  /* 0x0000003c4a3d7211 */ /* 0x000fe400078e08ff */
[----:B0-----:R-:W-:-:S03]  /*2bc0*/  LEA R30, P1, R62, R180, 0x1 ;  /* 0x000000b43e1e7211 */ /* 0x001fc600078208ff */
[----:B------:R-:W-:Y:S01]  /*2bd0*/  IMAD R147, R74, 0x2, R61 ;  /* 0x000000024a937824 */ /* 0x000fe200078e023d */
[-C--:B------:R-:W-:Y:S02]  /*2be0*/  LEA.HI.X.SX32 R35, R66, R8.reuse, 0x1, P0 ;  /* 0x0000000842237211 */ /* 0x080fe400000f0eff */
[----:B------:R-:W-:Y:S02]  /*2bf0*/  LEA.HI.X.SX32 R31, R62, R8, 0x1, P1 ;  /* 0x000000083e1f7211 */ /* 0x000fe400008f0eff */
[C---:B-1----:R-:W-:Y:S01]  /*2c00*/  LEA R32, P0, R63.reuse, R180, 0x1 ;  /* 0x000000b43f207211 */ /* 0x042fe200078008ff */
[----:B------:R-:W3:Y:S01]  /*2c10*/  LDG.E.U16 R13, desc[UR10][R34.64] ;  /* 0x0000000a220d7981 */ /* 0x000ee2000c1e1500 */
[C---:B------:R-:W-:Y:S02]  /*2c20*/  LEA R62, R74.reuse, R147, 0x1 ;  /* 0x000000934a3e7211 */ /* 0x040fe400078e08ff */
[----:B------:R-:W-:Y:S01]  /*2c30*/  LEA.HI.X.SX32 R33, R63, R8, 0x1, P0 ;  /* 0x000000083f217211 */ /* 0x000fe200000f0eff */
[----:B------:R0:W3:Y:S01]  /*2c40*/  LDG.E.U16 R6, desc[UR10][R30.64] ;  /* 0x0000000a1e067981 */ /* 0x0000e2000c1e1500 */
[----:B------:R-:W-:-:S03]  /*2c50*/  LEA R63, R74, R62, 0x1 ;  /* 0x0000003e4a3f7211 */ /* 0x000fc600078e08ff */
[----:B------:R1:W3:Y:S01]  /*2c60*/  LDG.E.U16 R29, desc[UR10][R32.64] ;  /* 0x0000000a201d7981 */ /* 0x0002e2000c1e1500 */
[----:B------:R-:W-:Y:S02]  /*2c70*/  LEA R70, R74, R63, 0x1 ;  /* 0x0000003f4a467211 */ /* 0x000fe400078e08ff */
[----:B0-----:R-:W-:-:S03]  /*2c80*/  LEA R30, P0, R65, R180, 0x1 ;  /* 0x000000b4411e7211 */ /* 0x001fc600078008ff */
[----:B------:R-:W-:Y:S01]  /*2c90*/  IMAD R149, R74, 0x2, R70 ;  /* 0x000000024a957824 */ /* 0x000fe200078e0246 */
[----:B------:R-:W-:-:S04]  /*2ca0*/  LEA.HI.X.SX32 R31, R65, R8, 0x1, P0 ;  /* 0x00000008411f7211 */ /* 0x000fc800000f0eff */
[----:B------:R-:W-:Y:S02]  /*2cb0*/  LEA R65, R74, R149, 0x1 ;  /* 0x000000954a417211 */ /* 0x000fe400078e08ff */
[----:B------:R-:W-:Y:S01]  /*2cc0*/  LEA R34, P1, R40, R180, 0x1 ;  /* 0x000000b428227211 */ /* 0x000fe200078208ff */
[----:B------:R-:W3:Y:S01]  /*2cd0*/  LDG.E.U16 R30, desc[UR10][R30.64] ;  /* 0x0000000a1e1e7981 */ /* 0x000ee2000c1e1500 */
        /* <DEDUP_REMOVED lines=20> */
[----:B------:R-:W-:Y:S02]  /*2e20*/  LEA R106, R74, R73, 0x1 ;  /* 0x000000494a6a7211 */ /* 0x000fe400078e08ff */
[----:B------:R-:W-:Y:S02]  /*2e30*/  LEA.HI.X.SX32 R35, R40, R8, 0x1, P1 ;  /* 0x0000000828237211 */ /* 0x000fe400008f0eff */
[----:B-1----:R-:W-:Y:S02]  /*2e40*/  LEA R32, P0, R36, R180, 0x1 ;  /* 0x000000b424207211 */ /* 0x002fe400078008ff */
[----:B------:R-:W-:Y:S01]  /*2e50*/  LEA R94, R74, R106, 0x1 ;  /* 0x0000006a4a5e7211 */ /* 0x000fe200078e08ff */
[----:B------:R0:W3:Y:S01]  /*2e60*/  LDG.E.U16 R31, desc[UR10][R34.64] ;  /* 0x0000000a221f7981 */ /* 0x0000e2000c1e1500 */
[----:B------:R-:W-:Y:S02]  /*2e70*/  LEA.HI.X.SX32 R33, R36, R8, 0x1, P0 ;  /* 0x0000000824217211 */ /* 0x000fe400000f0eff */
[----:B------:R-:W-:Y:S01]  /*2e80*/  LEA R36, P0, R37, R180, 0x1 ;  /* 0x000000b425247211 */ /* 0x000fe200078008ff */
[----:B------:R-:W-:-:S02]  /*2e90*/  IMAD R161, R74, 0x2, R94 ;  /* 0x000000024aa17824 */ /* 0x000fc400078e025e */
[----:B------:R-:W3:Y:S01]  /*2ea0*/  LDG.E.U16 R32, desc[UR10][R32.64] ;  /* 0x0000000a20207981 */ /* 0x000ee2000c1e1500 */
[C---:B0-----:R-:W-:Y:S02]  /*2eb0*/  LEA R34, P1, R38.reuse, R180, 0x1 ;  /* 0x000000b426227211 */ /* 0x041fe400078208ff */
[-C--:B------:R-:W-:Y:S02]  /*2ec0*/  LEA.HI.X.SX32 R37, R37, R8.reuse, 0x1, P0 ;  /* 0x0000000825257211 */ /* 0x080fe400000f0eff */
[----:B------:R-:W-:Y:S02]  /*2ed0*/  LEA.HI.X.SX32 R35, R38, R8, 0x1, P1 ;  /* 0x0000000826237211 */ /* 0x000fe400008f0eff */
[C---:B------:R-:W-:Y:S01]  /*2ee0*/  LEA R38, P0, R39.reuse, R180, 0x1 ;  /* 0x000000b427267211 */ /* 0x040fe200078008ff */
[----:B------:R0:W3:Y:S01]  /*2ef0*/  LDG.E.U16 R33, desc[UR10][R36.64] ;  /* 0x0000000a24217981 */ /* 0x0000e2000c1e1500 */
[C---:B------:R-:W-:Y:S02]  /*2f00*/  LEA R96, R74.reuse, R161, 0x1 ;  /* 0x000000a14a607211 */ /* 0x040fe400078e08ff */
[----:B------:R-:W-:Y:S01]  /*2f10*/  LEA.HI.X.SX32 R39, R39, R8, 0x1, P0 ;  /* 0x0000000827277211 */ /* 0x000fe200000f0eff */
[----:B------:R-:W3:Y:S01]  /*2f20*/  LDG.E.U16 R34, desc[UR10][R34.64] ;  /* 0x0000000a22227981 */ /* 0x000ee2000c1e1500 */
[----:B------:R-:W-:-:S02]  /*2f30*/  LEA R108, R74, R96, 0x1 ;  /* 0x000000604a6c7211 */ /* 0x000fc400078e08ff */
[CC--:B------:R-:W-:Y:S02]  /*2f40*/  LEA R40, P1, R41.reuse, R180.reuse, 0x1 ;  /* 0x000000b429287211 */ /* 0x0c0fe400078208ff */
[----:B0-----:R-:W-:Y:S02]  /*2f50*/  LEA R36, P0, R46, R180, 0x1 ;  /* 0x000000b42e247211 */ /* 0x001fe400078008ff */
[----:B------:R-:W-:Y:S02]  /*2f60*/  LEA R92, R74, R108, 0x1 ;  /* 0x0000006c4a5c7211 */ /* 0x000fe400078e08ff */
[-C--:B------:R-:W-:Y:S01]  /*2f70*/  LEA.HI.X.SX32 R37, R46, R8.reuse, 0x1, P0 ;  /* 0x000000082e257211 */ /* 0x080fe200000f0eff */
[----:B------:R0:W3:Y:S01]  /*2f80*/  LDG.E.U16 R35, desc[UR10][R38.64] ;  /* 0x0000000a26237981 */ /* 0x0000e2000c1e1500 */
[----:B------:R-:W-:Y:S01]  /*2f90*/  LEA.HI.X.SX32 R41, R41, R8, 0x1, P1 ;  /* 0x0000000829297211 */ /* 0x000fe200008f0eff */
[----:B------:R-:W-:Y:S02]  /*2fa0*/  IMAD R163, R74, 0x2, R92 ;  /* 0x000000024aa37824 */ /* 0x000fe400078e025c */
[----:B----4-:R-:W-:Y:S04]  /*2fb0*/  STL [R1+0x2c04], R250 ;  /* 0x002c04fa01007387 */ /* 0x010fe80000100800 */
[----:B------:R-:W4:Y:S01]  /*2fc0*/  LDG.E.U16 R36, desc[UR10][R36.64] ;  /* 0x0000000a24247981 */ /* 0x000f22000c1e1500 */
[----:B0-----:R-:W-:-:S03]  /*2fd0*/  LEA R38, P0, R42, R180, 0x1 ;  /* 0x000000b42a267211 */ /* 0x001fc600078008ff */
[----:B------:R-:W-:Y:S01]  /*2fe0*/  STL [R1+0x2c08], R249 ;  /* 0x002c08f901007387 */ /* 0x000fe20000100800 */
[----:B------:R-:W-:-:S03]  /*2ff0*/  LEA.HI.X.SX32 R39, R42, R8, 0x1, P0 ;  /* 0x000000082a277211 */ /* 0x000fc600000f0eff */
[----:B------:R-:W-:Y:S01]  /*3000*/  STL [R1+0x2c0c], R248 ;  /* 0x002c0cf801007387 */ /* 0x000fe20000100800 */
[----:B------:R-:W-:-:S03]  /*3010*/  LEA R42, P0, R43, R180, 0x1 ;  /* 0x000000b42b2a7211 */ /* 0x000fc600078008ff */
[----:B------:R0:W4:Y:S01]  /*3020*/  LDG.E.U16 R37, desc[UR10][R40.64] ;  /* 0x0000000a28257981 */ /* 0x000122000c1e1500 */
[----:B------:R-:W-:-:S03]  /*3030*/  LEA R104, R74, R163, 0x1 ;  /* 0x000000a34a687211 */ /* 0x000fc600078e08ff */
[----:B------:R-:W-:Y:S01]  /*3040*/  STL [R1], R0 ;  /* 0x0000000001007387 */ /* 0x000fe20000100800 */
[----:B------:R-:W-:-:S03]  /*3050*/  LEA.HI.X.SX32 R43, R43, R8, 0x1, P0 ;  /* 0x000000082b2b7211 */ /* 0x000fc600000f0eff */
[----:B------:R-:W-:Y:S01]  /*3060*/  STL [R1+0x2c10], R247 ;  /* 0x002c10f701007387 */ /* 0x000fe20000100800 */
[----:B0-----:R-:W-:-:S03]  /*3070*/  LEA R40, P1, R44, R180, 0x1 ;  /* 0x000000b42c287211 */ /* 0x001fc600078208ff */
[----:B------:R-:W-:Y:S01]  /*3080*/  STL [R1+0x2c14], R246 ;  /* 0x002c14f601007387 */ /* 0x000fe20000100800 */
[----:B------:R-:W-:-:S03]  /*3090*/  LEA.HI.X.SX32 R41, R44, R8, 0x1, P1 ;  /* 0x000000082c297211 */ /* 0x000fc600008f0eff */
[----:B------:R-:W-:Y:S01]  /*30a0*/  STL [R1+0x2c18], R245 ;  /* 0x002c18f501007387 */ /* 0x000fe20000100800 */
[C---:B------:R-:W-:Y:S02]  /*30b0*/  LEA R44, P0, R45.reuse, R180, 0x1 ;  /* 0x000000b42d2c7211 */ /* 0x040fe400078008ff */
[----:B------:R-:W-:Y:S01]  /*30c0*/  LEA R110, R74, R104, 0x1 ;  /* 0x000000684a6e7211 */ /* 0x000fe200078e08ff */
[----:B------:R-:W-:Y:S01]  /*30d0*/  STL [R1+0x2c1c], R244 ;  /* 0x002c1cf401007387 */ /* 0x000fe20000100800 */
[----:B------:R-:W-:-:S03]  /*30e0*/  LEA.HI.X.SX32 R45, R45, R8, 0x1, P0 ;  /* 0x000000082d2d7211 */ /* 0x000fc600000f0eff */
[----:B------:R-:W-:Y:S01]  /*30f0*/  STL [R1+0x2c20], R243 ;  /* 0x002c20f301007387 */ /* 0x000fe20000100800 */
[----:B------:R-:W-:-:S03]  /*3100*/  LEA R90, R74, R110, 0x1 ;  /* 0x0000006e4a5a7211 */ /* 0x000fc600078e08ff */
[----:B------:R-:W-:Y:S01]  /*3110*/  STL [R1+0x2c24], R242 ;  /* 0x002c24f201007387 */ /* 0x000fe20000100800 */
[----:B------:R-:W-:-:S03]  /*3120*/  LEA R46, P1, R47, R180, 0x1 ;  /* 0x000000b42f2e7211 */ /* 0x000fc600078208ff */
[----:B------:R-:W-:Y:S04]  /*3130*/  STL [R1+0x2c28], R241 ;  /* 0x002c28f101007387 */ /* 0x000fe80000100800 */
[----:B------:R-:W4:Y:S04]  /*3140*/  LDG.E.U16 R38, desc[UR10][R38.64] ;  /* 0x0000000a26267981 */ /* 0x000f28000c1e1500 */
[----:B------:R-:W-:Y:S04]  /*3150*/  STL [R1+0x2c2c], R240 ;  /* 0x002c2cf001007387 */ /* 0x000fe80000100800 */
[----:B------:R-:W-:Y:S04]  /*3160*/  STL [R1+0x2c30], R239 ;  /* 0x002c30ef01007387 */ /* 0x000fe80000100800 */
[----:B------:R0:W4:Y:S04]  /*3170*/  LDG.E.U16 R39, desc[UR10][R42.64] ;  /* 0x0000000a2a277981 */ /* 0x000128000c1e1500 */
[----:B--2---:R-:W-:Y:S01]  /*3180*/  STL [R1+0x2c34], R238 ;  /* 0x002c34ee01007387 */ /* 0x004fe20000100800 */
[----:B------:R-:W-:-:S03]  /*3190*/  LEA.HI.X.SX32 R47, R47, R8, 0x1, P1 ;  /* 0x000000082f2f7211 */ /* 0x000fc600008f0eff */
[----:B---3--:R1:W-:Y:S01]  /*31a0*/  STL [R1+0x2c38], R237 ;  /* 0x002c38ed01007387 */ /* 0x0083e20000100800 */
[----:B0-----:R-:W-:Y:S01]  /*31b0*/  LEA R42, P0, R52, R180, 0x1 ;  /* 0x000000b4342a7211 */ /* 0x001fe200078008ff */
[----:B------:R-:W-:Y:S02]  /*31c0*/  IMAD R165, R74, 0x2, R90 ;  /* 0x000000024aa57824 */ /* 0x000fe400078e025a */
[----:B------:R-:W2:Y:S01]  /*31d0*/  LDG.E.U16 R40, desc[UR10][R40.64] ;  /* 0x0000000a28287981 */ /* 0x000ea2000c1e1500 */
[----:B------:R-:W-:-:S03]  /*31e0*/  LEA.HI.X.SX32 R43, R52, R8, 0x1, P0 ;  /* 0x00000008342b7211 */ /* 0x000fc600000f0eff */
[----:B-1----:R-:W3:Y:S04]  /*31f0*/  LDL.LU R237, [R1+0xf0] ;  /* 0x0000f00001ed7983 */ /* 0x002ee80000300800 */
[----:B------:R-:W2:Y:S04]  /*3200*/  LDL.LU R238, [R1+0xec] ;  /* 0x0000ec0001ee7983 */ /* 0x000ea80000300800 */
[----:B------:R0:W2:Y:S04]  /*3210*/  LDG.E.U16 R41, desc[UR10][R44.64] ;  /* 0x0000000a2c297981 */ /* 0x0000a8000c1e1500 */
[----:B------:R-:W2:Y:S04]  /*3220*/  LDL.LU R239, [R1+0xe4] ;  /* 0x0000e40001ef7983 */ /* 0x000ea80000300800 */
[----:B------:R-:W2:Y:S01]  /*3230*/  LDL.LU R240, [R1+0xd4] ;  /* 0x0000d40001f07983 */ /* 0x000ea20000300800 */
[----:B0-----:R-:W-:-:S03]  /*3240*/  LEA R44, P0, R48, R180, 0x1 ;  /* 0x000000b4302c7211 */ /* 0x001fc600078008ff */
[----:B------:R-:W2:Y:S01]  /*3250*/  LDL.LU R241, [R1+0xc4] ;  /* 0x0000c40001f17983 */ /* 0x000ea20000300800 */
[----:B------:R-:W-:-:S03]  /*3260*/  LEA R132, R74, R165, 0x1 ;  /* 0x000000a54a847211 */ /* 0x000fc600078e08ff */
[----:B------:R-:W2:Y:S01]  /*3270*/  LDL.LU R242, [R1+0xb4] ;  /* 0x0000b40001f27983 */ /* 0x000ea20000300800 */
[----:B------:R-:W-:-:S03]  /*3280*/  LEA.HI.X.SX32 R45, R48, R8, 0x1, P0 ;  /* 0x00000008302d7211 */ /* 0x000fc600000f0eff */
[----:B------:R-:W2:Y:S01]  /*3290*/  LDG.E.U16 R42, desc[UR10][R42.64] ;  /* 0x0000000a2a2a7981 */ /* 0x000ea2000c1e1500 */
[----:B------:R-:W-:-:S03]  /*32a0*/  LEA R48, P0, R49, R180, 0x1 ;  /* 0x000000b431307211 */ /* 0x000fc600078008ff */
[----:B------:R-:W2:Y:S04]  /*32b0*/  LDL.LU R243, [R1+0xa4] ;  /* 0x0000a40001f37983 */ /* 0x000ea80000300800 */
[----:B------:R-:W2:Y:S04]  /*32c0*/  LDL.LU R244, [R1+0x94] ;  /* 0x0000940001f47983 */ /* 0x000ea80000300800 */
[----:B------:R0:W2:Y:S01]  /*32d0*/  LDG.E.U16 R43, desc[UR10][R46.64] ;  /* 0x0000000a2e2b7981 */ /* 0x0000a2000c1e1500 */
[----:B------:R-:W-:-:S03]  /*32e0*/  LEA R116, R74, R132, 0x1 ;  /* 0x000000844a747211 */ /* 0x000fc600078e08ff */
[----:B------:R-:W2:Y:S01]  /*32f0*/  LDL.LU R245, [R1+0x84] ;  /* 0x0000840001f57983 */ /* 0x000ea20000300800 */
[----:B------:R-:W-:-:S03]  /*3300*/  LEA.HI.X.SX32 R49, R49, R8, 0x1, P0 ;  /* 0x0000000831317211 */ /* 0x000fc600000f0eff */
[----:B------:R-:W2:Y:S01]  /*3310*/  LDL.LU R246, [R1+0x78] ;  /* 0x0000780001f67983 */ /* 0x000ea20000300800 */
[----:B0-----:R-:W-:-:S03]  /*3320*/  LEA R46, P1, R50, R180, 0x1 ;  /* 0x000000b4322e7211 */ /* 0x001fc600078208ff */
[----:B------:R-:W2:Y:S01]  /*3330*/  LDL.LU R247, [R1+0x6c] ;  /* 0x00006c0001f77983 */ /* 0x000ea20000300800 */
[----:B------:R-:W-:-:S03]  /*3340*/  LEA.HI.X.SX32 R47, R50, R8, 0x1, P1 ;  /* 0x00000008322f7211 */ /* 0x000fc600008f0eff */
[----:B------:R-:W2:Y:S01]  /*3350*/  LDL.LU R248, [R1+0x60] ;  /* 0x0000600001f87983 */ /* 0x000ea20000300800 */
[----:B------:R-:W-:-:S03]  /*3360*/  LEA R50, P0, R51, R180, 0x1 ;  /* 0x000000b433327211 */ /* 0x000fc600078008ff */
[----:B------:R-:W2:Y:S01]  /*3370*/  LDL.LU R249, [R1+0x54] ;  /* 0x0000540001f97983 */ /* 0x000ea20000300800 */
[----:B------:R-:W-:-:S03]  /*3380*/  LEA R86, R74, R116, 0x1 ;  /* 0x000000744a567211 */ /* 0x000fc600078e08ff */
[----:B------:R-:W2:Y:S01]  /*3390*/  LDL.LU R250, [R1+0x48] ;  /* 0x0000480001fa7983 */ /* 0x000ea20000300800 */
[----:B------:R-:W-:-:S03]  /*33a0*/  LEA.HI.X.SX32 R51, R51, R8, 0x1, P0 ;  /* 0x0000000833337211 */ /* 0x000fc600000f0eff */
[----:B------:R-:W2:Y:S01]  /*33b0*/  LDG.E.U16 R44, desc[UR10][R44.64] ;  /* 0x0000000a2c2c7981 */ /* 0x000ea2000c1e1500 */
[----:B------:R-:W-:Y:S01]  /*33c0*/  LEA R52, P1, R53, R180, 0x1 ;  /* 0x000000b435347211 */ /* 0x000fe200078208ff */
[----:B------:R-:W-:Y:S02]  /*33d0*/  IMAD R167, R74, 0x2, R86 ;  /* 0x000000024aa77824 */ /* 0x000fe400078e0256 */
[----:B------:R-:W2:Y:S01]  /*33e0*/  LDG.E.U16 R46, desc[UR10][R46.64] ;  /* 0x0000000a2e2e7981 */ /* 0x000ea2000c1e1500 */
[----:B------:R-:W-:-:S03]  /*33f0*/  IMAD.SHL.U32 R198, R198, 0x2, RZ ;  /* 0x00000002c6c67824 */ /* 0x000fc600078e00ff */
[----:B------:R-:W2:Y:S04]  /*3400*/  LDL.LU R251, [R1+0x3c] ;  /* 0x00003c0001fb7983 */ /* 0x000ea80000300800 */
[----:B------:R0:W2:Y:S01]  /*3410*/  LDG.E.U16 R45, desc[UR10][R48.64] ;  /* 0x0000000a302d7981 */ /* 0x0000a2000c1e1500 */
[----:B------:R-:W-:-:S03]  /*3420*/  LEA.HI.X.SX32 R53, R53, R8, 0x1, P1 ;  /* 0x0000000835357211 */ /* 0x000fc600008f0eff */
[----:B------:R1:W2:Y:S01]  /*3430*/  LDG.E.U16 R47, desc[UR10][R50.64] ;  /* 0x0000000a322f7981 */ /* 0x0002a2000c1e1500 */
[----:B------:R-:W-:-:S03]  /*3440*/  LEA R134, R74, R167, 0x1 ;  /* 0x000000a74a867211 */ /* 0x000fc600078e08ff */
[----:B------:R-:W2:Y:S01]  /*3450*/  LDL.LU R252, [R1+0x30] ;  /* 0x0000300001fc7983 */ /* 0x000ea20000300800 */
[----:B0-----:R-:W-:Y:S02]  /*3460*/  LEA R48, P0, R58, R180, 0x1 ;  /* 0x000000b43a307211 */ /* 0x001fe400078008ff */
[----:B------:R-:W-:Y:S01]  /*3470*/  LEA R118, R74, R134, 0x1 ;  /* 0x000000864a767211 */ /* 0x000fe200078e08ff */
[----:B------:R-:W2:Y:S01]  /*3480*/  LDL.LU R2, [R1+0x24] ;  /* 0x0000240001027983 */ /* 0x000ea20000300800 */
[----:B------:R-:W-:Y:S02]  /*3490*/  LEA.HI.X.SX32 R49, R58, R8, 0x1, P0 ;  /* 0x000000083a317211 */ /* 0x000fe400000f0eff */
[C---:B-1----:R-:W-:Y:S01]  /*34a0*/  LEA R50, P0, R54.reuse, R180, 0x1 ;  /* 0x000000b436327211 */ /* 0x042fe200078008ff */
[----:B------:R-:W2:Y:S03]  /*34b0*/  LDL.LU R0, [R1+0x18] ;  /* 0x0000180001007983 */ /* 0x000ea60000300800 */
[----:B------:R-:W-:Y:S01]  /*34c0*/  LEA.HI.X.SX32 R51, R54, R8, 0x1, P0 ;  /* 0x0000000836337211 */ /* 0x000fe200000f0eff */
[----:B------:R-:W2:Y:S01]  /*34d0*/  LDG.E.U16 R48, desc[UR10][R48.64] ;  /* 0x0000000a30307981 */ /* 0x000ea2000c1e1500 */
[----:B------:R-:W-:-:S02]  /*34e0*/  LEA R54, P0, R55, R180, 0x1 ;  /* 0x000000b437367211 */ /* 0x000fc400078008ff */
[----:B------:R-:W-:Y:S01]  /*34f0*/  LEA R82, R74, R118, 0x1 ;  /* 0x000000764a527211 */ /* 0x000fe200078e08ff */
[----:B------:R-:W2:Y:S01]  /*3500*/  LDG.E.U16 R50, desc[UR10][R50.64] ;  /* 0x0000000a32327981 */ /* 0x000ea2000c1e1500 */
[----:B------:R-:W-:-:S03]  /*3510*/  LEA.HI.X.SX32 R55, R55, R8, 0x1, P0 ;  /* 0x0000000837377211 */ /* 0x000fc600000f0eff */
[----:B------:R0:W2:Y:S01]  /*3520*/  LDG.E.U16 R49, desc[UR10][R52.64] ;  /* 0x0000000a34317981 */ /* 0x0000a2000c1e1500 */
[----:B------:R-:W-:-:S03]  /*3530*/  IMAD R169, R74, 0x2, R82 ;  /* 0x000000024aa97824 */ /* 0x000fc600078e0252 */
[----:B------:R1:W2:Y:S01]  /*3540*/  LDG.E.U16 R51, desc[UR10][R54.64] ;  /* 0x0000000a36337981 */ /* 0x0002a2000c1e1500 */
[----:B0-----:R-:W-:-:S04]  /*3550*/  LEA R52, P1, R56, R180, 0x1 ;  /* 0x000000b438347211 */ /* 0x001fc800078208ff */
[----:B------:R-:W-:Y:S02]  /*3560*/  LEA.HI.X.SX32 R53, R56, R8, 0x1, P1 ;  /* 0x0000000838357211 */ /* 0x000fe400008f0eff */
[-C--:B------:R-:W-:Y:S02]  /*3570*/  LEA R56, P0, R57, R180.reuse, 0x1 ;  /* 0x000000b439387211 */ /* 0x080fe400078008ff */
[----:B------:R-:W-:Y:S01]  /*3580*/  LEA R58, P1, R59, R180, 0x1 ;  /* 0x000000b43b3a7211 */ /* 0x000fe200078208ff */
[----:B------:R-:W2:Y:S01]  /*3590*/  LDG.E.U16 R52, desc[UR10][R52.64] ;  /* 0x0000000a34347981 */ /* 0x000ea2000c1e1500 */
[----:B------:R-:W-:Y:S02]  /*35a0*/  LEA.HI.X.SX32 R57, R57, R8, 0x1, P0 ;  /* 0x0000000839397211 */ /* 0x000fe400000f0eff */
[----:B-1----:R-:W-:Y:S02]  /*35b0*/  LEA R54, P0, R64, R180, 0x1 ;  /* 0x000000b440367211 */ /* 0x002fe400078008ff */
[----:B------:R-:W-:-:S02]  /*35c0*/  LEA R136, R74, R169, 0x1 ;  /* 0x000000a94a887211 */ /* 0x000fc400078e08ff */
[-C--:B------:R-:W-:Y:S02]  /*35d0*/  LEA.HI.X.SX32 R55, R64, R8.reuse, 0x1, P0 ;  /* 0x0000000840377211 */ /* 0x080fe400000f0eff */
[----:B------:R-:W-:Y:S01]  /*35e0*/  LEA.HI.X.SX32 R59, R59, R8, 0x1, P1 ;  /* 0x000000083b3b7211 */ /* 0x000fe200008f0eff */
[----:B------:R0:W2:Y:S01]  /*35f0*/  LDG.E.U16 R53, desc[UR10][R56.64] ;  /* 0x0000000a38357981 */ /* 0x0000a2000c1e1500 */
[----:B------:R-:W-:-:S03]  /*3600*/  LEA R126, R74, R136, 0x1 ;  /* 0x000000884a7e7211 */ /* 0x000fc600078e08ff */
[----:B------:R-:W2:Y:S01]  /*3610*/  LDG.E.U16 R54, desc[UR10][R54.64] ;  /* 0x0000000a36367981 */ /* 0x000ea2000c1e1500 */
[----:B0-----:R-:W-:Y:S02]  /*3620*/  LEA R56, P0, R60, R180, 0x1 ;  /* 0x000000b43c387211 */ /* 0x001fe400078008ff */
[----:B------:R-:W-:Y:S02]  /*3630*/  LEA R76, R74, R126, 0x1 ;  /* 0x0000007e4a4c7211 */ /* 0x000fe400078e08ff */
[----:B------:R-:W-:Y:S01]  /*3640*/  LEA.HI.X.SX32 R57, R60, R8, 0x1, P0 ;  /* 0x000000083c397211 */ /* 0x000fe200000f0eff */
[----:B------:R0:W2:Y:S01]  /*3650*/  LDG.E.U16 R55, desc[UR10][R58.64] ;  /* 0x0000000a3a377981 */ /* 0x0000a2000c1e1500 */
[C---:B------:R-:W-:Y:S01]  /*3660*/  LEA R60, P0, R61.reuse, R180, 0x1 ;  /* 0x000000b43d3c7211 */ /* 0x040fe200078008ff */
[----:B------:R-:W-:Y:S02]  /*3670*/  IMAD R171, R74, 0x2, R76 ;  /* 0x000000024aab7824 */ /* 0x000fe400078e024c */
[----:B------:R-:W2:Y:S01]  /*3680*/  LDG.E.U16 R56, desc[UR10][R56.64] ;  /* 0x0000000a38387981 */ /* 0x000ea2000c1e1500 */
[----:B------:R-:W-:-:S02]  /*3690*/  LEA.HI.X.SX32 R61, R61, R8, 0x1, P0 ;  /* 0x000000083d3d7211 */ /* 0x000fc400000f0eff */
[----:B0-----:R-:W-:-:S04]  /*36a0*/  LEA R58, P1, R62, R180, 0x1 ;  /* 0x000000b43e3a7211 */ /* 0x001fc800078208ff */
[----:B------:R-:W-:Y:S01]  /*36b0*/  LEA.HI.X.SX32 R59, R62, R8, 0x1, P1 ;  /* 0x000000083e3b7211 */ /* 0x000fe200008f0eff */
[----:B------:R0:W2:Y:S01]  /*36c0*/  LDG.E.U16 R57, desc[UR10][R60.64] ;  /* 0x0000000a3c397981 */ /* 0x0000a2000c1e1500 */
[C---:B------:R-:W-:Y:S02]  /*36d0*/  LEA R62, P0, R63.reuse, R180, 0x1 ;  /* 0x000000b43f3e7211 */ /* 0x040fe400078008ff */
[----:B------:R-:W-:Y:S01]  /*36e0*/  LEA R138, R74, R171, 0x1 ;  /* 0x000000ab4a8a7211 */ /* 0x000fe200078e08ff */
[----:B------:R-:W2:Y:S01]  /*36f0*/  LDG.E.U16 R58, desc[UR10][R58.64] ;  /* 0x0000000a3a3a7981 */ /* 0x000ea2000c1e1500 */
[----:B------:R-:W-:Y:S02]  /*3700*/  LEA.HI.X.SX32 R63, R63, R8, 0x1, P0 ;  /* 0x000000083f3f7211 */ /* 0x000fe400000f0eff */
[----:B0-----:R-:W-:Y:S02]  /*3710*/  LEA R60, P0, R70, R180, 0x1 ;  /* 0x000000b4463c7211 */ /* 0x001fe400078008ff */
[----:B------:R-:W-:-:S02]  /*3720*/  LEA R128, R74, R138, 0x1 ;  /* 0x0000008a4a807211 */ /* 0x000fc400078e08ff */
[----:B------:R-:W-:Y:S01]  /*3730*/  LEA.HI.X.SX32 R61, R70, R8, 0x1, P0 ;  /* 0x00000008463d7211 */ /* 0x000fe200000f0eff */
[----:B------:R0:W2:Y:S01]  /*3740*/  LDG.E.U16 R59, desc[UR10][R62.64] ;  /* 0x0000000a3e3b7981 */ /* 0x0000a2000c1e1500 */
[C---:B------:R-:W-:Y:S02]  /*3750*/  LEA R64, P1, R65.reuse, R180, 0x1 ;  /* 0x000000b441407211 */ /* 0x040fe400078208ff */
[----:B------:R-:W-:Y:S01]  /*3760*/  LEA R84, R74, R128, 0x1 ;  /* 0x000000804a547211 */ /* 0x000fe200078e08ff */
[----:B------:R-:W2:Y:S01]  /*3770*/  LDG.E.U16 R60, desc[UR10][R60.64] ;  /* 0x0000000a3c3c7981 */ /* 0x000ea2000c1e1500 */
[----:B------:R-:W-:Y:S02]  /*3780*/  LEA.HI.X.SX32 R65, R65, R8, 0x1, P1 ;  /* 0x0000000841417211 */ /* 0x000fe400008f0eff */
[----:B0-----:R-:W-:-:S04]  /*3790*/  LEA R62, P0, R66, R180, 0x1 ;  /* 0x000000b4423e7211 */ /* 0x001fc800078008ff */
[----:B------:R-:W-:Y:S01]  /*37a0*/  LEA.HI.X.SX32 R63, R66, R8, 0x1, P0 ;  /* 0x00000008423f7211 */ /* 0x000fe200000f0eff */
[C---:B------:R-:W-:Y:S01]  /*37b0*/  IMAD R173, R74.reuse, 0x2, R84 ;  /* 0x000000024aad7824 */ /* 0x040fe200078e0254 */
[C---:B------:R-:W-:Y:S01]  /*37c0*/  LEA R66, P0, R67.reuse, R180, 0x1 ;  /* 0x000000b443427211 */ /* 0x040fe200078008ff */
[----:B------:R0:W2:Y:S03]  /*37d0*/  LDG.E.U16 R61, desc[UR10][R64.64] ;  /* 0x0000000a403d7981 */ /* 0x0000a6000c1e1500 */
[----:B------:R-:W-:Y:S01]  /*37e0*/  LEA.HI.X.SX32 R67, R67, R8, 0x1, P0 ;  /* 0x0000000843437211 */ /* 0x000fe200000f0eff */
[----:B------:R-:W2:Y:S01]  /*37f0*/  LDG.E.U16 R62, desc[UR10][R62.64] ;  /* 0x0000000a3e3e7981 */ /* 0x000ea2000c1e1500 */
[----:B------:R-:W-:Y:S02]  /*3800*/  LEA R70, P0, R71, R180, 0x1 ;  /* 0x000000b447467211 */ /* 0x000fe400078008ff */
[----:B------:R-:W-:-:S02]  /*3810*/  LEA R140, R74, R173, 0x1 ;  /* 0x000000ad4a8c7211 */ /* 0x000fc400078e08ff */
[C---:B0-----:R-:W-:Y:S02]  /*3820*/  LEA R64, P1, R68.reuse, R180, 0x1 ;  /* 0x000000b444407211 */ /* 0x041fe400078208ff */
[-C--:B------:R-:W-:Y:S01]  /*3830*/  LEA.HI.X.SX32 R71, R71, R8.reuse, 0x1, P0 ;  /* 0x0000000847477211 */ /* 0x080fe200000f0eff */
[----:B------:R0:W2:Y:S01]  /*3840*/  LDG.E.U16 R63, desc[UR10][R66.64] ;  /* 0x0000000a423f7981 */ /* 0x0000a2000c1e1500 */
[----:B------:R-:W-:Y:S02]  /*3850*/  LEA.HI.X.SX32 R65, R68, R8, 0x1, P1 ;  /* 0x0000000844417211 */ /* 0x000fe400008f0eff */
[----:B------:R-:W-:Y:S02]  /*3860*/  LEA R68, P1, R72, R180, 0x1 ;  /* 0x000000b448447211 */ /* 0x000fe400078208ff */
[----:B------:R-:W-:Y:S01]  /*3870*/  LEA R130, R74, R140, 0x1 ;  /* 0x0000008c4a827211 */ /* 0x000fe200078e08ff */
[----:B------:R-:W2:Y:S01]  /*3880*/  LDG.E.U16 R64, desc[UR10][R64.64] ;  /* 0x0000000a40407981 */ /* 0x000ea2000c1e1500 */
[----:B0-----:R-:W-:-:S04]  /*3890*/  LEA R66, P0, R69, R180, 0x1 ;  /* 0x000000b445427211 */ /* 0x001fc800078008ff */
[-C--:B------:R-:W-:Y:S02]  /*38a0*/  LEA.HI.X.SX32 R67, R69, R8.reuse, 0x1, P0 ;  /* 0x0000000845437211 */ /* 0x080fe400000f0eff */
[----:B------:R-:W-:Y:S01]  /*38b0*/  LEA.HI.X.SX32 R69, R72, R8, 0x1, P1 ;  /* 0x0000000848457211 */ /* 0x000fe200008f0eff */
[----:B------:R0:W2:Y:S01]  /*38c0*/  LDG.E.U16 R65, desc[UR10][R70.64] ;  /* 0x0000000a46417981 */ /* 0x0000a2000c1e1500 */
[C---:B------:R-:W-:Y:S02]  /*38d0*/  LEA R72, P0, R73.reuse, R180, 0x1 ;  /* 0x000000b449487211 */ /* 0x040fe400078008ff */
[----:B------:R-:W-:Y:S01]  /*38e0*/  LEA R88, R74, R130, 0x1 ;  /* 0x000000824a587211 */ /* 0x000fe200078e08ff */
[----:B------:R-:W2:Y:S01]  /*38f0*/  LDG.E.U16 R66, desc[UR10][R66.64] ;  /* 0x0000000a42427981 */ /* 0x000ea2000c1e1500 */
[----:B------:R-:W-:Y:S02]  /*3900*/  LEA.HI.X.SX32 R73, R73, R8, 0x1, P0 ;  /* 0x0000000849497211 */ /* 0x000fe400000f0eff */
[C---:B------:R-:W-:Y:S01]  /*3910*/  LEA R182, P0, R96.reuse, R180, 0x1 ;  /* 0x000000b460b67211 */ /* 0x040fe200078008ff */
[----:B------:R1:W2:Y:S03]  /*3920*/  LDG.E.U16 R67, desc[UR10][R68.64] ;  /* 0x0000000a44437981 */ /* 0x0002a6000c1e1500 */
[----:B------:R-:W-:-:S02]  /*3930*/  LEA.HI.X.SX32 R183, R96, R8, 0x1, P0 ;  /* 0x0000000860b77211 */ /* 0x000fc400000f0eff */
[-C--:B------:R-:W-:Y:S02]  /*3940*/  LEA R184, P0, R132, R180.reuse, 0x1 ;  /* 0x000000b484b87211 */ /* 0x080fe400078008ff */
[----:B0-----:R-:W-:Y:S01]  /*3950*/  LEA R70, P1, R104, R180, 0x1 ;  /* 0x000000b468467211 */ /* 0x001fe200078208ff */
[----:B------:R-:W2:Y:S01]  /*3960*/  LDG.E.U16 R182, desc[UR10][R182.64] ;  /* 0x0000000ab6b67981 */ /* 0x000ea2000c1e1500 */
[----:B-1----:R-:W-:Y:S01]  /*3970*/  IMAD R68, R74, 0x2, R88 ;  /* 0x000000024a447824 */ /* 0x002fe200078e0258 */
[----:B------:R-:W-:Y:S02]  /*3980*/  LEA.HI.X.SX32 R185, R132, R8, 0x1, P0 ;  /* 0x0000000884b97211 */ /* 0x000fe400000f0eff */
[----:B------:R-:W2:Y:S02]  /*3990*/  LDG.E.U16 R69, desc[UR10][R72.64] ;  /* 0x0000000a48457981 */ /* 0x000ea4000c1e1500 */
[C---:B------:R-:W-:Y:S02]  /*39a0*/  LEA R142, R74.reuse, R68, 0x1 ;  /* 0x000000444a8e7211 */ /* 0x040fe400078e08ff */
[----:B------:R-:W2:Y:S02]  /*39b0*/  LDG.E.U16 R184, desc[UR10][R184.64] ;  /* 0x0000000ab8b87981 */ /* 0x000ea4000c1e1500 */
[----:B------:R-:W-:-:S04]  /*39c0*/  LEA R132, R74, R142, 0x1 ;  /* 0x0000008e4a847211 */ /* 0x000fc800078e08ff */
[----:B------:R-:W-:Y:S02]  /*39d0*/  LEA R96, R74, R132, 0x1 ;  /* 0x000000844a607211 */ /* 0x000fe400078e08ff */
[----:B------:R-:W-:-:S03]  /*39e0*/  LEA.HI.X.SX32 R71, R104, R8, 0x1, P1 ;  /* 0x0000000868477211 */ /* 0x000fc600008f0eff */
[C---:B------:R-:W-:Y:S02]  /*39f0*/  IMAD R177, R74.reuse, 0x2, R96 ;  /* 0x000000024ab17824 */ /* 0x040fe400078e0260 */
[----:B------:R0:W2:Y:S03]  /*3a00*/  LDG.E.U16 R183, desc[UR10][R70.64] ;  /* 0x0000000a46b77981 */ /* 0x0000a6000c1e1500 */
[----:B------:R-:W-:Y:S02]  /*3a10*/  LEA R144, R74, R177, 0x1 ;  /* 0x000000b14a907211 */ /* 0x000fe400078e08ff */
[----:B0-----:R-:W-:-:S04]  /*3a20*/  LEA R70, P0, R134, R180, 0x1 ;  /* 0x000000b486467211 */ /* 0x001fc800078008ff */
[----:B------:R-:W-:Y:S02]  /*3a30*/  LEA.HI.X.SX32 R71, R134, R8, 0x1, P0 ;  /* 0x0000000886477211 */ /* 0x000fe400000f0eff */
[----:B------:R-:W-:Y:S02]  /*3a40*/  LEA R134, R74, R144, 0x1 ;  /* 0x000000904a867211 */ /* 0x000fe400078e08ff */
[----:B------:R-:W-:Y:S01]  /*3a50*/  LEA R72, P0, R138, R180, 0x1 ;  /* 0x000000b48a487211 */ /* 0x000fe200078008ff */
[----:B------:R0:W2:Y:S01]  /*3a60*/  LDG.E.U16 R185, desc[UR10][R70.64] ;  /* 0x0000000a46b97981 */ /* 0x0000a2000c1e1500 */
[----:B------:R-:W-:Y:S02]  /*3a70*/  LEA R104, R74, R134, 0x1 ;  /* 0x000000864a687211 */ /* 0x000fe400078e08ff */
[----:B------:R-:W-:Y:S02]  /*3a80*/  LEA R186, P1, R136, R180, 0x1 ;  /* 0x000000b488ba7211 */ /* 0x000fe400078208ff */
[----:B------:R-:W-:Y:S01]  /*3a90*/  LEA.HI.X.SX32 R73, R138, R8, 0x1, P0 ;  /* 0x000000088a497211 */ /* 0x000fe200000f0eff */
[----:B------:R-:W-:Y:S01]  /*3aa0*/  IMAD R179, R74, 0x2, R104 ;  /* 0x000000024ab37824 */ /* 0x000fe200078e0268 */
[----:B------:R-:W-:-:S02]  /*3ab0*/  LEA R188, P0, R140, R180, 0x1 ;  /* 0x000000b48cbc7211 */ /* 0x000fc400078008ff */
[-C--:B------:R-:W-:Y:S02]  /*3ac0*/  LEA.HI.X.SX32 R187, R136, R8.reuse, 0x1, P1 ;  /* 0x0000000888bb7211 */ /* 0x080fe400008f0eff */
[----:B------:R-:W-:Y:S02]  /*3ad0*/  LEA.HI.X.SX32 R189, R140, R8, 0x1, P0 ;  /* 0x000000088cbd7211 */ /* 0x000fe400000f0eff */
[-C--:B0-----:R-:W-:Y:S01]  /*3ae0*/  LEA R70, P1, R142, R180.reuse, 0x1 ;  /* 0x000000b48e467211 */ /* 0x081fe200078208ff */
[----:B------:R-:W2:Y:S01]  /*3af0*/  LDG.E.U16 R186, desc[UR10][R186.64] ;  /* 0x0000000ababa7981 */ /* 0x000ea2000c1e1500 */
[----:B------:R-:W-:Y:S02]  /*3b00*/  LEA R190, P0, R144, R180, 0x1 ;  /* 0x000000b490be7211 */ /* 0x000fe400078008ff */
[----:B------:R-:W-:Y:S01]  /*3b10*/  LEA R136, R74, R179, 0x1 ;  /* 0x000000b34a887211 */ /* 0x000fe200078e08ff */
[----:B------:R-:W2:Y:S01]  /*3b20*/  LDG.E.U16 R188, desc[UR10][R188.64] ;  /* 0x0000000abcbc7981 */ /* 0x000ea2000c1e1500 */
[----:B------:R-:W-:-:S02]  /*3b30*/  LEA.HI.X.SX32 R71, R142, R8, 0x1, P1 ;  /* 0x000000088e477211 */ /* 0x000fc400008f0eff */
[----:B------:R-:W-:Y:S02]  /*3b40*/  LEA.HI.X.SX32 R191, R144, R8, 0x1, P0 ;  /* 0x0000000890bf7211 */ /* 0x000fe400000f0eff */
[C---:B------:R-:W-:Y:S01]  /*3b50*/  LEA R192, P0, R124.reuse, R180, 0x1 ;  /* 0x000000b47cc07211 */ /* 0x040fe200078008ff */
[----:B------:R0:W2:Y:S03]  /*3b60*/  LDG.E.U16 R187, desc[UR10][R72.64] ;  /* 0x0000000a48bb7981 */ /* 0x0000a6000c1e1500 */
[----:B------:R-:W-:Y:S01]  /*3b70*/  LEA.HI.X.SX32 R193, R124, R8, 0x1, P0 ;  /* 0x000000087cc17211 */ /* 0x000fe200000f0eff */
[----:B------:R1:W2:Y:S04]  /*3b80*/  LDG.E.U16 R189, desc[UR10][R70.64] ;  /* 0x0000000a46bd7981 */ /* 0x0002a8000c1e1500 */
[----:B------:R-:W2:Y:S01]  /*3b90*/  LDG.E.U16 R190, desc[UR10][R190.64] ;  /* 0x0000000abebe7981 */ /* 0x000ea2000c1e1500 */
[----:B0-----:R-:W-:-:S03]  /*3ba0*/  LEA R72, P1, R136, R180, 0x1 ;  /* 0x000000b488487211 */ /* 0x001fc600078208ff */
[----:B------:R-:W2:Y:S01]  /*3bb0*/  LDG.E.U16 R192, desc[UR10][R192.64] ;  /* 0x0000000ac0c07981 */ /* 0x000ea2000c1e1500 */
[----:B------:R-:W-:Y:S02]  /*3bc0*/  LEA.HI.X.SX32 R73, R136, R8, 0x1, P1 ;  /* 0x0000000888497211 */ /* 0x000fe400008f0eff */
[-C--:B-1----:R-:W-:Y:S02]  /*3bd0*/  LEA R70, P0, R122, R180.reuse, 0x1 ;  /* 0x000000b47a467211 */ /* 0x082fe400078008ff */
[----:B------:R-:W-:Y:S01]  /*3be0*/  LEA R194, P1, R120, R180, 0x1 ;  /* 0x000000b478c27211 */ /* 0x000fe200078208ff */
[----:B------:R0:W2:Y:S01]  /*3bf0*/  LDG.E.U16 R191, desc[UR10][R72.64] ;  /* 0x0000000a48bf7981 */ /* 0x0000a2000c1e1500 */
[-C--:B------:R-:W-:Y:S02]  /*3c00*/  LEA.HI.X.SX32 R71, R122, R8.reuse, 0x1, P0 ;  /* 0x000000087a477211 */ /* 0x080fe400000f0eff */
[----:B------:R-:W-:Y:S02]  /*3c10*/  LEA.HI.X.SX32 R195, R120, R8, 0x1, P1 ;  /* 0x0000000878c37211 */ /* 0x000fe400008f0eff */
[-C--:B------:R-:W-:Y:S01]  /*3c20*/  LEA R196, P1, R112, R180.reuse, 0x1 ;  /* 0x000000b470c47211 */ /* 0x080fe200078208ff */
[----:B------:R1:W2:Y:S01]  /*3c30*/  LDG.E.U16 R193, desc[UR10][R70.64] ;  /* 0x0000000a46c17981 */ /* 0x0002a2000c1e1500 */
[----:B0-----:R-:W-:-:S03]  /*3c40*/  LEA R72, P0, R114, R180, 0x1 ;  /* 0x000000b472487211 */ /* 0x001fc600078008ff */
[----:B------:R-:W2:Y:S01]  /*3c50*/  LDG.E.U16 R194, desc[UR10][R194.64] ;  /* 0x0000000ac2c27981 */ /* 0x000ea2000c1e1500 */
[----:B------:R-:W-:Y:S02]  /*3c60*/  LEA.HI.X.SX32 R73, R114, R8, 0x1, P0 ;  /* 0x0000000872497211 */ /* 0x000fe400000f0eff */
[----:B-1----:R-:W-:Y:S02]  /*3c70*/  LEA R70, P0, R106, R180, 0x1 ;  /* 0x000000b46a467211 */ /* 0x002fe400078008ff */
[-C--:B------:R-:W-:Y:S02]  /*3c80*/  LEA.HI.X.SX32 R197, R112, R8.reuse, 0x1, P1 ;  /* 0x0000000870c57211 */ /* 0x080fe400008f0eff */
[----:B------:R-:W-:Y:S01]  /*3c90*/  LEA.HI.X.SX32 R71, R106, R8, 0x1, P0 ;  /* 0x000000086a477211 */ /* 0x000fe200000f0eff */
[----:B------:R0:W2:Y:S01]  /*3ca0*/  LDG.E.U16 R195, desc[UR10][R72.64] ;  /* 0x0000000a48c37981 */ /* 0x0000a2000c1e1500 */
[----:B------:R-:W-:-:S03]  /*3cb0*/  LEA R200, P0, R110, R180, 0x1 ;  /* 0x000000b46ec87211 */ /* 0x000fc600078008ff */
[----:B------:R-:W2:Y:S01]  /*3cc0*/  LDG.E.U16 R196, desc[UR10][R196.64] ;  /* 0x0000000ac4c47981 */ /* 0x000ea2000c1e1500 */
[----:B------:R-:W-:Y:S02]  /*3cd0*/  LEA.HI.X.SX32 R201, R110, R8, 0x1, P0 ;  /* 0x000000086ec97211 */ /* 0x000fe400000f0eff */
[----:B0-----:R-:W-:-:S03]  /*3ce0*/  LEA R72, P1, R108, R180, 0x1 ;  /* 0x000000b46c487211 */ /* 0x001fc600078208ff */
[----:B------:R-:W2:Y:S01]  /*3cf0*/  LDG.E.U16 R200, desc[UR10][R200.64] ;  /* 0x0000000ac8c87981 */ /* 0x000ea2000c1e1500 */
[----:B------:R-:W-:Y:S02]  /*3d00*/  LEA R202, P0, R118, R180, 0x1 ;  /* 0x000000b476ca7211 */ /* 0x000fe400078008ff */
[-C--:B------:R-:W-:Y:S01]  /*3d10*/  LEA.HI.X.SX32 R73, R108, R8.reuse, 0x1, P1 ;  /* 0x000000086c497211 */ /* 0x080fe200008f0eff */
[----:B------:R0:W2:Y:S01]  /*3d20*/  LDG.E.U16 R197, desc[UR10][R70.64] ;  /* 0x0000000a46c57981 */ /* 0x0000a2000c1e1500 */
[----:B------:R-:W-:Y:S02]  /*3d30*/  LEA.HI.X.SX32 R203, R118, R8, 0x1, P0 ;  /* 0x0000000876cb7211 */ /* 0x000fe400000f0eff */
[-C--:B------:R-:W-:Y:S01]  /*3d40*/  LEA R204, P0, R128, R180.reuse, 0x1 ;  /* 0x000000b480cc7211 */ /* 0x080fe200078008ff */
[----:B------:R1:W2:Y:S01]  /*3d50*/  LDG.E.U16 R199, desc[UR10][R72.64] ;  /* 0x0000000a48c77981 */ /* 0x0002a2000c1e1500 */
[----:B0-----:R-:W-:-:S03]  /*3d60*/  LEA R70, P1, R116, R180, 0x1 ;  /* 0x000000b474467211 */ /* 0x001fc600078208ff */
[----:B------:R-:W2:Y:S01]  /*3d70*/  LDG.E.U16 R202, desc[UR10][R202.64] ;  /* 0x0000000acaca7981 */ /* 0x000ea2000c1e1500 */
[----:B------:R-:W-:Y:S02]  /*3d80*/  LEA.HI.X.SX32 R71, R116, R8, 0x1, P1 ;  /* 0x0000000874477211 */ /* 0x000fe400008f0eff */
[----:B-1----:R-:W-:Y:S02]  /*3d90*/  LEA R72, P1, R126, R180, 0x1 ;  /* 0x000000b47e487211 */ /* 0x002fe400078208ff */
[-C--:B------:R-:W-:Y:S01]  /*3da0*/  LEA.HI.X.SX32 R205, R128, R8.reuse, 0x1, P0 ;  /* 0x0000000880cd7211 */ /* 0x080fe200000f0eff */
[----:B------:R0:W2:Y:S01]  /*3db0*/  LDG.E.U16 R201, desc[UR10][R70.64] ;  /* 0x0000000a46c97981 */ /* 0x0000a2000c1e1500 */
[----:B------:R-:W-:Y:S02]  /*3dc0*/  LEA.HI.X.SX32 R73, R126, R8, 0x1, P1 ;  /* 0x000000087e497211 */ /* 0x000fe400008f0eff */
[----:B------:R-:W-:Y:S01]  /*3dd0*/  LEA R206, P1, R132, R180, 0x1 ;  /* 0x000000b484ce7211 */ /* 0x000fe200078208ff */
[----:B------:R-:W2:Y:S01]  /*3de0*/  LDG.E.U16 R204, desc[UR10][R204.64] ;  /* 0x0000000acccc7981 */ /* 0x000ea2000c1e1500 */
[----:B------:R-:W-:-:S03]  /*3df0*/  LEA R136, R74, R136, 0x1 ;  /* 0x000000884a887211 */ /* 0x000fc600078e08ff */
[----:B------:R1:W2:Y:S01]  /*3e00*/  LDG.E.U16 R203, desc[UR10][R72.64] ;  /* 0x0000000a48cb7981 */ /* 0x0002a2000c1e1500 */
[----:B0-----:R-:W-:-:S04]  /*3e10*/  LEA R70, P0, R130, R180, 0x1 ;  /* 0x000000b482467211 */ /* 0x001fc800078008ff */
[----:B------:R-:W-:Y:S02]  /*3e20*/  LEA.HI.X.SX32 R71, R130, R8, 0x1, P0 ;  /* 0x0000000882477211 */ /* 0x000fe400000f0eff */
[----:B-1----:R-:W-:-:S03]  /*3e30*/  LEA R72, P0, R134, R180, 0x1 ;  /* 0x000000b486487211 */ /* 0x002fc600078008ff */
[----:B------:R0:W2:Y:S01]  /*3e40*/  LDG.E.U16 R205, desc[UR10][R70.64] ;  /* 0x0000000a46cd7981 */ /* 0x0000a2000c1e1500 */
[-C--:B------:R-:W-:Y:S02]  /*3e50*/  LEA.HI.X.SX32 R207, R132, R8.reuse, 0x1, P1 ;  /* 0x0000000884cf7211 */ /* 0x080fe400008f0eff */
[----:B------:R-:W-:Y:S02]  /*3e60*/  LEA.HI.X.SX32 R73, R134, R8, 0x1, P0 ;  /* 0x0000000886497211 */ /* 0x000fe400000f0eff */
[-C--:B------:R-:W-:Y:S01]  /*3e70*/  LEA R208, P1, R136, R180.reuse, 0x1 ;  /* 0x000000b488d07211 */ /* 0x080fe200078208ff */
[----:B------:R-:W2:Y:S01]  /*3e80*/  LDG.E.U16 R206, desc[UR10][R206.64] ;  /* 0x0000000acece7981 */ /* 0x000ea2000c1e1500 */
[----:B0-----:R-:W-:Y:S02]  /*3e90*/  LEA R70, P0, R102, R180, 0x1 ;  /* 0x000000b466467211 */ /* 0x001fe400078008ff */
[----:B------:R-:W-:Y:S02]  /*3ea0*/  LEA.HI.X.SX32 R209, R136, R8, 0x1, P1 ;  /* 0x0000000888d17211 */ /* 0x000fe400008f0eff */
[----:B------:R-:W-:Y:S01]  /*3eb0*/  LEA R210, P1, R100, R180, 0x1 ;  /* 0x000000b464d27211 */ /* 0x000fe200078208ff */
[----:B------:R0:W2:Y:S01]  /*3ec0*/  LDG.E.U16 R207, desc[UR10][R72.64] ;  /* 0x0000000a48cf7981 */ /* 0x0000a2000c1e1500 */
[----:B------:R-:W-:-:S02]  /*3ed0*/  LEA.HI.X.SX32 R71, R102, R8, 0x1, P0 ;  /* 0x0000000866477211 */ /* 0x000fc400000f0eff */
[----:B------:R-:W-:Y:S01]  /*3ee0*/  LEA.HI.X.SX32 R211, R100, R8, 0x1, P1 ;  /* 0x0000000864d37211 */ /* 0x000fe200008f0eff */
[----:B------:R-:W2:Y:S01]  /*3ef0*/  LDG.E.U16 R208, desc[UR10][R208.64] ;  /* 0x0000000ad0d07981 */ /* 0x000ea2000c1e1500 */
[----:B------:R-:W-:-:S03]  /*3f00*/  LEA R212, P1, R94, R180, 0x1 ;  /* 0x000000b45ed47211 */ /* 0x000fc600078208ff */
[----:B------:R-:W2:Y:S01]  /*3f10*/  LDG.E.U16 R210, desc[UR10][R210.64] ;  /* 0x0000000ad2d27981 */ /* 0x000ea2000c1e1500 */
[----:B0-----:R-:W-:-:S03]  /*3f20*/  LEA R72, P0, R98, R180, 0x1 ;  /* 0x000000b462487211 */ /* 0x001fc600078008ff */
[----:B------:R0:W2:Y:S01]  /*3f30*/  LDG.E.U16 R209, desc[UR10][R70.64] ;  /* 0x0000000a46d17981 */ /* 0x0000a2000c1e1500 */
[-C--:B------:R-:W-:Y:S02]  /*3f40*/  LEA.HI.X.SX32 R73, R98, R8.reuse, 0x1, P0 ;  /* 0x0000000862497211 */ /* 0x080fe400000f0eff */
[----:B------:R-:W-:Y:S02]  /*3f50*/  LEA.HI.X.SX32 R213, R94, R8, 0x1, P1 ;  /* 0x000000085ed57211 */ /* 0x000fe400008f0eff */
[-C--:B------:R-:W-:Y:S01]  /*3f60*/  LEA R214, P1, R90, R180.reuse, 0x1 ;  /* 0x000000b45ad67211 */ /* 0x080fe200078208ff */
[----:B------:R1:W2:Y:S01]  /*3f70*/  LDG.E.U16 R211, desc[UR10][R72.64] ;  /* 0x0000000a48d37981 */ /* 0x0002a2000c1e1500 */
[----:B0-----:R-:W-:-:S03]  /*3f80*/  LEA R70, P0, R92, R180, 0x1 ;  /* 0x000000b45c467211 */ /* 0x001fc600078008ff */
[----:B------:R-:W4:Y:S01]  /*3f90*/  LDG.E.U16 R212, desc[UR10][R212.64] ;  /* 0x0000000ad4d47981 */ /* 0x000f22000c1e1500 */
[----:B------:R-:W-:Y:S02]  /*3fa0*/  LEA.HI.X.SX32 R71, R92, R8, 0x1, P0 ;  /* 0x000000085c477211 */ /* 0x000fe400000f0eff */
[----:B-1----:R-:W-:Y:S02]  /*3fb0*/  LEA R72, P0, R86, R180, 0x1 ;  /* 0x000000b456487211 */ /* 0x002fe400078008ff */
[----:B------:R-:W-:Y:S02]  /*3fc0*/  LEA.HI.X.SX32 R215, R90, R8, 0x1, P1 ;  /* 0x000000085ad77211 */ /* 0x000fe400008f0eff */
[----:B------:R-:W-:Y:S01]  /*3fd0*/  LEA R216, P1, R82, R180, 0x1 ;  /* 0x000000b452d87211 */ /* 0x000fe200078208ff */
[----:B------:R0:W4:Y:S01]  /*3fe0*/  LDG.E.U16 R213, desc[UR10][R70.64] ;  /* 0x0000000a46d57981 */ /* 0x000122000c1e1500 */
[-C--:B------:R-:W-:Y:S02]  /*3ff0*/  LEA.HI.X.SX32 R73, R86, R8.reuse, 0x1, P0 ;  /* 0x0000000856497211 */ /* 0x080fe400000f0eff */
[----:B------:R-:W-:Y:S01]  /*4000*/  LEA.HI.X.SX32 R217, R82, R8, 0x1, P1 ;  /* 0x0000000852d97211 */ /* 0x000fe200008f0eff */
[----:B------:R-:W4:Y:S01]  /*4010*/  LDG.E.U16 R214, desc[UR10][R214.64] ;  /* 0x0000000ad6d67981 */ /* 0x000f22000c1e1500 */
[----:B------:R-:W-:-:S03]  /*4020*/  LEA R218, P1, R84, R180, 0x1 ;  /* 0x000000b454da7211 */ /* 0x000fc600078208ff */
[----:B------:R-:W4:Y:S01]  /*4030*/  LDG.E.U16 R216, desc[UR10][R216.64] ;  /* 0x0000000ad8d87981 */ /* 0x000f22000c1e1500 */
[----:B0-----:R-:W-:-:S03]  /*4040*/  LEA R70, P0, R76, R180, 0x1 ;  /* 0x000000b44c467211 */ /* 0x001fc600078008ff */
[----:B------:R0:W4:Y:S01]  /*4050*/  LDG.E.U16 R215, desc[UR10][R72.64] ;  /* 0x0000000a48d77981 */ /* 0x000122000c1e1500 */
[-C--:B------:R-:W-:Y:S02]  /*4060*/  LEA.HI.X.SX32 R71, R76, R8.reuse, 0x1, P0 ;  /* 0x000000084c477211 */ /* 0x080fe400000f0eff */
[----:B------:R-:W-:Y:S02]  /*4070*/  LEA.HI.X.SX32 R219, R84, R8, 0x1, P1 ;  /* 0x0000000854db7211 */ /* 0x000fe400008f0eff */
[-C--:B------:R-:W-:Y:S01]  /*4080*/  LEA R220, P1, R96, R180.reuse, 0x1 ;  /* 0x000000b460dc7211 */ /* 0x080fe200078208ff */
[----:B------:R1:W4:Y:S01]  /*4090*/  LDG.E.U16 R217, desc[UR10][R70.64] ;  /* 0x0000000a46d97981 */ /* 0x000322000c1e1500 */
[----:B0-----:R-:W-:-:S03]  /*40a0*/  LEA R72, P0, R88, R180, 0x1 ;  /* 0x000000b458487211 */ /* 0x001fc600078008ff */
[----:B------:R-:W4:Y:S01]  /*40b0*/  LDG.E.U16 R218, desc[UR10][R218.64] ;  /* 0x0000000adada7981 */ /* 0x000f22000c1e1500 */
[----:B------:R-:W-:Y:S02]  /*40c0*/  LEA R136, R74, R136, 0x1 ;  /* 0x000000884a887211 */ /* 0x000fe400078e08ff */
[----:B------:R-:W-:Y:S02]  /*40d0*/  LEA.HI.X.SX32 R73, R88, R8, 0x1, P0 ;  /* 0x0000000858497211 */ /* 0x000fe400000f0eff */
[----:B-1----:R-:W-:Y:S02]  /*40e0*/  LEA R70, P0, R104, R180, 0x1 ;  /* 0x000000b468467211 */ /* 0x002fe400078008ff */
[-C--:B------:R-:W-:Y:S02]  /*40f0*/  LEA.HI.X.SX32 R221, R96, R8.reuse, 0x1, P1 ;  /* 0x0000000860dd7211 */ /* 0x080fe400008f0eff */
[----:B------:R-:W-:Y:S01]  /*4100*/  LEA.HI.X.SX32 R71, R104, R8, 0x1, P0 ;  /* 0x0000000868477211 */ /* 0x000fe200000f0eff */
[----:B------:R0:W4:Y:S01]  /*4110*/  LDG.E.U16 R219, desc[UR10][R72.64] ;  /* 0x0000000a48db7981 */ /* 0x000122000c1e1500 */
[----:B------:R-:W-:-:S03]  /*4120*/  LEA R222, P0, R136, R180, 0x1 ;  /* 0x000000b488de7211 */ /* 0x000fc600078008ff */
[----:B------:R-:W4:Y:S01]  /*4130*/  LDG.E.U16 R220, desc[UR10][R220.64] ;  /* 0x0000000adcdc7981 */ /* 0x000f22000c1e1500 */
[----:B------:R-:W-:Y:S02]  /*4140*/  LEA.HI.X.SX32 R223, R136, R8, 0x1, P0 ;  /* 0x0000000888df7211 */ /* 0x000fe400000f0eff */
[----:B0-----:R-:W-:-:S03]  /*4150*/  SHF.R.S32.HI R72, RZ, 0x6, R146 ;  /* 0x00000006ff487819 */ /* 0x001fc60000011492 */
[----:B------:R-:W4:Y:S04]  /*4160*/  LDG.E.U16 R222, desc[UR10][R222.64] ;  /* 0x0000000adede7981 */ /* 0x000f28000c1e1500 */
[----:B------:R0:W4:Y:S01]  /*4170*/  LDG.E.U16 R221, desc[UR10][R70.64] ;  /* 0x0000000a46dd7981 */ /* 0x000122000c1e1500 */
[----:B------:R-:W-:Y:S02]  /*4180*/  LEA R181, R74, R136, 0x1 ;  /* 0x000000884ab57211 */ /* 0x000fe400078e08ff */
[-C--:B------:R-:W-:Y:S02]  /*4190*/  LEA R74, P2, R75, R180.reuse, 0x1 ;  /* 0x000000b44b4a7211 */ /* 0x080fe400078408ff */
[----:B0-----:R-:W-:Y:S02]  /*41a0*/  SGXT R70, R72, 0x1 ;  /* 0x000000014846781a */ /* 0x001fe40000000200 */
[----:B------:R-:W-:-:S02]  /*41b0*/  LEA R72, P1, R78, R180, 0x1 ;  /* 0x000000b44e487211 */ /* 0x000fc400078208ff */
[----:B------:R-:W-:Y:S02]  /*41c0*/  LOP3.LUT R223, R198, 0x90, R70, 0x78, !PT ;  /* 0x00000090c6df7812 */ /* 0x000fe400078e7846 */
[CC--:B------:R-:W-:Y:S01]  /*41d0*/  LEA R70, P0, R77.reuse, R180.reuse, 0x1 ;  /* 0x000000b44d467211 */ /* 0x0c0fe200078008ff */
[----:B------:R-:W4:Y:S01]  /*41e0*/  LDL.LU R198, [R1] ;  /* 0x0000000001c67983 */ /* 0x000f220000300800 */
[----:B------:R-:W-:Y:S02]  /*41f0*/  LEA R76, P3, R80, R180, 0x1 ;  /* 0x000000b4504c7211 */ /* 0x000fe400078608ff */
[-C--:B------:R-:W-:Y:S02]  /*4200*/  LEA.HI.X.SX32 R71, R77, R8.reuse, 0x1, P0 ;  /* 0x000000084d477211 */ /* 0x080fe400000f0eff */
[-C--:B------:R-:W-:Y:S02]  /*4210*/  LEA.HI.X.SX32 R73, R78, R8.reuse, 0x1, P1 ;  /* 0x000000084e497211 */ /* 0x080fe400008f0eff */
[----:B------:R-:W-:-:S02]  /*4220*/  LEA.HI.X.SX32 R75, R75, R8, 0x1, P2 ;  /* 0x000000084b4b7211 */ /* 0x000fc400010f0eff */
[----:B------:R-:W-:Y:S02]  /*4230*/  LEA.HI.X.SX32 R77, R80, R8, 0x1, P3 ;  /* 0x00000008504d7211 */ /* 0x000fe400018f0eff */
[-C--:B------:R-:W-:Y:S02]  /*4240*/  LEA R78, P0, R79, R180.reuse, 0x1 ;  /* 0x000000b44f4e7211 */ /* 0x080fe400078008ff */
[-C--:B------:R-:W-:Y:S02]  /*4250*/  LEA R80, P1, R81, R180.reuse, 0x1 ;  /* 0x000000b451507211 */ /* 0x080fe400078208ff */
[-C--:B------:R-:W-:Y:S02]  /*4260*/  LEA R82, P2, R83, R180.reuse, 0x1 ;  /* 0x000000b453527211 */ /* 0x080fe400078408ff */
[----:B------:R-:W-:Y:S02]  /*4270*/  LEA R84, P3, R85, R180, 0x1 ;  /* 0x000000b455547211 */ /* 0x000fe400078608ff */
[----:B------:R-:W-:-:S02]  /*4280*/  LEA.HI.X.SX32 R79, R79, R8, 0x1, P0 ;  /* 0x000000084f4f7211 */ /* 0x000fc400000f0eff */
[-C--:B------:R-:W-:Y:S02]  /*4290*/  LEA.HI.X.SX32 R81, R81, R8.reuse, 0x1, P1 ;  /* 0x0000000851517211 */ /* 0x080fe400008f0eff */
[-C--:B------:R-:W-:Y:S02]  /*42a0*/  LEA.HI.X.SX32 R83, R83, R8.reuse, 0x1, P2 ;  /* 0x0000000853537211 */ /* 0x080fe400010f0eff */
[----:B------:R-:W-:Y:S02]  /*42b0*/  LEA.HI.X.SX32 R85, R85, R8, 0x1, P3 ;  /* 0x0000000855557211 */ /* 0x000fe400018f0eff */
[-C--:B------:R-:W-:Y:S02]  /*42c0*/  LEA R86, P0, R87, R180.reuse, 0x1 ;  /* 0x000000b457567211 */ /* 0x080fe400078008ff */
[-C--:B------:R-:W-:Y:S02]  /*42d0*/  LEA R88, P1, R89, R180.reuse, 0x1 ;  /* 0x000000b459587211 */ /* 0x080fe400078208ff */
[----:B------:R-:W-:-:S02]  /*42e0*/  LEA R90, P2, R91, R180, 0x1 ;  /* 0x000000b45b5a7211 */ /* 0x000fc400078408ff */
[----:B------:R-:W-:Y:S02]  /*42f0*/  LEA R92, P3, R93, R180, 0x1 ;  /* 0x000000b45d5c7211 */ /* 0x000fe400078608ff */
[-C--:B------:R-:W-:Y:S02]  /*4300*/  LEA.HI.X.SX32 R87, R87, R8.reuse, 0x1, P0 ;  /* 0x0000000857577211 */ /* 0x080fe400000f0eff */
[-C--:B------:R-:W-:Y:S02]  /*4310*/  LEA.HI.X.SX32 R89, R89, R8.reuse, 0x1, P1 ;  /* 0x0000000859597211 */ /* 0x080fe400008f0eff */
[-C--:B------:R-:W-:Y:S02]  /*4320*/  LEA.HI.X.SX32 R91, R91, R8.reuse, 0x1, P2 ;  /* 0x000000085b5b7211 */ /* 0x080fe400010f0eff */
[----:B------:R-:W-:Y:S02]  /*4330*/  LEA.HI.X.SX32 R93, R93, R8, 0x1, P3 ;  /* 0x000000085d5d7211 */ /* 0x000fe400018f0eff */
[----:B------:R-:W-:-:S02]  /*4340*/  LEA R94, P0, R95, R180, 0x1 ;  /* 0x000000b45f5e7211 */ /* 0x000fc400078008ff */
[-C--:B------:R-:W-:Y:S02]  /*4350*/  LEA R96, P1, R97, R180.reuse, 0x1 ;  /* 0x000000b461607211 */ /* 0x080fe400078208ff */
[-C--:B------:R-:W-:Y:S02]  /*4360*/  LEA R98, P2, R99, R180.reuse, 0x1 ;  /* 0x000000b463627211 */ /* 0x080fe400078408ff */
        /* <DEDUP_REMOVED lines=77> */
[CC--:B------:R-:W-:Y:S02]  /*4840*/  LEA R174, P0, R68.reuse, R180.reuse, 0x1 ;  /* 0x000000b444ae7211 */ /* 0x0c0fe400078008ff */
[-C--:B------:R-:W-:Y:S02]  /*4850*/  LEA R176, P1, R177, R180.reuse, 0x1 ;  /* 0x000000b4b1b07211 */ /* 0x080fe400078208ff */
[-C--:B------:R-:W-:Y:S02]  /*4860*/  LEA R178, P2, R179, R180.reuse, 0x1 ;  /* 0x000000b4b3b27211 */ /* 0x080fe400078408ff */
[----:B------:R-:W-:Y:S01]  /*4870*/  LEA R180, P3, R181, R180, 0x1 ;  /* 0x000000b4b5b47211 */ /* 0x000fe200078608ff */
[----:B---3--:R0:W-:Y:S01]  /*4880*/  STS.U16 [R223+UR9+0x60000], R237 ;  /* 0x060000eddf007988 */ /* 0x0081e20008000409 */
[----:B------:R-:W-:-:S02]  /*4890*/  LEA.HI.X.SX32 R175, R68, R8, 0x1, P0 ;  /* 0x0000000844af7211 */ /* 0x000fc400000f0eff */
[-C--:B------:R-:W-:Y:S02]  /*48a0*/  LEA.HI.X.SX32 R177, R177, R8.reuse, 0x1, P1 ;  /* 0x00000008b1b17211 */ /* 0x080fe400008f0eff */
[-C--:B------:R-:W-:Y:S02]  /*48b0*/  LEA.HI.X.SX32 R179, R179, R8.reuse, 0x1, P2 ;  /* 0x00000008b3b37211 */ /* 0x080fe400010f0eff */
[----:B------:R-:W-:Y:S01]  /*48c0*/  LEA.HI.X.SX32 R181, R181, R8, 0x1, P3 ;  /* 0x00000008b5b57211 */ /* 0x000fe200018f0eff */
[----:B--2---:R1:W-:Y:S04]  /*48d0*/  STS.U16 [R223+UR9+0x60400], R238 ;  /* 0x060400eedf007988 */ /* 0x0043e80008000409 */
[----:B------:R-:W2:Y:S04]  /*48e0*/  LDL.LU R8, [R1+0xc] ;  /* 0x00000c0001087983 */ /* 0x000ea80000300800 */
[----:B0-----:R-:W3:Y:S04]  /*48f0*/  LDL.LU R237, [R1+0x2c38] ;  /* 0x002c380001ed7983 */ /* 0x001ee80000300800 */
[----:B-1----:R-:W3:Y:S04]  /*4900*/  LDL.LU R238, [R1+0x2c34] ;  /* 0x002c340001ee7983 */ /* 0x002ee80000300800 */
[----:B------:R0:W-:Y:S04]  /*4910*/  STS.U16 [R223+UR9+0x60800], R239 ;  /* 0x060800efdf007988 */ /* 0x0001e80008000409 */
[----:B------:R1:W-:Y:S04]  /*4920*/  STS.U16 [R223+UR9+0x60c00], R240 ;  /* 0x060c00f0df007988 */ /* 0x0003e80008000409 */
[----:B------:R1:W-:Y:S04]  /*4930*/  STS.U16 [R223+UR9+0x61000], R241 ;  /* 0x061000f1df007988 */ /* 0x0003e80008000409 */
[----:B0-----:R-:W3:Y:S04]  /*4940*/  LDL.LU R239, [R1+0x2c30] ;  /* 0x002c300001ef7983 */ /* 0x001ee80000300800 */
[----:B-1----:R-:W3:Y:S04]  /*4950*/  LDL.LU R240, [R1+0x2c2c] ;  /* 0x002c2c0001f07983 */ /* 0x002ee80000300800 */
[----:B------:R-:W3:Y:S04]  /*4960*/  LDL.LU R241, [R1+0x2c28] ;  /* 0x002c280001f17983 */ /* 0x000ee80000300800 */
        /* <DEDUP_REMOVED lines=11> */
[----:B----4-:R-:W4:Y:S04]  /*4a20*/  LDL.LU R247, [R1+0x2c10] ;  /* 0x002c100001f77983 */ /* 0x010f280000300800 */
[----:B------:R0:W-:Y:S04]  /*4a30*/  STS.U16 [R223+UR9+0x62c00], R248 ;  /* 0x062c00f8df007988 */ /* 0x0001e80008000409 */
[----:B------:R1:W-:Y:S04]  /*4a40*/  STS.U16 [R223+UR9+0x63000], R249 ;  /* 0x063000f9df007988 */ /* 0x0003e80008000409 */
[----:B------:R1:W-:Y:S04]  /*4a50*/  STS.U16 [R223+UR9+0x63400], R250 ;  /* 0x063400fadf007988 */ /* 0x0003e80008000409 */
[----:B0-----:R-:W4:Y:S04]  /*4a60*/  LDL.LU R248, [R1+0x2c0c] ;  /* 0x002c0c0001f87983 */ /* 0x001f280000300800 */
[----:B-1----:R-:W4:Y:S04]  /*4a70*/  LDL.LU R249, [R1+0x2c08] ;  /* 0x002c080001f97983 */ /* 0x002f280000300800 */
[----:B------:R-:W4:Y:S04]  /*4a80*/  LDL.LU R250, [R1+0x2c04] ;  /* 0x002c040001fa7983 */ /* 0x000f280000300800 */
        /* <DEDUP_REMOVED lines=8> */
[----:B0-----:R-:W4:Y:S04]  /*4b10*/  LDL.LU R0, [R1+0x2bf4] ;  /* 0x002bf40001007983 */ /* 0x001f280000300800 */
[----:B-1----:R-:W4:Y:S04]  /*4b20*/  LDL R198, [R1+0x104] ;  /* 0x0001040001c67983 */ /* 0x002f280000100800 */
[----:B------:R-:W-:Y:S04]  /*4b30*/  STS.U16 [R223+UR9+0x66400], R235 ;  /* 0x066400ebdf007988 */ /* 0x000fe80008000409 */
        /* <DEDUP_REMOVED lines=10> */
[----:B--2---:R0:W-:Y:S04]  /*4be0*/  STS.U16 [R223+UR9+0x64800], R8 ;  /* 0x06480008df007988 */ /* 0x0041e80008000409 */
[----:B0-----:R-:W2:Y:S04]  /*4bf0*/  LDL.LU R8, [R1+0x14] ;  /* 0x0000140001087983 */ /* 0x001ea80000300800 */
[----:B---3--:R-:W-:Y:S04]  /*4c00*/  STS.U16 [R223+UR9+0x66000], R238 ;  /* 0x066000eedf007988 */ /* 0x008fe80008000409 */
[----:B------:R-:W-:Y:S04]  /*4c10*/  STS.U16 [R223+UR9+0x65c00], R241 ;  /* 0x065c00f1df007988 */ /* 0x000fe80008000409 */
[----:B------:R-:W-:Y:S04]  /*4c20*/  STS.U16 [R223+UR9+0x65800], R244 ;  /* 0x065800f4df007988 */ /* 0x000fe80008000409 */
[----:B----4-:R-:W-:Y:S04]  /*4c30*/  STS.U16 [R223+UR9+0x65400], R247 ;  /* 0x065400f7df007988 */ /* 0x010fe80008000409 */
[----:B------:R0:W-:Y:S04]  /*4c40*/  STS.U16 [R223+UR9+0x65000], R250 ;  /* 0x065000fadf007988 */ /* 0x0001e80008000409 */
[----:B0-----:R-:W3:Y:S04]  /*4c50*/  LDL.LU R250, [R1+0x20] ;  /* 0x0000200001fa7983 */ /* 0x001ee80000300800 */
[----:B------:R-:W4:Y:S04]  /*4c60*/  LDL.LU R247, [R1+0x2c] ;  /* 0x00002c0001f77983 */ /* 0x000f280000300800 */
        /* <DEDUP_REMOVED lines=14> */
[----:B------:R0:W-:Y:S04]  /*4d50*/  STS.U16 [R223+UR9+0x67400], R3 ;  /* 0x06740003df007988 */ /* 0x0001e80008000409 */
[----:B------:R-:W-:Y:S01]  /*4d60*/  STS.U16 [R223+UR9+0x67000], R226 ;  /* 0x067000e2df007988 */ /* 0x000fe20008000409 */
[----:B0-----:R-:W-:-:S03]  /*4d70*/  LOP3.LUT R3, R223, 0x20, RZ, 0x3c, !PT ;  /* 0x00000020df037812 */ /* 0x001fc600078e3cff */
        /* <DEDUP_REMOVED lines=26> */
[----:B------:R0:W-:Y:S04]  /*4f20*/  STS.U16 [R3+UR9+0x64900], R0 ;  /* 0x0649000003007988 */ /* 0x0001e80008000409 */
[----:B0-----:R-:W4:Y:S04]  /*4f30*/  LDL.LU R0, [R1+0x2bf0] ;  /* 0x002bf00001007983 */ /* 0x001f280000300800 */
[----:B--2---:R-:W-:Y:S04]  /*4f40*/  STS.U16 [R3+UR9+0x64500], R8 ;  /* 0x0645000803007988 */ /* 0x004fe80008000409 */
[----:B---3--:R-:W-:Y:S04]  /*4f50*/  STS.U16 [R3+UR9+0x64100], R250 ;  /* 0x064100fa03007988 */ /* 0x008fe80008000409 */
[----:B----4-:R-:W-:Y:S04]  /*4f60*/  STS.U16 [R3+UR9+0x63d00], R247 ;  /* 0x063d00f703007988 */ /* 0x010fe80008000409 */
        /* <DEDUP_REMOVED lines=13> */
[----:B0-----:R-:W2:Y:S04]  /*5040*/  LDL.LU R6, [R1+0xf4] ;  /* 0x0000f40001067983 */ /* 0x001ea80000300800 */
[----:B------:R-:W3:Y:S04]  /*5050*/  LDL.LU R11, [R1+0xdc] ;  /* 0x0000dc00010b7983 */ /* 0x000ee80000300800 */
[----:B------:R-:W4:Y:S04]  /*5060*/  LDL.LU R9, [R1+0xcc] ;  /* 0x0000cc0001097983 */ /* 0x000f280000300800 */
[----:B------:R-:W2:Y:S04]  /*5070*/  LDL.LU R7, [R1+0xbc] ;  /* 0x0000bc0001077983 */ /* 0x000ea80000300800 */
[----:B------:R-:W2:Y:S04]  /*5080*/  LDL.LU R5, [R1+0xac] ;  /* 0x0000ac0001057983 */ /* 0x000ea80000300800 */
[----:B------:R-:W2:Y:S04]  /*5090*/  LDL.LU R12, [R1+0x9c] ;  /* 0x00009c00010c7983 */ /* 0x000ea80000300800 */
[----:B------:R-:W2:Y:S04]  /*50a0*/  LDL.LU R10, [R1+0x8c] ;  /* 0x00008c00010a7983 */ /* 0x000ea80000300800 */
[----:B------:R-:W2:Y:S04]  /*50b0*/  LDL.LU R229, [R1+0x7c] ;  /* 0x00007c0001e57983 */ /* 0x000ea80000300800 */
[----:B------:R-:W2:Y:S04]  /*50c0*/  LDL.LU R232, [R1+0x70] ;  /* 0x0000700001e87983 */ /* 0x000ea80000300800 */
[----:B------:R-:W2:Y:S04]  /*50d0*/  LDL.LU R235, [R1+0x64] ;  /* 0x0000640001eb7983 */ /* 0x000ea80000300800 */
[----:B------:R-:W2:Y:S04]  /*50e0*/  LDL.LU R238, [R1+0x58] ;  /* 0x0000580001ee7983 */ /* 0x000ea80000300800 */
[----:B------:R-:W3:Y:S04]  /*50f0*/  LDL.LU R241, [R1+0x4c] ;  /* 0x00004c0001f17983 */ /* 0x000ee80000300800 */
        /* <DEDUP_REMOVED lines=20> */
[----:B------:R-:W-:Y:S04]  /*5240*/  STS.U16 [R3+UR9+0x68100], R25 ;  /* 0x0681001903007988 */ /* 0x000fe80008000409 */
[----:B------:R-:W-:Y:S04]  /*5250*/  STS.U16 [R3+UR9+0x68500], R24 ;  /* 0x0685001803007988 */ /* 0x000fe80008000409 */
[----:B------:R1:W-:Y:S04]  /*5260*/  STS.U16 [R3+UR9+0x68900], R23 ;  /* 0x0689001703007988 */ /* 0x0003e80008000409 */
        /* <DEDUP_REMOVED lines=28> */
[----:B------:R-:W-:Y:S01]  /*5430*/  STS.U16 [R3+UR9+0x6fd00], R208 ;  /* 0x06fd00d003007988 */ /* 0x000fe20008000409 */
[----:B------:R-:W-:Y:S01]  /*5440*/  LOP3.LUT R223, R223, 0x60, RZ, 0x3c, !PT ;  /* 0x00000060dfdf7812 */ /* 0x000fe200078e3cff */
[----:B0-----:R-:W0:Y:S02]  /*5450*/  LDC.64 R26, c[0x0][0x3c0] ;  /* 0x0000f000ff1a7b82 */ /* 0x001e240000000a00 */
[----:B------:R-:W4:Y:S04]  /*5460*/  LDL.LU R252, [R1+0x100] ;  /* 0x0001000001fc7983 */ /* 0x000f280000300800 */
[----:B------:R1:W-:Y:S01]  /*5470*/  STS.U16 [R4+UR9+0x64600], R0 ;  /* 0x0646000004007988 */ /* 0x0003e20008000409 */
[----:B------:R-:W-:Y:S01]  /*5480*/  UMOV UR12, 0x1 ;  /* 0x00000001000c7882 */ /* 0x000fe20000000000 */
[----:B-1----:R-:W1:Y:S02]  /*5490*/  LDC R23, c[0x0][0x3c4] ;  /* 0x0000f100ff177b82 */ /* 0x002e640000000800 */
[----:B------:R0:W-:Y:S04]  /*54a0*/  STS.U16 [R4+UR9+0x64a00], R2 ;  /* 0x064a000204007988 */ /* 0x0001e80008000409 */
[----:B------:R-:W4:Y:S02]  /*54b0*/  LDL.LU R0, [R1+0x2bec] ;  /* 0x002bec0001007983 */ /* 0x000f240000300800 */
[----:B------:R-:W1:Y:S02]  /*54c0*/  LDC R25, c[0x0][0x3c4] ;  /* 0x0000f100ff197b82 */ /* 0x000e640000000800 */
[----:B0-----:R-:W4:Y:S01]  /*54d0*/  LDL.LU R2, [R1+0x2be8] ;  /* 0x002be80001027983 */ /* 0x001f220000300800 */
[----:B------:R-:W-:-:S02]  /*54e0*/  PRMT R21, RZ, 0x7610, R21 ;  /* 0x00007610ff157816 */ /* 0x000fc40000000015 */
[----:B------:R-:W-:Y:S02]  /*54f0*/  PRMT R28, RZ, 0x7610, R28 ;  /* 0x00007610ff1c7816 */ /* 0x000fe4000000001c */
[----:B------:R-:W-:Y:S02]  /*5500*/  PRMT R29, RZ, 0x7610, R29 ;  /* 0x00007610ff1d7816 */ /* 0x000fe4000000001d */
[----:B------:R-:W-:Y:S02]  /*5510*/  PRMT R31, RZ, 0x7610, R31 ;  /* 0x00007610ff1f7816 */ /* 0x000fe4000000001f */
[----:B------:R-:W-:Y:S02]  /*5520*/  PRMT R34, RZ, 0x7610, R34 ;  /* 0x00007610ff227816 */ /* 0x000fe40000000022 */
[----:B------:R-:W-:Y:S02]  /*5530*/  PRMT R37, RZ, 0x7610, R37 ;  /* 0x00007610ff257816 */ /* 0x000fe40000000025 */
        /* <DEDUP_REMOVED lines=13> */
[----:B------:R-:W-:Y:S01]  /*5610*/  PRMT R69, RZ, 0x7610, R69 ;  /* 0x00007610ff457816 */ /* 0x000fe20000000045 */
[----:B------:R-:W0:Y:S01]  /*5620*/  S2R R198, SR_TID.X ;  /* 0x0000000000c67919 */ /* 0x000e220000002100 */
[----:B------:R-:W-:Y:S01]  /*5630*/  PRMT R32, RZ, 0x7610, R32 ;  /* 0x00007610ff207816 */ /* 0x000fe20000000020 */
[----:B------:R-:W0:Y:S01]  /*5640*/  LDC R234, c[0x0][0x3c4] ;  /* 0x0000f100ffea7b82 */ /* 0x000e220000000800 */
[----:B------:R-:W-:Y:S02]  /*5650*/  PRMT R35, RZ, 0x7610, R35 ;  /* 0x00007610ff237816 */ /* 0x000fe40000000023 */
[----:B------:R-:W-:Y:S02]  /*5660*/  PRMT R38, RZ, 0x7610, R38 ;  /* 0x00007610ff267816 */ /* 0x000fe40000000026 */
[----:B------:R-:W-:Y:S02]  /*5670*/  PRMT R41, RZ, 0x7610, R41 ;  /* 0x00007610ff297816 */ /* 0x000fe40000000029 */
[----:B------:R-:W-:Y:S01]  /*5680*/  PRMT R44, RZ, 0x7610, R44 ;  /* 0x00007610ff2c7816 */ /* 0x000fe2000000002c */
[----:B------:R-:W0:Y:S01]  /*5690*/  LDC R231, c[0x0][0x3c4] ;  /* 0x0000f100ffe77b82 */ /* 0x000e220000000800 */
[----:B------:R-:W-:-:S02]  /*56a0*/  PRMT R47, RZ, 0x7610, R47 ;  /* 0x00007610ff2f7816 */ /* 0x000fc4000000002f */
[----:B------:R-:W-:Y:S02]  /*56b0*/  PRMT R50, RZ, 0x7610, R50 ;  /* 0x00007610ff327816 */ /* 0x000fe40000000032 */
[----:B------:R-:W-:Y:S02]  /*56c0*/  PRMT R53, RZ, 0x7610, R53 ;  /* 0x00007610ff357816 */ /* 0x000fe40000000035 */
[----:B------:R-:W-:Y:S01]  /*56d0*/  PRMT R56, RZ, 0x7610, R56 ;  /* 0x00007610ff387816 */ /* 0x000fe20000000038 */
[----:B------:R-:W0:Y:S01]  /*56e0*/  LDC R228, c[0x0][0x3c4] ;  /* 0x0000f100ffe47b82 */ /* 0x000e220000000800 */
[----:B------:R-:W-:Y:S02]  /*56f0*/  PRMT R59, RZ, 0x7610, R59 ;  /* 0x00007610ff3b7816 */ /* 0x000fe4000000003b */
[----:B------:R-:W-:Y:S02]  /*5700*/  PRMT R62, RZ, 0x7610, R62 ;  /* 0x00007610ff3e7816 */ /* 0x000fe4000000003e */
[----:B------:R-:W-:-:S02]  /*5710*/  PRMT R182, RZ, 0x7610, R182 ;  /* 0x00007610ffb67816 */ /* 0x000fc400000000b6 */
[----:B------:R-:W-:Y:S01]  /*5720*/  PRMT R183, RZ, 0x7610, R183 ;  /* 0x00007610ffb77816 */ /* 0x000fe200000000b7 */
[----:B------:R-:W0:Y:S01]  /*5730*/  LDC R197, c[0x0][0x3c4] ;  /* 0x0000f100ffc57b82 */ /* 0x000e220000000800 */
[----:B--2---:R2:W-:Y:S04]  /*5740*/  STS.U16 [R4+UR9+0x62e00], R238 ;  /* 0x062e00ee04007988 */ /* 0x0045e80008000409 */
[----:B---3--:R3:W-:Y:S01]  /*5750*/  STS.U16 [R4+UR9+0x63200], R241 ;  /* 0x063200f104007988 */ /* 0x0087e20008000409 */
[----:B------:R-:W-:Y:S02]  /*5760*/  PRMT R184, RZ, 0x7610, R184 ;  /* 0x00007610ffb87816 */ /* 0x000fe400000000b8 */
[----:B------:R-:W-:Y:S01]  /*5770*/  PRMT R185, RZ, 0x7610, R185 ;  /* 0x00007610ffb97816 */ /* 0x000fe200000000b9 */
[----:B----4-:R4:W-:Y:S01]  /*5780*/  STS.U16 [R4+UR9+0x63600], R244 ;  /* 0x063600f404007988 */ /* 0x0109e20008000409 */
[----:B------:R-:W-:Y:S01]  /*5790*/  PRMT R186, RZ, 0x7610, R186 ;  /* 0x00007610ffba7816 */ /* 0x000fe200000000ba */
[----:B------:R-:W0:Y:S02]  /*57a0*/  LDC R196, c[0x0][0x3c4] ;  /* 0x0000f100ffc47b82 */ /* 0x000e240000000800 */
[----:B--2---:R-:W2:Y:S04]  /*57b0*/  LDL.LU R238, [R1+0xfc] ;  /* 0x0000fc0001ee7983 */ /* 0x004ea80000300800 */
[----:B---3--:R-:W3:Y:S01]  /*57c0*/  LDL.LU R241, [R1+0xe8] ;  /* 0x0000e80001f17983 */ /* 0x008ee20000300800 */
[----:B------:R-:W-:Y:S01]  /*57d0*/  PRMT R187, RZ, 0x7610, R187 ;  /* 0x00007610ffbb7816 */ /* 0x000fe200000000bb */
[----:B------:R-:W0:Y:S02]  /*57e0*/  LDC R246, c[0x0][0x3c4] ;  /* 0x0000f100fff67b82 */ /* 0x000e240000000800 */
[----:B------:R1:W-:Y:S04]  /*57f0*/  STS.U16 [R4+UR9+0x63a00], R247 ;  /* 0x063a00f704007988 */ /* 0x0003e80008000409 */
[----:B----4-:R-:W4:Y:S01]  /*5800*/  LDL.LU R244, [R1+0xd8] ;  /* 0x0000d80001f47983 */ /* 0x010f220000300800 */
[----:B------:R-:W-:Y:S01]  /*5810*/  PRMT R188, RZ, 0x7610, R188 ;  /* 0x00007610ffbc7816 */ /* 0x000fe200000000bc */
[----:B------:R-:W0:Y:S02]  /*5820*/  LDC R237, c[0x0][0x3c4] ;  /* 0x0000f100ffed7b82 */ /* 0x000e240000000800 */
[----:B------:R1:W-:Y:S04]  /*5830*/  STS.U16 [R4+UR9+0x63e00], R250 ;  /* 0x063e00fa04007988 */ /* 0x0003e80008000409 */
[----:B-1----:R-:W4:Y:S01]  /*5840*/  LDL.LU R247, [R1+0xc8] ;  /* 0x0000c80001f77983 */ /* 0x002f220000300800 */
[----:B------:R-:W-:Y:S01]  /*5850*/  PRMT R189, RZ, 0x7610, R189 ;  /* 0x00007610ffbd7816 */ /* 0x000fe200000000bd */
[----:B------:R-:W1:Y:S02]  /*5860*/  LDC R240, c[0x0][0x3c4] ;  /* 0x0000f100fff07b82 */ /* 0x000e640000000800 */
[----:B------:R0:W-:Y:S04]  /*5870*/  STS.U16 [R4+UR9+0x64200], R8 ;  /* 0x0642000804007988 */ /* 0x0001e80008000409 */
[----:B------:R-:W4:Y:S01]  /*5880*/  LDL.LU R250, [R1+0xb8] ;  /* 0x0000b80001fa7983 */ /* 0x000f220000300800 */
[----:B------:R-:W-:Y:S01]  /*5890*/  PRMT R190, RZ, 0x7610, R190 ;  /* 0x00007610ffbe7816 */ /* 0x000fe200000000be */
[----:B------:R-:W1:Y:S02]  /*58a0*/  LDC R243, c[0x0][0x3c4] ;  /* 0x0000f100fff37b82 */ /* 0x000e640000000800 */
[----:B0-----:R-:W4:Y:S04]  /*58b0*/  LDL.LU R8, [R1+0xa8] ;  /* 0x0000a80001087983 */ /* 0x001f280000300800 */
[----:B------:R-:W-:Y:S01]  /*58c0*/  STS.U16 [R4+UR9+0x60600], R6 ;  /* 0x0606000604007988 */ /* 0x000fe20008000409 */
[----:B------:R-:W-:Y:S01]  /*58d0*/  PRMT R191, RZ, 0x7610, R191 ;  /* 0x00007610ffbf7816 */ /* 0x000fe200000000bf */
[----:B------:R-:W0:Y:S02]  /*58e0*/  LDC R249, c[0x0][0x3c4] ;  /* 0x0000f100fff97b82 */ /* 0x000e240000000800 */
[----:B------:R-:W-:Y:S04]  /*58f0*/  STS.U16 [R4+UR9+0x60a00], R11 ;  /* 0x060a000b04007988 */ /* 0x000fe80008000409 */
[----:B------:R1:W-:Y:S04]  /*5900*/  STS.U16 [R4+UR9+0x60e00], R9 ;  /* 0x060e000904007988 */ /* 0x0003e80008000409 */
[----:B------:R1:W-:Y:S04]  /*5910*/  STS.U16 [R4+UR9+0x61200], R7 ;  /* 0x0612000704007988 */ /* 0x0003e80008000409 */
[----:B------:R1:W-:Y:S02]  /*5920*/  STS.U16 [R4+UR9+0x61600], R5 ;  /* 0x0616000504007988 */ /* 0x0003e40008000409 */
[----:B-1----:R-:W1:Y:S02]  /*5930*/  LDC R9, c[0x0][0x3c8] ;  /* 0x0000f200ff097b82 */ /* 0x002e640000000800 */
[----:B------:R-:W-:Y:S04]  /*5940*/  STS.U16 [R4+UR9+0x61a00], R12 ;  /* 0x061a000c04007988 */ /* 0x000fe80008000409 */
[----:B------:R0:W-:Y:S02]  /*5950*/  STS.U16 [R4+UR9+0x61e00], R10 ;  /* 0x061e000a04007988 */ /* 0x0001e40008000409 */
[----:B------:R-:W1:Y:S02]  /*5960*/  LDC.64 R6, c[0x0][0x388] ;  /* 0x0000e200ff067b82 */ /* 0x000e640000000a00 */
[----:B------:R-:W-:Y:S04]  /*5970*/  STS.U16 [R4+UR9+0x62200], R229 ;  /* 0x062200e504007988 */ /* 0x000fe80008000409 */
[----:B------:R-:W-:Y:S02]  /*5980*/  STS.U16 [R4+UR9+0x62600], R232 ;  /* 0x062600e804007988 */ /* 0x000fe40008000409 */
[----:B------:R-:W1:Y:S02]  /*5990*/  LDC R5, c[0x0][0x3c8] ;  /* 0x0000f200ff057b82 */ /* 0x000e640000000800 */
[----:B------:R-:W-:Y:S04]  /*59a0*/  STS.U16 [R4+UR9+0x62a00], R235 ;  /* 0x062a00eb04007988 */ /* 0x000fe80008000409 */
[----:B------:R-:W-:Y:S02]  /*59b0*/  STS.U16 [R4+UR9+0x64e00], R251 ;  /* 0x064e00fb04007988 */ /* 0x000fe40008000409 */
[----:B0-----:R-:W0:Y:S02]  /*59c0*/  LDC R10, c[0x0][0x3c8] ;  /* 0x0000f200ff0a7b82 */ /* 0x001e240000000800 */
[----:B------:R-:W-:Y:S04]  /*59d0*/  STS.U16 [R4+UR9+0x65200], R248 ;  /* 0x065200f804007988 */ /* 0x000fe80008000409 */
[----:B------:R-:W-:Y:S04]  /*59e0*/  STS.U16 [R4+UR9+0x65600], R245 ;  /* 0x065600f504007988 */ /* 0x000fe80008000409 */
        /* <DEDUP_REMOVED lines=43> */
[----:B------:R-:W-:Y:S01]  /*5ca0*/  SHF.L.U32 R27, R27, 0x1, RZ ;  /* 0x000000011b1b7819 */ /* 0x000fe200000006ff */
[----:B0-----:R-:W0:Y:S02]  /*5cb0*/  LDC R236, c[0x0][0x3c4] ;  /* 0x0000f100ffec7b82 */ /* 0x001e240000000800 */
[----:B------:R1:W-:Y:S04]  /*5cc0*/  STS.U16 [R223+UR9+0x61b00], R2 ;  /* 0x061b0002df007988 */ /* 0x0003e80008000409 */
[----:B------:R1:W-:Y:S01]  /*5cd0*/  STS.U16 [R223+UR9+0x61f00], R0 ;  /* 0x061f0000df007988 */ /* 0x0003e20008000409 */
[----:B------:R-:W-:Y:S01]  /*5ce0*/  PRMT R15, RZ, 0x7610, R15 ;  /* 0x00007610ff0f7816 */ /* 0x000fe2000000000f */
[----:B------:R-:W0:Y:S02]  /*5cf0*/  LDC R245, c[0x0][0x3c4] ;  /* 0x0000f100fff57b82 */ /* 0x000e240000000800 */
[----:B-1----:R-:W4:Y:S04]  /*5d00*/  LDL.LU R2, [R1+0x2be4] ;  /* 0x002be40001027983 */ /* 0x002f280000300800 */
[----:B------:R-:W4:Y:S01]  /*5d10*/  LDL.LU R0, [R1+0x2be0] ;  /* 0x002be00001007983 */ /* 0x000f220000300800 */
[----:B------:R-:W-:Y:S01]  /*5d20*/  PRMT R16, RZ, 0x7610, R16 ;  /* 0x00007610ff107816 */ /* 0x000fe20000000010 */
[----:B------:R-:W1:Y:S01]  /*5d30*/  LDC R235, c[0x0][0x3c4] ;  /* 0x0000f100ffeb7b82 */ /* 0x000e620000000800 */
        /* <DEDUP_REMOVED lines=10> */
[----:B--2---:R-:W-:Y:S01]  /*5de0*/  STS.U16 [R223+UR9+0x60300], R238 ;  /* 0x060300eedf007988 */ /* 0x004fe20008000409 */
[----:B------:R-:W-:-:S06]  /*5df0*/  PRMT R42, RZ, 0x7610, R42 ;  /* 0x00007610ff2a7816 */ /* 0x000fcc000000002a */
[----:B------:R-:W2:Y:S01]  /*5e00*/  LDC R232, c[0x0][0x3c4] ;  /* 0x0000f100ffe87b82 */ /* 0x000ea20000000800 */
[----:B---3--:R-:W-:Y:S01]  /*5e10*/  STS.U16 [R223+UR9+0x60700], R241 ;  /* 0x060700f1df007988 */ /* 0x008fe20008000409 */
[----:B------:R-:W-:Y:S02]  /*5e20*/  PRMT R45, RZ, 0x7610, R45 ;  /* 0x00007610ff2d7816 */ /* 0x000fe4000000002d */
[----:B------:R-:W-:Y:S02]  /*5e30*/  PRMT R48, RZ, 0x7610, R48 ;  /* 0x00007610ff307816 */ /* 0x000fe40000000030 */
[----:B------:R-:W-:Y:S02]  /*5e40*/  PRMT R51, RZ, 0x7610, R51 ;  /* 0x00007610ff337816 */ /* 0x000fe40000000033 */
[----:B------:R-:W3:Y:S01]  /*5e50*/  LDC R230, c[0x0][0x3c4] ;  /* 0x0000f100ffe67b82 */ /* 0x000ee20000000800 */
[----:B----4-:R-:W-:Y:S01]  /*5e60*/  STS.U16 [R223+UR9+0x60b00], R244 ;  /* 0x060b00f4df007988 */ /* 0x010fe20008000409 */
[----:B------:R-:W-:-:S02]  /*5e70*/  PRMT R54, RZ, 0x7610, R54 ;  /* 0x00007610ff367816 */ /* 0x000fc40000000036 */
[----:B------:R-:W-:Y:S02]  /*5e80*/  PRMT R57, RZ, 0x7610, R57 ;  /* 0x00007610ff397816 */ /* 0x000fe40000000039 */
[----:B------:R-:W-:Y:S02]  /*5e90*/  PRMT R60, RZ, 0x7610, R60 ;  /* 0x00007610ff3c7816 */ /* 0x000fe4000000003c */
[----:B------:R-:W4:Y:S01]  /*5ea0*/  LDC R229, c[0x0][0x3c4] ;  /* 0x0000f100ffe57b82 */ /* 0x000f220000000800 */
[----:B------:R-:W-:Y:S01]  /*5eb0*/  STS.U16 [R223+UR9+0x60f00], R247 ;  /* 0x060f00f7df007988 */ /* 0x000fe20008000409 */
[----:B------:R-:W-:Y:S02]  /*5ec0*/  PRMT R63, RZ, 0x7610, R63 ;  /* 0x00007610ff3f7816 */ /* 0x000fe4000000003f */
[----:B------:R-:W-:Y:S02]  /*5ed0*/  LOP3.LUT R198, R198, 0x3f, RZ, 0xc0, !PT ;  /* 0x0000003fc6c67812 */ /* 0x000fe400078ec0ff */
[----:B------:R-:W-:-:S02]  /*5ee0*/  PRMT R192, RZ, 0x7610, R192 ;  /* 0x00007610ffc07816 */ /* 0x000fc400000000c0 */
[----:B------:R-:W-:Y:S01]  /*5ef0*/  PRMT R194, RZ, 0x7610, R194 ;  /* 0x00007610ffc27816 */ /* 0x000fe200000000c2 */
[----:B------:R-:W-:Y:S01]  /*5f00*/  STS.U16 [R223+UR9+0x61300], R250 ;  /* 0x061300fadf007988 */ /* 0x000fe20008000409 */
[----:B------:R-:W-:Y:S02]  /*5f10*/  PRMT R193, RZ, 0x7610, R193 ;  /* 0x00007610ffc17816 */ /* 0x000fe400000000c1 */
[----:B------:R-:W-:Y:S02]  /*5f20*/  PRMT R195, RZ, 0x7610, R195 ;  /* 0x00007610ffc37816 */ /* 0x000fe400000000c3 */
[----:B------:R-:W-:Y:S01]  /*5f30*/  PRMT R199, RZ, 0x7610, R199 ;  /* 0x00007610ffc77816 */ /* 0x000fe200000000c7 */
[----:B------:R0:W-:Y:S01]  /*5f40*/  STS.U16 [R223+UR9+0x61700], R8 ;  /* 0x06170008df007988 */ /* 0x0001e20008000409 */
[----:B------:R-:W-:Y:S02]  /*5f50*/  PRMT R208, RZ, 0x7610, R208 ;  /* 0x00007610ffd07816 */ /* 0x000fe400000000d0 */
[----:B------:R-:W-:Y:S01]  /*5f60*/  PRMT R225, RZ, 0x7610, R225 ;  /* 0x00007610ffe17816 */ /* 0x000fe200000000e1 */
[----:B------:R1:W3:Y:S01]  /*5f70*/  LDG.E.U16 R70, desc[UR10][R70.64] ;  /* 0x0000000a46467981 */ /* 0x0002e2000c1e1500 */
[----:B------:R-:W-:-:S02]  /*5f80*/  PRMT R209, RZ, 0x7610, R209 ;  /* 0x00007610ffd17816 */ /* 0x000fc400000000d1 */
[----:B------:R-:W-:Y:S01]  /*5f90*/  PRMT R226, RZ, 0x7610, R226 ;  /* 0x00007610ffe27816 */ /* 0x000fe200000000e2 */
[----:B------:R1:W3:Y:S01]  /*5fa0*/  LDG.E.U16 R72, desc[UR10][R72.64] ;  /* 0x0000000a48487981 */ /* 0x0002e2000c1e1500 */
[----:B------:R-:W-:Y:S01]  /*5fb0*/  PRMT R224, RZ, 0x7610, R224 ;  /* 0x00007610ffe07816 */ /* 0x000fe200000000e0 */
[----:B0-----:R-:W0:Y:S02]  /*5fc0*/  LDC R8, c[0x0][0x3f0] ;  /* 0x0000fc00ff087b82 */ /* 0x001e240000000800 */
[----:B------:R-:W3:Y:S04]  /*5fd0*/  LDG.E.U16 R74, desc[UR10][R74.64] ;  /* 0x0000000a4a4a7981 */ /* 0x000ee8000c1e1500 */
[----:B------:R-:W3:Y:S01]  /*5fe0*/  LDG.E.U16 R76, desc[UR10][R76.64] ;  /* 0x0000000a4c4c7981 */ /* 0x000ee2000c1e1500 */
[----:B------:R-:W-:Y:S01]  /*5ff0*/  PRMT R227, RZ, 0x7610, R227 ;  /* 0x00007610ffe37816 */ /* 0x000fe200000000e3 */
[----:B------:R-:W-:Y:S01]  /*6000*/  IMAD R234, R234, 0xa, RZ ;  /* 0x0000000aeaea7824 */ /* 0x000fe200078e02ff */
[----:B------:R-:W-:Y:S01]  /*6010*/  PRMT R14, RZ, 0x7610, R14 ;  /* 0x00007610ff0e7816 */ /* 0x000fe2000000000e */
[----:B------:R-:W3:Y:S01]  /*6020*/  LDG.E.U16 R78, desc[UR10][R78.64] ;  /* 0x0000000a4e4e7981 */ /* 0x000ee2000c1e1500 */
[----:B------:R-:W-:Y:S01]  /*6030*/  IMAD R231, R231, 0x12, RZ ;  /* 0x00000012e7e77824 */ /* 0x000fe200078e02ff */
[----:B------:R-:W0:Y:S02]  /*6040*/  LDC R239, c[0x0][0x3c4] ;  /* 0x0000f100ffef7b82 */ /* 0x000e240000000800 */
[----:B------:R-:W3:Y:S04]  /*6050*/  LDG.E.U16 R80, desc[UR10][R80.64] ;  /* 0x0000000a50507981 */ /* 0x000ee8000c1e1500 */
[----:B------:R-:W3:Y:S01]  /*6060*/  LDG.E.U16 R82, desc[UR10][R82.64] ;  /* 0x0000000a52527981 */ /* 0x000ee2000c1e1500 */
[----:B------:R-:W-:Y:S01]  /*6070*/  IMAD R228, R228, 0x1a, RZ ;  /* 0x0000001ae4e47824 */ /* 0x000fe200078e02ff */
[----:B------:R-:W0:Y:S02]  /*6080*/  LDC R242, c[0x0][0x3c4] ;  /* 0x0000f100fff27b82 */ /* 0x000e240000000800 */
[----:B------:R-:W3:Y:S04]  /*6090*/  LDG.E.U16 R84, desc[UR10][R84.64] ;  /* 0x0000000a54547981 */ /* 0x000ee8000c1e1500 */
[----:B------:R-:W3:Y:S01]  /*60a0*/  LDG.E.U16 R86, desc[UR10][R86.64] ;  /* 0x0000000a56567981 */ /* 0x000ee2000c1e1500 */
[----:B------:R-:W-:Y:S01]  /*60b0*/  IMAD.SHL.U32 R197, R197, 0x20, RZ ;  /* 0x00000020c5c57824 */ /* 0x000fe200078e00ff */
[----:B------:R-:W0:Y:S02]  /*60c0*/  LDC R252, c[0x0][0x3c4] ;  /* 0x0000f100fffc7b82 */ /* 0x000e240000000800 */
[----:B------:R-:W3:Y:S04]  /*60d0*/  LDG.E.U16 R88, desc[UR10][R88.64] ;  /* 0x0000000a58587981 */ /* 0x000ee8000c1e1500 */
[----:B------:R-:W3:Y:S01]  /*60e0*/  LDG.E.U16 R90, desc[UR10][R90.64] ;  /* 0x0000000a5a5a7981 */ /* 0x000ee2000c1e1500 */
[----:B------:R-:W-:Y:S01]  /*60f0*/  IMAD R196, R196, 0x21, RZ ;  /* 0x00000021c4c47824 */ /* 0x000fe200078e02ff */
[----:B------:R-:W0:Y:S02]  /*6100*/  LDC R248, c[0x0][0x3c4] ;  /* 0x0000f100fff87b82 */ /* 0x000e240000000800 */
[----:B------:R-:W3:Y:S04]  /*6110*/  LDG.E.U16 R92, desc[UR10][R92.64] ;  /* 0x0000000a5c5c7981 */ /* 0x000ee8000c1e1500 */
[----:B------:R-:W3:Y:S01]  /*6120*/  LDG.E.U16 R94, desc[UR10][R94.64] ;  /* 0x0000000a5e5e7981 */ /* 0x000ee2000c1e1500 */
[----:B------:R-:W-:-:S03]  /*6130*/  R2UR UR8, R0 ;  /* 0x00000000000872ca */ /* 0x000fc600000e0000 */
[----:B------:R-:W4:Y:S01]  /*6140*/  LDG.E.U16 R96, desc[UR10][R96.64] ;  /* 0x0000000a60607981 */ /* 0x000f22000c1e1500 */
[----:B------:R-:W-:Y:S02]  /*6150*/  PRMT R210, RZ, 0x7610, R210 ;  /* 0x00007610ffd27816 */ /* 0x000fe400000000d2 */
[----:B------:R-:W-:Y:S01]  /*6160*/  PRMT R211, RZ, 0x7610, R211 ;  /* 0x00007610ffd37816 */ /* 0x000fe200000000d3 */
[----:B------:R-:W4:Y:S01]  /*6170*/  LDG.E.U16 R98, desc[UR10][R98.64] ;  /* 0x0000000a62627981 */ /* 0x000f22000c1e1500 */
[----:B------:R-:W-:Y:S02]  /*6180*/  PRMT R212, RZ, 0x7610, R212 ;  /* 0x00007610ffd47816 */ /* 0x000fe400000000d4 */
[----:B------:R-:W-:Y:S01]  /*6190*/  PRMT R213, RZ, 0x7610, R213 ;  /* 0x00007610ffd57816 */ /* 0x000fe200000000d5 */
[----:B------:R-:W4:Y:S01]  /*61a0*/  LDG.E.U16 R100, desc[UR10][R100.64] ;  /* 0x0000000a64647981 */ /* 0x000f22000c1e1500 */
[----:B------:R-:W-:Y:S02]  /*61b0*/  PRMT R214, RZ, 0x7610, R214 ;  /* 0x00007610ffd67816 */ /* 0x000fe400000000d6 */
[----:B------:R-:W-:Y:S01]  /*61c0*/  PRMT R215, RZ, 0x7610, R215 ;  /* 0x00007610ffd77816 */ /* 0x000fe200000000d7 */
[----:B------:R-:W4:Y:S01]  /*61d0*/  LDG.E.U16 R102, desc[UR10][R102.64] ;  /* 0x0000000a66667981 */ /* 0x000f22000c1e1500 */
[----:B------:R-:W-:-:S02]  /*61e0*/  PRMT R216, RZ, 0x7610, R216 ;  /* 0x00007610ffd87816 */ /* 0x000fc400000000d8 */
        /* <DEDUP_REMOVED lines=9> */
[----:B------:R-:W-:Y:S01]  /*6280*/  SHF.L.U32 R236, R236, 0x3, RZ ;  /* 0x00000003ecec7819 */ /* 0x000fe200000006ff */
[----:B------:R-:W4:Y:S01]  /*6290*/  LDG.E.U16 R110, desc[UR10][R110.64] ;  /* 0x0000000a6e6e7981 */ /* 0x000f22000c1e1500 */
[----:B-1----:R-:W-:Y:S01]  /*62a0*/  IMAD R235, R235, 0x9, RZ ;  /* 0x00000009ebeb7824 */ /* 0x002fe200078e02ff */
[----:B------:R-:W-:Y:S01]  /*62b0*/  SHF.L.U32 R233, R233, 0x4, RZ ;  /* 0x00000004e9e97819 */ /* 0x000fe200000006ff */
[----:B--2---:R-:W-:Y:S01]  /*62c0*/  IMAD R232, R232, 0x11, RZ ;  /* 0x00000011e8e87824 */ /* 0x004fe200078e02ff */
[----:B------:R-:W2:Y:S01]  /*62d0*/  LDG.E.U16 R112, desc[UR10][R112.64] ;  /* 0x0000000a70707981 */ /* 0x000ea2000c1e1500 */
[----:B------:R-:W1:Y:S03]  /*62e0*/  LDC R244, c[0x0][0x3c4] ;  /* 0x0000f100fff47b82 */ /* 0x000e660000000800 */
[----:B------:R-:W2:Y:S04]  /*62f0*/  LDG.E.U16 R114, desc[UR10][R114.64] ;  /* 0x0000000a72727981 */ /* 0x000ea8000c1e1500 */
[----:B------:R-:W2:Y:S01]  /*6300*/  LDG.E.U16 R116, desc[UR10][R116.64] ;  /* 0x0000000a74747981 */ /* 0x000ea2000c1e1500 */
[----:B------:R-:W0:Y:S03]  /*6310*/  LDC R238, c[0x0][0x3c4] ;  /* 0x0000f100ffee7b82 */ /* 0x000e260000000800 */
[----:B------:R-:W2:Y:S04]  /*6320*/  LDG.E.U16 R118, desc[UR10][R118.64] ;  /* 0x0000000a76767981 */ /* 0x000ea8000c1e1500 */
[----:B------:R0:W2:Y:S01]  /*6330*/  LDG.E.U16 R120, desc[UR10][R120.64] ;  /* 0x0000000a78787981 */ /* 0x0000a2000c1e1500 */
[----:B------:R-:W0:Y:S03]  /*6340*/  LDC R241, c[0x0][0x3c4] ;  /* 0x0000f100fff17b82 */ /* 0x000e260000000800 */
[----:B------:R-:W2:Y:S04]  /*6350*/  LDG.E.U16 R122, desc[UR10][R122.64] ;  /* 0x0000000a7a7a7981 */ /* 0x000ea8000c1e1500 */
        /* <DEDUP_REMOVED lines=28> */
[----:B------:R-:W2:Y:S01]  /*6520*/  LDG.E.U16 R180, desc[UR10][R180.64] ;  /* 0x0000000ab4b47981 */ /* 0x000ea2000c1e1500 */
[----:B------:R-:W1:Y:S01]  /*6530*/  S2R R250, SR_TID.X ;  /* 0x0000000000fa7919 */ /* 0x000e620000002100 */
[----:B------:R-:W4:Y:S01]  /*6540*/  S2R R247, SR_CTAID.Y ;  /* 0x0000000000f77919 */ /* 0x000f220000002600 */
[----:B------:R-:W-:Y:S01]  /*6550*/  PRMT R71, RZ, 0x7610, R71 ;  /* 0x00007610ff477816 */ /* 0x000fe20000000047 */
[----:B---3--:R-:W-:Y:S01]  /*6560*/  IMAD R230, R230, 0x18, RZ ;  /* 0x00000018e6e67824 */ /* 0x008fe200078e02ff */
[----:B------:R-:W-:Y:S01]  /*6570*/  PRMT R73, RZ, 0x7610, R73 ;  /* 0x00007610ff497816 */ /* 0x000fe20000000049 */
[----:B0-----:R-:W0:Y:S01]  /*6580*/  LDC R121, c[0x0][0x3c4] ;  /* 0x0000f100ff797b82 */ /* 0x001e220000000800 */
[----:B------:R-:W-:-:S02]  /*6590*/  PRMT R75, RZ, 0x7610, R75 ;  /* 0x00007610ff4b7816 */ /* 0x000fc4000000004b */
[----:B------:R-:W-:Y:S02]  /*65a0*/  PRMT R77, RZ, 0x7610, R77 ;  /* 0x00007610ff4d7816 */ /* 0x000fe4000000004d */
[----:B------:R-:W-:Y:S02]  /*65b0*/  PRMT R79, RZ, 0x7610, R79 ;  /* 0x00007610ff4f7816 */ /* 0x000fe4000000004f */
[----:B------:R-:W-:Y:S01]  /*65c0*/  PRMT R81, RZ, 0x7610, R81 ;  /* 0x00007610ff517816 */ /* 0x000fe20000000051 */
[----:B----4-:R-:W-:Y:S01]  /*65d0*/  IMAD R229, R229, 0x19, RZ ;  /* 0x00000019e5e57824 */ /* 0x010fe200078e02ff */
[----:B------:R-:W-:Y:S01]  /*65e0*/  PRMT R83, RZ, 0x7610, R83 ;  /* 0x00007610ff537816 */ /* 0x000fe20000000053 */
[----:B------:R-:W3:Y:S01]  /*65f0*/  LDC R119, c[0x0][0x3c4] ;  /* 0x0000f100ff777b82 */ /* 0x000ee20000000800 */
[----:B------:R-:W-:Y:S02]  /*6600*/  PRMT R85, RZ, 0x7610, R85 ;  /* 0x00007610ff557816 */ /* 0x000fe40000000055 */
[----:B------:R-:W-:-:S02]  /*6610*/  PRMT R87, RZ, 0x7610, R87 ;  /* 0x00007610ff577816 */ /* 0x000fc40000000057 */
[----:B------:R-:W-:Y:S02]  /*6620*/  PRMT R89, RZ, 0x7610, R89 ;  /* 0x00007610ff597816 */ /* 0x000fe40000000059 */
[----:B------:R-:W-:Y:S01]  /*6630*/  PRMT R91, RZ, 0x7610, R91 ;  /* 0x00007610ff5b7816 */ /* 0x000fe2000000005b */
[----:B------:R-:W4:Y:S01]  /*6640*/  LDC R113, c[0x0][0x3c4] ;  /* 0x0000f100ff717b82 */ /* 0x000f220000000800 */
[----:B-1----:R-:W-:Y:S02]  /*6650*/  SHF.R.U32.HI R3, RZ, 0x5, R250 ;  /* 0x00000005ff037819 */ /* 0x002fe400000116fa */
[----:B------:R-:W-:-:S05]  /*6660*/  PRMT R93, RZ, 0x7610, R93 ;  /* 0x00007610ff5d7816 */ /* 0x000fca000000005d */
[----:B------:R-:W1:Y:S01]  /*6670*/  LDC R111, c[0x0][0x3c4] ;  /* 0x0000f100ff6f7b82 */ /* 0x000e620000000800 */
[----:B------:R-:W-:-:S04]  /*6680*/  SHF.L.U32 R3, R3, 0x15, RZ ;  /* 0x0000001503037819 */ /* 0x000fc800000006ff */
[----:B------:R-:W-:Y:S02]  /*6690*/  LOP3.LUT R3, R3, 0x600000, RZ, 0xc0, !PT ;  /* 0x0060000003037812 */ /* 0x000fe400078ec0ff */
[----:B------:R-:W-:Y:S01]  /*66a0*/  PRMT R95, RZ, 0x7610, R95 ;  /* 0x00007610ff5f7816 */ /* 0x000fe2000000005f */
[----:B------:R-:W0:Y:S01]  /*66b0*/  LDC R107, c[0x0][0x3c4] ;  /* 0x0000f100ff6b7b82 */ /* 0x000e220000000800 */
[----:B------:R-:W-:-:S07]  /*66c0*/  R2UR UR7, R3 ;  /* 0x00000000030772ca */ /* 0x000fce00000e0000 */
[----:B------:R-:W0:Y:S01]  /*66d0*/  LDC R3, c[0x0][0x3c8] ;  /* 0x0000f200ff037b82 */ /* 0x000e220000000800 */
[----:B------:R-:W-:-:S05]  /*66e0*/  LOP3.LUT R0, R250, 0x7f, RZ, 0xc0, !PT ;  /* 0x0000007ffa007812 */ /* 0x000fca00078ec0ff */
[----:B------:R-:W-:Y:S01]  /*66f0*/  UIADD3 UR7, UPT, UPT, UR8, UR7, URZ ;  /* 0x0000000708077290 */ /* 0x000fe2000fffe0ff */
[----:B------:R0:W-:Y:S01]  /*6700*/  STS.U16 [R223+UR9+0x62300], R70 ;  /* 0x06230046df007988 */ /* 0x0001e20008000409 */
[----:B------:R-:W-:Y:S01]  /*6710*/  PRMT R97, RZ, 0x7610, R97 ;  /* 0x00007610ff617816 */ /* 0x000fe20000000061 */
[----:B------:R-:W1:Y:S01]  /*6720*/  LDC R105, c[0x0][0x3c4] ;  /* 0x0000f100ff697b82 */ /* 0x000e620000000800 */
[----:B------:R-:W-:Y:S02]  /*6730*/  PRMT R99, RZ, 0x7610, R99 ;  /* 0x00007610ff637816 */ /* 0x000fe40000000063 */
[----:B------:R-:W-:Y:S02]  /*6740*/  PRMT R101, RZ, 0x7610, R101 ;  /* 0x00007610ff657816 */ /* 0x000fe40000000065 */
[----:B------:R-:W-:-:S03]  /*6750*/  SHF.L.U32 R198, R198, 0x1, RZ ;  /* 0x00000001c6c67819 */ /* 0x000fc600000006ff */
[----:B------:R-:W1:Y:S01]  /*6760*/  LDC R103, c[0x0][0x3c4] ;  /* 0x0000f100ff677b82 */ /* 0x000e620000000800 */
[----:B0-----:R-:W-:Y:S02]  /*6770*/  IMAD R4, R0, R3, RZ ;  /* 0x0000000300047224 */ /* 0x001fe400078e02ff */
[----:B------:R-:W-:Y:S01]  /*6780*/  IMAD R3, R247, R26, RZ ;  /* 0x0000001af7037224 */ /* 0x000fe200078e02ff */
[----:B------:R-:W-:Y:S01]  /*6790*/  STTM.x64 tmem[UR7], RZ ;  /* 0x000000ff000079ed */ /* 0x000fe20008340007 */
[----:B------:R-:W-:Y:S01]  /*67a0*/  IMAD R5, R5, 0x80, R4 ;  /* 0x0000008005057824 */ /* 0x000fe200078e0204 */
[----:B------:R-:W-:Y:S01]  /*67b0*/  STS.U16 [R223+UR9+0x62700], R72 ;  /* 0x06270048df007988 */ /* 0x000fe20008000409 */
[----:B------:R-:W-:Y:S02]  /*67c0*/  PRMT R70, RZ, 0x7610, R70 ;  /* 0x00007610ff467816 */ /* 0x000fe40000000046 */
[----:B------:R-:W-:Y:S01]  /*67d0*/  PRMT R109, RZ, 0x7610, R109 ;  /* 0x00007610ff6d7816 */ /* 0x000fe2000000006d */
[----:B------:R-:W-:Y:S01]  /*67e0*/  STS.U16 [R223+UR9+0x62b00], R74 ;  /* 0x062b004adf007988 */ /* 0x000fe20008000409 */
[----:B------:R-:W-:-:S02]  /*67f0*/  LEA R204, P0, R3, R6, 0x1 ;  /* 0x0000000603cc7211 */ /* 0x000fc400078008ff */
[----:B------:R-:W-:Y:S01]  /*6800*/  PRMT R115, RZ, 0x7610, R115 ;  /* 0x00007610ff737816 */ /* 0x000fe20000000073 */
[----:B------:R-:W-:Y:S01]  /*6810*/  STS.U16 [R223+UR9+0x62f00], R76 ;  /* 0x062f004cdf007988 */ /* 0x000fe20008000409 */
[----:B------:R-:W-:Y:S02]  /*6820*/  LEA.HI.X.SX32 R7, R3, R7, 0x1, P0 ;  /* 0x0000000703077211 */ /* 0x000fe400000f0eff */
[----:B------:R-:W-:Y:S01]  /*6830*/  PRMT R117, RZ, 0x7610, R117 ;  /* 0x00007610ff757816 */ /* 0x000fe20000000075 */
[----:B------:R-:W-:Y:S01]  /*6840*/  STS.U16 [R223+UR9+0x63300], R78 ;  /* 0x0633004edf007988 */ /* 0x000fe20008000409 */
[----:B------:R-:W-:-:S03]  /*6850*/  LOP3.LUT P0, RZ, R250, 0x7f, RZ, 0xc0, !PT ;  /* 0x0000007ffaff7812 */ /* 0x000fc6000780c0ff */
        /* <DEDUP_REMOVED lines=16> */
[----:B--2---:R-:W-:Y:S04]  /*6960*/  STS.U16 [R223+UR9+0x67700], R112 ;  /* 0x06770070df007988 */ /* 0x004fe80008000409 */
        /* <DEDUP_REMOVED lines=34> */
[----:B------:R-:W-:-:S02]  /*6b90*/  PRMT R123, RZ, 0x7610, R123 ;  /* 0x00007610ff7b7816 */ /* 0x000fc4000000007b */
[----:B------:R-:W-:Y:S01]  /*6ba0*/  PRMT R125, RZ, 0x7610, R125 ;  /* 0x00007610ff7d7816 */ /* 0x000fe2000000007d */
[----:B------:R-:W-:Y:S01]  /*6bb0*/  STTM.x64 tmem[UR7+0x40], RZ ;  /* 0x000040ff000079ed */ /* 0x000fe20008340007 */
[----:B------:R-:W-:Y:S01]  /*6bc0*/  STTM.x64 tmem[UR7+0x80], RZ ;  /* 0x000080ff000079ed */ /* 0x000fe20008340007 */
[----:B------:R-:W-:Y:S01]  /*6bd0*/  STTM.x64 tmem[UR7+0xc0], RZ ;  /* 0x0000c0ff000079ed */ /* 0x000fe20008340007 */
[----:B------:R-:W2:Y:S01]  /*6be0*/  FENCE.VIEW.ASYNC.T ;  /* 0x00000000000073c6 */ /* 0x000ea20000000200 */
[----:B------:R-:W-:Y:S01]  /*6bf0*/  LEA R6, R10, R5, 0x7 ;  /* 0x000000050a067211 */ /* 0x000fe200078e38ff */
[----:B------:R-:W-:Y:S01]  /*6c00*/  IMAD.U32 R10, RZ, RZ, UR9 ;  /* 0x00000009ff0a7e24 */ /* 0x000fe2000f8e00ff */
[CC--:B------:R-:W-:Y:S01]  /*6c10*/  LEA R200, P1, R4.reuse, R204.reuse, 0x1 ;  /* 0x000000cc04c87211 */ /* 0x0c0fe200078208ff */
[----:B--2---:R-:W-:Y:S01]  /*6c20*/  VOTEU.ALL UP0, P0 ;  /* 0x0000000000ff7886 */ /* 0x004fe20000000000 */
[----:B------:R-:W-:Y:S01]  /*6c30*/  LEA R206, P2, R5, R204, 0x1 ;  /* 0x000000cc05ce7211 */ /* 0x000fe200078408ff */
[----:B------:R-:W-:Y:S01]  /*6c40*/  VOTEU.ALL UP1, P0 ;  /* 0x0000000000ff7886 */ /* 0x000fe20000020000 */
[----:B------:R-:W-:Y:S01]  /*6c50*/  LEA.HI.X.SX32 R201, R4, R7, 0x1, P1 ;  /* 0x0000000704c97211 */ /* 0x000fe200008f0eff */
[----:B0-----:R-:W0:Y:S01]  /*6c60*/  LDC R138, c[0x0][0x3c4] ;  /* 0x0000f100ff8a7b82 */ /* 0x001e220000000800 */
[----:B------:R-:W-:-:S02]  /*6c70*/  ISETP.GT.AND P1, PT, R8, RZ, PT ;  /* 0x000000ff0800720c */ /* 0x000fc40003f24270 */
[----:B------:R-:W-:Y:S01]  /*6c80*/  IADD3 R8, PT, PT, R10, 0x70000, RZ ;  /* 0x000700000a087810 */ /* 0x000fe20007ffe0ff */
[----:B------:R-:W-:-:S04]  /*6c90*/  @!UP0 UIADD3 UR4, UPT, UPT, -UR12, 0x100000, URZ ;  /* 0x001000000c048890 */ /* 0x000fc8000fffe1ff */
[----:B------:R-:W-:Y:S02]  /*6ca0*/  @!UP0 USHF.L.U32 UR5, UR4, 0xb, URZ ;  /* 0x0000000b04058899 */ /* 0x000fe400080006ff */
[----:B------:R-:W-:Y:S01]  /*6cb0*/  @!UP0 USHF.L.U32 UR4, UR4, 0x1, URZ ;  /* 0x0000000104048899 */ /* 0x000fe200080006ff */
[----:B------:R-:W-:Y:S01]  /*6cc0*/  R2UR UR6, R8 ;  /* 0x00000000080672ca */ /* 0x000fe200000e0000 */
[----:B------:R-:W-:Y:S01]  /*6cd0*/  BAR.SYNC.DEFER_BLOCKING 0x0 ;  /* 0x0000000000007b1d */ /* 0x000fe20000010000 */
[----:B------:R-:W-:Y:S02]  /*6ce0*/  LEA R3, R9, R6, 0x7 ;  /* 0x0000000609037211 */ /* 0x000fe400078e38ff */
[-C--:B------:R-:W-:Y:S02]  /*6cf0*/  LEA R202, P3, R6, R204.reuse, 0x1 ;  /* 0x000000cc06ca7211 */ /* 0x080fe400078608ff */
[----:B------:R-:W-:-:S03]  /*6d00*/  LEA R204, P4, R3, R204, 0x1 ;  /* 0x000000cc03cc7211 */ /* 0x000fc600078808ff */
[----:B------:R-:W2:Y:S01]  /*6d10*/  LDC R250, c[0x0][0x3c4] ;  /* 0x0000f100fffa7b82 */ /* 0x000ea20000000800 */
[-C--:B------:R-:W-:Y:S02]  /*6d20*/  LEA.HI.X.SX32 R207, R5, R7.reuse, 0x1, P2 ;  /* 0x0000000705cf7211 */ /* 0x080fe400010f0eff */
[-C--:B------:R-:W-:Y:S02]  /*6d30*/  LEA.HI.X.SX32 R203, R6, R7.reuse, 0x1, P3 ;  /* 0x0000000706cb7211 */ /* 0x080fe400018f0eff */
[----:B------:R-:W-:-:S03]  /*6d40*/  LEA.HI.X.SX32 R205, R3, R7, 0x1, P4 ;  /* 0x0000000703cd7211 */ /* 0x000fc600020f0eff */
[----:B------:R-:W0:Y:S08]  /*6d50*/  LDC R5, c[0x0][0x3c4] ;  /* 0x0000f100ff057b82 */ /* 0x000e300000000800 */
[----:B------:R-:W1:Y:S01]  /*6d60*/  LDC R7, c[0x0][0x3c4] ;  /* 0x0000f100ff077b82 */ /* 0x000e620000000800 */
[----:B------:R-:W3:Y:S02]  /*6d70*/  FENCE.VIEW.ASYNC.S ;  /* 0x00000000000073c6 */ /* 0x000ee40000000000 */
[----:B---3--:R3:W3:Y:S02]  /*6d80*/  @!UP1 SYNCS.EXCH.64 URZ, [UR6], UR4 ;  /* 0x0000000406ff95b2 */ /* 0x0086e40008000100 */
[----:B------:R3:W-:Y:S01]  /*6d90*/  STL [R1+0x21c0], R10 ;  /* 0x0021c00a01007387 */ /* 0x0007e20000100800 */
[----:B------:R-:W-:-:S03]  /*6da0*/  PRMT R3, RZ, 0x7610, R3 ;  /* 0x00007610ff037816 */ /* 0x000fc60000000003 */
[----:B------:R3:W-:Y:S01]  /*6db0*/  STL [R1+0x100], R8 ;  /* 0x0001000801007387 */ /* 0x0007e20000100800 */
[C---:B------:R-:W-:Y:S01]  /*6dc0*/  IMAD.WIDE R12, R27.reuse, 0x2, R202 ;  /* 0x000000021b0c7825 */ /* 0x040fe200078e02ca */
[----:B---3--:R-:W-:Y:S03]  /*6dd0*/  BAR.SYNC.DEFER_BLOCKING 0x0 ;  /* 0x0000000000007b1d */ /* 0x008fe60000010000 */
[----:B------:R-:W-:-:S04]  /*6de0*/  IMAD.WIDE R10, R27, 0x2, R206 ;  /* 0x000000021b0a7825 */ /* 0x000fc800078e02ce */
[C---:B------:R-:W-:Y:S01]  /*6df0*/  IMAD.WIDE R8, R27.reuse, 0x2, R200 ;  /* 0x000000021b087825 */ /* 0x040fe200078e02c8 */
[----:B------:R-:W-:Y:S01]  /*6e00*/  PRMT R72, RZ, 0x7610, R72 ;  /* 0x00007610ff487816 */ /* 0x000fe20000000048 */
[----:B------:R-:W3:Y:S02]  /*6e10*/  LDC R120, c[0x0][0x3c4] ;  /* 0x0000f100ff787b82 */ /* 0x000ee40000000800 */
[----:B------:R-:W-:-:S04]  /*6e20*/  IMAD.WIDE R26, R27, 0x2, R204 ;  /* 0x000000021b1a7825 */ /* 0x000fc800078e02cc */
[----:B0-----:R-:W-:Y:S01]  /*6e30*/  IMAD.WIDE R4, R5, 0x2, R200 ;  /* 0x0000000205047825 */ /* 0x001fe200078e02c8 */
[----:B------:R-:W-:Y:S01]  /*6e40*/  PRMT R74, RZ, 0x7610, R74 ;  /* 0x00007610ff4a7816 */ /* 0x000fe2000000004a */
[----:B------:R-:W0:Y:S02]  /*6e50*/  LDC R118, c[0x0][0x3c4] ;  /* 0x0000f100ff767b82 */ /* 0x000e240000000800 */
[----:B-1----:R-:W-:Y:S01]  /*6e60*/  IMAD.WIDE R6, R7, 0x2, R206 ;  /* 0x0000000207067825 */ /* 0x002fe200078e02ce */
[----:B------:R1:W2:Y:S01]  /*6e70*/  @P1 LDG.E.U16 R3, desc[UR10][R8.64] ;  /* 0x0000000a08031981 */ /* 0x0002a2000c1e1500 */
[----:B------:R-:W-:Y:S02]  /*6e80*/  PRMT R76, RZ, 0x7610, R76 ;  /* 0x00007610ff4c7816 */ /* 0x000fe4000000004c */
[----:B------:R-:W-:Y:S01]  /*6e90*/  PRMT R127, RZ, 0x7610, R127 ;  /* 0x00007610ff7f7816 */ /* 0x000fe2000000007f */
[----:B------:R4:W3:Y:S01]  /*6ea0*/  @P1 LDG.E.U16 R15, desc[UR10][R10.64] ;  /* 0x0000000a0a0f1981 */ /* 0x0008e2000c1e1500 */
[----:B------:R-:W-:-:S02]  /*6eb0*/  PRMT R78, RZ, 0x7610, R78 ;  /* 0x00007610ff4e7816 */ /* 0x000fc4000000004e */
[----:B------:R-:W-:Y:S01]  /*6ec0*/  PRMT R129, RZ, 0x7610, R129 ;  /* 0x00007610ff817816 */ /* 0x000fe20000000081 */
[----:B------:R-:W3:Y:S01]  /*6ed0*/  @P1 LDG.E.U16 R16, desc[UR10][R12.64] ;  /* 0x0000000a0c101981 */ /* 0x000ee2000c1e1500 */
[----:B------:R-:W-:Y:S01]  /*6ee0*/  PRMT R80, RZ, 0x7610, R80 ;  /* 0x00007610ff507816 */ /* 0x000fe20000000050 */
[----:B-1----:R-:W-:Y:S01]  /*6ef0*/  IMAD.WIDE R8, R23, 0x2, R202 ;  /* 0x0000000217087825 */ /* 0x002fe200078e02ca */
[----:B------:R-:W-:Y:S01]  /*6f00*/  PRMT R82, RZ, 0x7610, R82 ;  /* 0x00007610ff527816 */ /* 0x000fe20000000052 */
[----:B------:R-:W3:Y:S01]  /*6f10*/  @P1 LDG.E.U16 R17, desc[UR10][R26.64] ;  /* 0x0000000a1a111981 */ /* 0x000ee2000c1e1500 */
[----:B------:R-:W-:Y:S01]  /*6f20*/  PRMT R84, RZ, 0x7610, R84 ;  /* 0x00007610ff547816 */ /* 0x000fe20000000054 */
[----:B----4-:R-:W-:Y:S01]  /*6f30*/  IMAD.WIDE R10, R25, 0x2, R204 ;  /* 0x00000002190a7825 */ /* 0x010fe200078e02cc */
[----:B------:R-:W-:Y:S01]  /*6f40*/  PRMT R86, RZ, 0x7610, R86 ;  /* 0x00007610ff567816 */ /* 0x000fe20000000056 */
[----:B------:R1:W4:Y:S01]  /*6f50*/  @P1 LDG.E.U16 R18, desc[UR10][R4.64] ;  /* 0x0000000a04121981 */ /* 0x000322000c1e1500 */
[----:B------:R-:W-:-:S02]  /*6f60*/  PRMT R88, RZ, 0x7610, R88 ;  /* 0x00007610ff587816 */ /* 0x000fc40000000058 */
[----:B------:R-:W-:Y:S01]  /*6f70*/  PRMT R131, RZ, 0x7610, R131 ;  /* 0x00007610ff837816 */ /* 0x000fe20000000083 */
[----:B------:R0:W4:Y:S01]  /*6f80*/  @P1 LDG.E.U16 R19, desc[UR10][R6.64] ;  /* 0x0000000a06131981 */ /* 0x000122000c1e1500 */
[----:B------:R-:W-:Y:S02]  /*6f90*/  PRMT R90, RZ, 0x7610, R90 ;  /* 0x00007610ff5a7816 */ /* 0x000fe4000000005a */
[----:B------:R-:W-:Y:S01]  /*6fa0*/  PRMT R133, RZ, 0x7610, R133 ;  /* 0x00007610ff857816 */ /* 0x000fe20000000085 */
[----:B------:R0:W4:Y:S01]  /*6fb0*/  @P1 LDG.E.U16 R20, desc[UR10][R8.64] ;  /* 0x0000000a08141981 */ /* 0x000122000c1e1500 */
[----:B------:R-:W-:Y:S02]  /*6fc0*/  PRMT R92, RZ, 0x7610, R92 ;  /* 0x00007610ff5c7816 */ /* 0x000fe4000000005c */
[----:B------:R-:W-:Y:S01]  /*6fd0*/  PRMT R135, RZ, 0x7610, R135 ;  /* 0x00007610ff877816 */ /* 0x000fe20000000087 */
[----:B------:R0:W4:Y:S01]  /*6fe0*/  @P1 LDG.E.U16 R21, desc[UR10][R10.64] ;  /* 0x0000000a0a151981 */ /* 0x000122000c1e1500 */
[----:B-1----:R-:W-:-:S02]  /*6ff0*/  PRMT R4, RZ, 0x7610, R4 ;  /* 0x00007610ff047816 */ /* 0x002fc40000000004 */
        /* <DEDUP_REMOVED lines=21> */
[----:B------:R-:W-:Y:S01]  /*7150*/  PRMT R181, RZ, 0x7610, R181 ;  /* 0x00007610ffb57816 */ /* 0x000fe200000000b5 */
[----:B------:R-:W-:Y:S01]  /*7160*/  IMAD R121, R121, 0x22, RZ ;  /* 0x0000002279797824 */ /* 0x000fe200078e02ff */
[----:B------:R-:W-:Y:S01]  /*7170*/  PRMT R5, RZ, 0x7610, R5 ;  /* 0x00007610ff057816 */ /* 0x000fe20000000005 */
[----:B------:R-:W1:Y:S01]  /*7180*/  LDC R112, c[0x0][0x3c4] ;  /* 0x0000f100ff707b82 */ /* 0x000e620000000800 */
[----:B0-----:R-:W-:-:S02]  /*7190*/  PRMT R6, RZ, 0x7610, R6 ;  /* 0x00007610ff067816 */ /* 0x001fc40000000006 */
        /* <DEDUP_REMOVED lines=8> */
[----:B------:R-:W-:Y:S01]  /*7220*/  IMAD R119, R119, 0x29, RZ ;  /* 0x0000002977777824 */ /* 0x000fe200078e02ff */
[----:B------:R-:W-:Y:S01]  /*7230*/  PRMT R108, RZ, 0x7610, R108 ;  /* 0x00007610ff6c7816 */ /* 0x000fe2000000006c */
[----:B------:R-:W-:Y:S01]  /*7240*/  IMAD R113, R113, 0x30, RZ ;  /* 0x0000003071717824 */ /* 0x000fe200078e02ff */
[----:B------:R-:W-:Y:S01]  /*7250*/  PRMT R114, RZ, 0x7610, R114 ;  /* 0x00007610ff727816 */ /* 0x000fe20000000072 */
[----:B------:R-:W0:Y:S01]  /*7260*/  LDC R106, c[0x0][0x3c4] ;  /* 0x0000f100ff6a7b82 */ /* 0x000e220000000800 */
[----:B------:R-:W-:Y:S02]  /*7270*/  PRMT R116, RZ, 0x7610, R116 ;  /* 0x00007610ff747816 */ /* 0x000fe40000000074 */
[----:B------:R-:W-:Y:S02]  /*7280*/  PRMT R122, RZ, 0x7610, R122 ;  /* 0x00007610ff7a7816 */ /* 0x000fe4000000007a */
[----:B------:R-:W-:-:S02]  /*7290*/  PRMT R124, RZ, 0x7610, R124 ;  /* 0x00007610ff7c7816 */ /* 0x000fc4000000007c */
        /* <DEDUP_REMOVED lines=11> */
[----:B------:R-:W-:Y:S01]  /*7350*/  IMAD R111, R111, 0x32, RZ ;  /* 0x000000326f6f7824 */ /* 0x000fe200078e02ff */
[----:B------:R-:W-:Y:S01]  /*7360*/  PRMT R146, RZ, 0x7610, R146 ;  /* 0x00007610ff927816 */ /* 0x000fe20000000092 */
[----:B------:R-:W-:Y:S01]  /*7370*/  IMAD R107, R107, 0x39, RZ ;  /* 0x000000396b6b7824 */ /* 0x000fe200078e02ff */
[----:B------:R-:W-:Y:S02]  /*7380*/  PRMT R148, RZ, 0x7610, R148 ;  /* 0x00007610ff947816 */ /* 0x000fe40000000094 */
[----:B------:R-:W-:Y:S01]  /*7390*/  SHF.L.U32 R105, R105, 0x6, RZ ;  /* 0x0000000669697819 */ /* 0x000fe200000006ff */
[----:B------:R-:W-:Y:S01]  /*73a0*/  IMAD R103, R103, 0x42, RZ ;  /* 0x0000004267677824 */ /* 0x000fe200078e02ff */
[----:B------:R-:W-:Y:S01]  /*73b0*/  PRMT R150, RZ, 0x7610, R150 ;  /* 0x00007610ff967816 */ /* 0x000fe20000000096 */
[----:B------:R-:W0:Y:S01]  /*73c0*/  LDC R247, c[0x0][0x3c4] ;  /* 0x0000f100fff77b82 */ /* 0x000e220000000800 */
        /* <DEDUP_REMOVED lines=20> */
[----:B------:R-:W-:Y:S01]  /*7510*/  IMAD R138, R138, 0x1b, RZ ;  /* 0x0000001b8a8a7824 */ /* 0x000fe200078e02ff */
[----:B--2---:R2:W-:Y:S04]  /*7520*/  STL.64 [R1+0x2798], R2 ;  /* 0x0027980201007387 */ /* 0x0045e80000100a00 */
[----:B---3--:R3:W-:Y:S01]  /*7530*/  STL.64 [R1+0x27a0], R16 ;  /* 0x0027a01001007387 */ /* 0x0087e20000100a00 */
[----:B--2---:R-:W2:Y:S03]  /*7540*/  LDC R2, c[0x0][0x3c4] ;  /* 0x0000f100ff027b82 */ /* 0x004ea60000000800 */
[----:B----4-:R4:W-:Y:S05]  /*7550*/  STL.64 [R1+0x27a8], R18 ;  /* 0x0027a81201007387 */ /* 0x0109ea0000100a00 */
[----:B------:R-:W0:Y:S01]  /*7560*/  LDC R3, c[0x0][0x3c4] ;  /* 0x0000f100ff037b82 */ /* 0x000e220000000800 */
[----:B------:R-:W-:Y:S07]  /*7570*/  STL.64 [R1+0x27b0], R20 ;  /* 0x0027b01401007387 */ /* 0x000fee0000100a00 */
[----:B---3--:R-:W3:Y:S01]  /*7580*/  LDC R16, c[0x0][0x3c4] ;  /* 0x0000f100ff107b82 */ /* 0x008ee20000000800 */
[----:B------:R-:W-:Y:S04]  /*7590*/  STL.64 [R1+0x2bd0], R28 ;  /* 0x002bd01c01007387 */ /* 0x000fe80000100a00 */
[----:B------:R-:W-:Y:S03]  /*75a0*/  STL.64 [R1+0x2a48], R30 ;  /* 0x002a481e01007387 */ /* 0x000fe60000100a00 */
[----:B----4-:R-:W4:Y:S01]  /*75b0*/  LDC R19, c[0x0][0x3c4] ;  /* 0x0000f100ff137b82 */ /* 0x010f220000000800 */
[----:B------:R-:W-:Y:S04]  /*75c0*/  STL.64 [R1+0x2a40], R32 ;  /* 0x002a402001007387 */ /* 0x000fe80000100a00 */
[----:B------:R-:W-:Y:S03]  /*75d0*/  STL.64 [R1+0x28f8], R34 ;  /* 0x0028f82201007387 */ /* 0x000fe60000100a00 */
[----:B------:R-:W0:Y:S01]  /*75e0*/  LDC R17, c[0x0][0x3c4] ;  /* 0x0000f100ff117b82 */ /* 0x000e220000000800 */
[----:B------:R-:W-:Y:S04]  /*75f0*/  STL.64 [R1+0x28f0], R36 ;  /* 0x0028f02401007387 */ /* 0x000fe80000100a00 */
[----:B------:R-:W-:Y:S04]  /*7600*/  STL.64 [R1+0x2bc0], R38 ;  /* 0x002bc02601007387 */ /* 0x000fe80000100a00 */
[----:B------:R-:W-:Y:S04]  /*7610*/  STL.64 [R1+0x2bb8], R40 ;  /* 0x002bb82801007387 */ /* 0x000fe80000100a00 */
[----:B------:R-:W-:Y:S04]  /*7620*/  STL.64 [R1+0x2a60], R42 ;  /* 0x002a602a01007387 */ /* 0x000fe80000100a00 */
[----:B------:R-:W-:Y:S04]  /*7630*/  STL.64 [R1+0x2a58], R44 ;  /* 0x002a582c01007387 */ /* 0x000fe80000100a00 */
[----:B------:R-:W-:Y:S04]  /*7640*/  STL.64 [R1+0x2910], R46 ;  /* 0x0029102e01007387 */ /* 0x000fe80000100a00 */
[----:B------:R0:W-:Y:S04]  /*7650*/  STL.64 [R1+0x2900], R48 ;  /* 0x0029003001007387 */ /* 0x0001e80000100a00 */
[----:B------:R-:W-:Y:S04]  /*7660*/  STL.64 [R1+0x2ba8], R50 ;  /* 0x002ba83201007387 */ /* 0x000fe80000100a00 */
        /* <DEDUP_REMOVED lines=69> */
[----:B------:R-:W-:Y:S01]  /*7ac0*/  STL.64 [R1+0x2850], R210 ;  /* 0x002850d201007387 */ /* 0x000fe20000100a00 */
[----:B0-----:R-:W-:-:S03]  /*7ad0*/  IMAD R49, R245, 0x62, RZ ;  /* 0x00000062f5317824 */ /* 0x001fc600078e02ff */
[----:B------:R-:W-:Y:S01]  /*7ae0*/  STL.64 [R1+0x2848], R212 ;  /* 0x002848d401007387 */ /* 0x000fe20000100a00 */
[----:B------:R-:W-:-:S03]  /*7af0*/  IMAD R245, R251, 0x70, RZ ;  /* 0x00000070fbf57824 */ /* 0x000fc600078e02ff */
[----:B------:R-:W-:Y:S01]  /*7b00*/  STL.64 [R1+0x2838], R214 ;  /* 0x002838d601007387 */ /* 0x000fe20000100a00 */
[----:B--2---:R-:W-:-:S03]  /*7b10*/  IMAD R251, R2, 0x79, RZ ;  /* 0x0000007902fb7824 */ /* 0x004fc600078e02ff */
[----:B------:R-:W-:Y:S01]  /*7b20*/  STL.64 [R1+0x2830], R216 ;  /* 0x002830d801007387 */ /* 0x000fe20000100a00 */
[----:B------:R-:W-:-:S03]  /*7b30*/  IMAD R38, R3, 0x7a, RZ ;  /* 0x0000007a03267824 */ /* 0x000fc600078e02ff */
[----:B------:R-:W-:Y:S01]  /*7b40*/  STL.64 [R1+0x2828], R218 ;  /* 0x002828da01007387 */ /* 0x000fe20000100a00 */
[----:B------:R-:W-:-:S03]  /*7b50*/  IMAD.WIDE R2, R236, 0x2, R200 ;  /* 0x00000002ec027825 */ /* 0x000fc600078e02c8 */
[----:B------:R-:W-:Y:S01]  /*7b60*/  STL.64 [R1+0x2818], R220 ;  /* 0x002818dc01007387 */ /* 0x000fe20000100a00 */
[----:B------:R-:W-:-:S03]  /*7b70*/  IMAD.WIDE R8, R235, 0x2, R200 ;  /* 0x00000002eb087825 */ /* 0x000fc600078e02c8 */
[----:B------:R-:W-:Y:S01]  /*7b80*/  STL.64 [R1+0x2810], R222 ;  /* 0x002810de01007387 */ /* 0x000fe20000100a00 */
[----:B------:R-:W-:-:S03]  /*7b90*/  IMAD.WIDE R28, R236, 0x2, R206 ;  /* 0x00000002ec1c7825 */ /* 0x000fc600078e02ce */
[----:B------:R-:W-:Y:S01]  /*7ba0*/  STL.64 [R1+0x2808], R224 ;  /* 0x002808e001007387 */ /* 0x000fe20000100a00 */
[----:B------:R-:W-:-:S03]  /*7bb0*/  IMAD.WIDE R4, R235, 0x2, R206 ;  /* 0x00000002eb047825 */ /* 0x000fc600078e02ce */
[----:B------:R-:W-:Y:S04]  /*7bc0*/  STL.64 [R1+0x27f8], R226 ;  /* 0x0027f8e201007387 */ /* 0x000fe80000100a00 */
[----:B------:R-:W-:Y:S04]  /*7bd0*/  STL.64 [R1+0x27e8], R10 ;  /* 0x0027e80a01007387 */ /* 0x000fe80000100a00 */
[----:B------:R-:W-:Y:S04]  /*7be0*/  STL.64 [R1+0x27e0], R12 ;  /* 0x0027e00c01007387 */ /* 0x000fe80000100a00 */
[----:B------:R-:W-:Y:S04]  /*7bf0*/  STL.64 [R1+0x27f0], R14 ;  /* 0x0027f00e01007387 */ /* 0x000fe80000100a00 */
[----:B------:R0:W-:Y:S04]  /*7c00*/  STL.64 [R1+0x2198], R2 ;  /* 0x0021980201007387 */ /* 0x0001e80000100a00 */
[----:B------:R2:W-:Y:S04]  /*7c10*/  STL.64 [R1+0x2180], R8 ;  /* 0x0021800801007387 */ /* 0x0005e80000100a00 */
[----:B------:R-:W-:Y:S01]  /*7c20*/  STL.64 [R1+0x2190], R28 ;  /* 0x0021901c01007387 */ /* 0x000fe20000100a00 */
[----:B0-----:R-:W-:-:S03]  /*7c30*/  IMAD.WIDE R2, R234, 0x2, R200 ;  /* 0x00000002ea027825 */ /* 0x001fc600078e02c8 */
[----:B------:R0:W-:Y:S04]  /*7c40*/  STL.64 [R1+0x2178], R4 ;  /* 0x0021780401007387 */ /* 0x0001e80000100a00 */
[----:B------:R-:W-:Y:S01]  /*7c50*/  STL.64 [R1+0x2bd8], R28 ;  /* 0x002bd81c01007387 */ /* 0x000fe20000100a00 */
[----:B--2---:R-:W-:-:S03]  /*7c60*/  IMAD.WIDE R8, R233, 0x2, R206 ;  /* 0x00000002e9087825 */ /* 0x004fc600078e02ce */
[----:B------:R2:W-:Y:S01]  /*7c70*/  STL.64 [R1+0x2168], R2 ;  /* 0x0021680201007387 */ /* 0x0005e20000100a00 */
[----:B------:R-:W-:-:S04]  /*7c80*/  IMAD.WIDE R40, R233, 0x2, R200 ;  /* 0x00000002e9287825 */ /* 0x000fc800078e02c8 */
[----:B0-----:R-:W-:-:S04]  /*7c90*/  IMAD.WIDE R4, R232, 0x2, R200 ;  /* 0x00000002e8047825 */ /* 0x001fc800078e02c8 */
[----:B--2---:R-:W-:-:S05]  /*7ca0*/  IMAD.WIDE R2, R234, 0x2, R206 ;  /* 0x00000002ea027825 */ /* 0x004fca00078e02ce */
[----:B------:R0:W-:Y:S04]  /*7cb0*/  STL.64 [R1+0x2160], R2 ;  /* 0x0021600201007387 */ /* 0x0001e80000100a00 */
[----:B------:R2:W-:Y:S04]  /*7cc0*/  STL.64 [R1+0x2148], R8 ;  /* 0x0021480801007387 */ /* 0x0005e80000100a00 */
[----:B------:R-:W-:Y:S01]  /*7cd0*/  STL.64 [R1+0x2150], R40 ;  /* 0x0021502801007387 */ /* 0x000fe20000100a00 */
[----:B0-----:R-:W-:-:S03]  /*7ce0*/  IMAD.WIDE R2, R232, 0x2, R206 ;  /* 0x00000002e8027825 */ /* 0x001fc600078e02ce */
[----:B------:R0:W-:Y:S01]  /*7cf0*/  STL.64 [R1+0x2138], R4 ;  /* 0x0021380401007387 */ /* 0x0001e20000100a00 */
[----:B--2---:R-:W-:-:S03]  /*7d00*/  IMAD.WIDE R8, R231, 0x2, R200 ;  /* 0x00000002e7087825 */ /* 0x004fc600078e02c8 */
[----:B------:R-:W-:Y:S04]  /*7d10*/  STL.64 [R1+0x2bc8], R40 ;  /* 0x002bc82801007387 */ /* 0x000fe80000100a00 */
[----:B------:R2:W-:Y:S01]  /*7d20*/  STL.64 [R1+0x2130], R2 ;  /* 0x0021300201007387 */ /* 0x0005e20000100a00 */
[----:B0-----:R-:W-:-:S03]  /*7d30*/  IMAD.WIDE R4, R231, 0x2, R206 ;  /* 0x00000002e7047825 */ /* 0x001fc600078e02ce */
[----:B------:R-:W-:Y:S04]  /*7d40*/  STL.64 [R1+0x2120], R8 ;  /* 0x0021200801007387 */ /* 0x000fe80000100a00 */
[----:B------:R0:W-:Y:S01]  /*7d50*/  STL.64 [R1+0x2118], R4 ;  /* 0x0021180401007387 */ /* 0x0001e20000100a00 */
[----:B--2---:R-:W-:-:S04]  /*7d60*/  IMAD.WIDE R2, R230, 0x2, R200 ;  /* 0x00000002e6027825 */ /* 0x004fc800078e02c8 */
[----:B------:R-:W-:Y:S01]  /*7d70*/  IMAD.WIDE R52, R230, 0x2, R206 ;  /* 0x00000002e6347825 */ /* 0x000fe200078e02ce */
[----:B------:R2:W-:Y:S03]  /*7d80*/  STL.64 [R1+0x2108], R2 ;  /* 0x0021080201007387 */ /* 0x0005e60000100a00 */
[----:B0-----:R-:W-:-:S04]  /*7d90*/  IMAD.WIDE R4, R229, 0x2, R200 ;  /* 0x00000002e5047825 */ /* 0x001fc800078e02c8 */
[----:B------:R-:W-:Y:S01]  /*7da0*/  IMAD.WIDE R30, R229, 0x2, R206 ;  /* 0x00000002e51e7825 */ /* 0x000fe200078e02ce */
[----:B------:R-:W-:Y:S03]  /*7db0*/  STL.64 [R1+0x20f0], R4 ;  /* 0x0020f00401007387 */ /* 0x000fe60000100a00 */
[C---:B--2---:R-:W-:Y:S01]  /*7dc0*/  IMAD.WIDE R2, R228.reuse, 0x2, R200 ;  /* 0x00000002e4027825 */ /* 0x044fe200078e02c8 */
[----:B------:R-:W-:Y:S03]  /*7dd0*/  STL.64 [R1+0x2100], R52 ;  /* 0x0021003401007387 */ /* 0x000fe60000100a00 */
[----:B------:R-:W-:Y:S01]  /*7de0*/  IMAD.WIDE R34, R228, 0x2, R206 ;  /* 0x00000002e4227825 */ /* 0x000fe200078e02ce */
[----:B------:R-:W-:Y:S04]  /*7df0*/  STL.64 [R1+0x2bb0], R52 ;  /* 0x002bb03401007387 */ /* 0x000fe80000100a00 */
[----:B------:R0:W-:Y:S01]  /*7e00*/  STL.64 [R1+0x20d8], R2 ;  /* 0x0020d80201007387 */ /* 0x0001e20000100a00 */
[----:B------:R-:W-:-:S03]  /*7e10*/  IMAD R39, R250, 0x6a, RZ ;  /* 0x0000006afa277824 */ /* 0x000fc600078e02ff */
[----:B------:R-:W-:Y:S01]  /*7e20*/  STL.64 [R1+0x20e8], R30 ;  /* 0x0020e81e01007387 */ /* 0x000fe20000100a00 */
[----:B----4-:R-:W-:-:S03]  /*7e30*/  IMAD R250, R19, 0x71, RZ ;  /* 0x0000007113fa7824 */ /* 0x010fc600078e02ff */
[----:B------:R-:W-:Y:S01]  /*7e40*/  STL.64 [R1+0x2a78], R30 ;  /* 0x002a781e01007387 */ /* 0x000fe20000100a00 */
[----:B0-----:R-:W-:-:S03]  /*7e50*/  IMAD.WIDE R2, R197, 0x2, R200 ;  /* 0x00000002c5027825 */ /* 0x001fc600078e02c8 */
[----:B------:R-:W-:Y:S01]  /*7e60*/  STL.64 [R1+0x20d0], R34 ;  /* 0x0020d02201007387 */ /* 0x000fe20000100a00 */
[----:B------:R-:W-:-:S03]  /*7e70*/  IMAD.WIDE R18, R138, 0x2, R200 ;  /* 0x000000028a127825 */ /* 0x000fc600078e02c8 */
[----:B------:R-:W-:Y:S04]  /*7e80*/  STL.64 [R1+0x2928], R34 ;  /* 0x0029282201007387 */ /* 0x000fe80000100a00 */
[----:B------:R0:W-:Y:S01]  /*7e90*/  STL.64 [R1+0x20c0], R2 ;  /* 0x0020c00201007387 */ /* 0x0001e20000100a00 */
[----:B------:R-:W-:Y:S02]  /*7ea0*/  IMAD R21, R244, 0x23, RZ ;  /* 0x00000023f4157824 */ /* 0x000fe400078e02ff */
[----:B------:R-:W-:Y:S01]  /*7eb0*/  IMAD R244, R246, 0x68, RZ ;  /* 0x00000068f6f47824 */ /* 0x000fe200078e02ff */
[----:B------:R-:W-:Y:S01]  /*7ec0*/  STL.64 [R1+0x21b0], R18 ;  /* 0x0021b01201007387 */ /* 0x000fe20000100a00 */
[----:B---3--:R-:W-:Y:S02]  /*7ed0*/  IMAD R6, R16, 0x72, RZ ;  /* 0x0000007210067824 */ /* 0x008fe400078e02ff */
[----:B------:R-:W-:Y:S01]  /*7ee0*/  IMAD R246, R17, 0x78, RZ ;  /* 0x0000007811f67824 */ /* 0x000fe200078e02ff */
[----:B------:R-:W-:Y:S01]  /*7ef0*/  STL.64 [R1+0x2800], R18 ;  /* 0x0028001201007387 */ /* 0x000fe20000100a00 */
[----:B0-----:R-:W-:-:S04]  /*7f00*/  IMAD.WIDE R2, R197, 0x2, R206 ;  /* 0x00000002c5027825 */ /* 0x001fc800078e02ce */
[----:B------:R-:W-:Y:S01]  /*7f10*/  IMAD.WIDE R16, R138, 0x2, R206 ;  /* 0x000000028a107825 */ /* 0x000fe200078e02ce */
[----:B------:R0:W-:Y:S03]  /*7f20*/  STL.64 [R1+0x20b8], R2 ;  /* 0x0020b80201007387 */ /* 0x0001e60000100a00 */
[----:B------:R-:W-:Y:S01]  /*7f30*/  IMAD.WIDE R4, R121, 0x2, R200 ;  /* 0x0000000279047825 */ /* 0x000fe200078e02c8 */
[----:B------:R-:W-:Y:S03]  /*7f40*/  STL.64 [R1+0x21a8], R16 ;  /* 0x0021a81001007387 */ /* 0x000fe60000100a00 */
[C---:B------:R-:W-:Y:S01]  /*7f50*/  IMAD.WIDE R42, R196.reuse, 0x2, R206 ;  /* 0x00000002c42a7825 */ /* 0x040fe200078e02ce */
[----:B------:R-:W-:Y:S03]  /*7f60*/  STL.64 [R1+0x27c0], R16 ;  /* 0x0027c01001007387 */ /* 0x000fe60000100a00 */
[----:B0-----:R-:W-:-:S05]  /*7f70*/  IMAD.WIDE R2, R196, 0x2, R200 ;  /* 0x00000002c4027825 */ /* 0x001fca00078e02c8 */
[----:B------:R0:W-:Y:S01]  /*7f80*/  STL.64 [R1+0x20a8], R2 ;  /* 0x0020a80201007387 */ /* 0x0001e20000100a00 */
[----:B------:R-:W-:-:S03]  /*7f90*/  IMAD.WIDE R46, R121, 0x2, R206 ;  /* 0x00000002792e7825 */ /* 0x000fc600078e02ce */
[----:B------:R-:W-:Y:S01]  /*7fa0*/  STL.64 [R1+0x2090], R4 ;  /* 0x0020900401007387 */ /* 0x000fe20000100a00 */
[----:B------:R-:W-:-:S03]  /*7fb0*/  IMAD R120, R120, 0x28, RZ ;  /* 0x0000002878787824 */ /* 0x000fc600078e02ff */
[----:B------:R-:W-:Y:S01]  /*7fc0*/  STL.64 [R1+0x20a0], R42 ;  /* 0x0020a02a01007387 */ /* 0x000fe20000100a00 */
[----:B0-----:R-:W-:-:S03]  /*7fd0*/  IMAD.WIDE R2, R21, 0x2, R200 ;  /* 0x0000000215027825 */ /* 0x001fc600078e02c8 */
[----:B------:R-:W-:Y:S04]  /*7fe0*/  STL.64 [R1+0x2ac8], R42 ;  /* 0x002ac82a01007387 */ /* 0x000fe80000100a00 */
[----:B------:R0:W-:Y:S01]  /*7ff0*/  STL.64 [R1+0x2078], R2 ;  /* 0x0020780201007387 */ /* 0x0001e20000100a00 */
[----:B------:R-:W-:-:S03]  /*8000*/  IMAD.WIDE R76, R120, 0x2, R200 ;  /* 0x00000002784c7825 */ /* 0x000fc600078e02c8 */
[----:B------:R-:W-:Y:S01]  /*8010*/  STL.64 [R1+0x2088], R46 ;  /* 0x0020882e01007387 */ /* 0x000fe20000100a00 */
[----:B0-----:R-:W-:-:S05]  /*8020*/  IMAD.WIDE R2, R21, 0x2, R206 ;  /* 0x0000000215027825 */ /* 0x001fca00078e02ce */
[----:B------:R0:W-:Y:S04]  /*8030*/  STL.64 [R1+0x2070], R2 ;  /* 0x0020700201007387 */ /* 0x0001e80000100a00 */
[----:B------:R-:W-:Y:S04]  /*8040*/  STL.64 [R1+0x2950], R46 ;  /* 0x0029502e01007387 */ /* 0x000fe80000100a00 */
[----:B------:R-:W-:Y:S01]  /*8050*/  STL.64 [R1+0x2060], R76 ;  /* 0x0020604c01007387 */ /* 0x000fe20000100a00 */
[----:B0-----:R-:W-:-:S03]  /*8060*/  IMAD.WIDE R2, R120, 0x2, R206 ;  /* 0x0000000278027825 */ /* 0x001fc600078e02ce */
[----:B------:R-:W-:Y:S04]  /*8070*/  STL.64 [R1+0x2b88], R76 ;  /* 0x002b884c01007387 */ /* 0x000fe80000100a00 */
[----:B------:R0:W-:Y:S01]  /*8080*/  STL.64 [R1+0x2058], R2 ;  /* 0x0020580201007387 */ /* 0x0001e20000100a00 */
[----:B------:R-:W-:Y:S02]  /*8090*/  IMAD R118, R118, 0x2a, RZ ;  /* 0x0000002a76767824 */ /* 0x000fe400078e02ff */
[----:B------:R-:W-:-:S04]  /*80a0*/  IMAD.WIDE R176, R119, 0x2, R206 ;  /* 0x0000000277b07825 */ /* 0x000fc800078e02ce */
[----:B0-----:R-:W-:-:S05]  /*80b0*/  IMAD.WIDE R2, R119, 0x2, R200 ;  /* 0x0000000277027825 */ /* 0x001fca00078e02c8 */
[----:B------:R0:W-:Y:S01]  /*80c0*/  STL.64 [R1+0x2048], R2 ;  /* 0x0020480201007387 */ /* 0x0001e20000100a00 */
[----:B-1----:R-:W-:Y:S02]  /*80d0*/  IMAD R112, R112, 0x31, RZ ;  /* 0x0000003170707824 */ /* 0x002fe400078e02ff */
[----:B------:R-:W-:Y:S01]  /*80e0*/  IMAD.WIDE R210, R118, 0x2, R200 ;  /* 0x0000000276d27825 */ /* 0x000fe200078e02c8 */
[----:B------:R-:W-:Y:S03]  /*80f0*/  STL.64 [R1+0x2040], R176 ;  /* 0x002040b001007387 */ /* 0x000fe60000100a00 */
[C---:B------:R-:W-:Y:S01]  /*8100*/  IMAD.WIDE R88, R113.reuse, 0x2, R206 ;  /* 0x0000000271587825 */ /* 0x040fe200078e02ce */
[----:B------:R-:W-:Y:S03]  /*8110*/  STL.64 [R1+0x29f0], R176 ;  /* 0x0029f0b001007387 */ /* 0x000fe60000100a00 */
[----:B0-----:R-:W-:-:S05]  /*8120*/  IMAD.WIDE R2, R113, 0x2, R200 ;  /* 0x0000000271027825 */ /* 0x001fca00078e02c8 */
[----:B------:R0:W-:Y:S01]  /*8130*/  STL.64 [R1+0x2018], R2 ;  /* 0x0020180201007387 */ /* 0x0001e20000100a00 */
[----:B------:R-:W-:-:S03]  /*8140*/  IMAD.WIDE R212, R118, 0x2, R206 ;  /* 0x0000000276d47825 */ /* 0x000fc600078e02ce */
[----:B------:R-:W-:Y:S04]  /*8150*/  STL.64 [R1+0x2030], R210 ;  /* 0x002030d201007387 */ /* 0x000fe80000100a00 */
[----:B------:R-:W-:Y:S01]  /*8160*/  STL.64 [R1+0x2880], R210 ;  /* 0x002880d201007387 */ /* 0x000fe20000100a00 */
[----:B0-----:R-:W-:-:S03]  /*8170*/  IMAD.WIDE R2, R112, 0x2, R200 ;  /* 0x0000000270027825 */ /* 0x001fc600078e02c8 */
[----:B------:R-:W-:Y:S04]  /*8180*/  STL.64 [R1+0x2010], R88 ;  /* 0x0020105801007387 */ /* 0x000fe80000100a00 */
[----:B------:R-:W-:Y:S01]  /*8190*/  STL.64 [R1+0x2b60], R88 ;  /* 0x002b605801007387 */ /* 0x000fe20000100a00 */
[----:B------:R-:W-:-:S03]  /*81a0*/  IMAD R110, R110, 0x38, RZ ;  /* 0x000000386e6e7824 */ /* 0x000fc600078e02ff */
[----:B------:R0:W-:Y:S01]  /*81b0*/  STL.64 [R1+0x2000], R2 ;  /* 0x0020000201007387 */ /* 0x0001e20000100a00 */
[----:B------:R-:W-:-:S03]  /*81c0*/  IMAD.WIDE R4, R111, 0x2, R206 ;  /* 0x000000026f047825 */ /* 0x000fc600078e02ce */
[----:B------:R-:W-:Y:S01]  /*81d0*/  STL.64 [R1+0x2028], R212 ;  /* 0x002028d401007387 */ /* 0x000fe20000100a00 */
[----:B------:R-:W-:-:S03]  /*81e0*/  IMAD.WIDE R84, R111, 0x2, R200 ;  /* 0x000000026f547825 */ /* 0x000fc600078e02c8 */
[----:B------:R-:W-:Y:S01]  /*81f0*/  STL.64 [R1+0x2868], R212 ;  /* 0x002868d401007387 */ /* 0x000fe20000100a00 */
[----:B0-----:R-:W-:-:S05]  /*8200*/  IMAD.WIDE R2, R112, 0x2, R206 ;  /* 0x0000000270027825 */ /* 0x001fca00078e02ce */
[----:B------:R0:W-:Y:S01]  /*8210*/  STL.64 [R1+0x1ff8], R2 ;  /* 0x001ff80201007387 */ /* 0x0001e20000100a00 */
[----:B------:R-:W-:-:S03]  /*8220*/  IMAD.WIDE R100, R110, 0x2, R206 ;  /* 0x000000026e647825 */ /* 0x000fc600078e02ce */
[----:B------:R-:W-:Y:S01]  /*8230*/  STL.64 [R1+0x1fe0], R4 ;  /* 0x001fe00401007387 */ /* 0x000fe20000100a00 */
[----:B------:R-:W-:-:S03]  /*8240*/  IMAD.WIDE R92, R107, 0x2, R200 ;  /* 0x000000026b5c7825 */ /* 0x000fc600078e02c8 */
[----:B------:R-:W-:Y:S01]  /*8250*/  STL.64 [R1+0x1fe8], R84 ;  /* 0x001fe85401007387 */ /* 0x000fe20000100a00 */
[----:B0-----:R-:W-:-:S04]  /*8260*/  IMAD.WIDE R2, R110, 0x2, R200 ;  /* 0x000000026e027825 */ /* 0x001fc800078e02c8 */
[----:B------:R-:W-:Y:S01]  /*8270*/  IMAD R106, R106, 0x3a, RZ ;  /* 0x0000003a6a6a7824 */ /* 0x000fe200078e02ff */
[----:B------:R0:W-:Y:S01]  /*8280*/  STL.64 [R1+0x1fd0], R2 ;  /* 0x001fd00201007387 */ /* 0x0001e20000100a00 */
[----:B------:R-:W-:-:S03]  /*8290*/  IMAD.WIDE R90, R107, 0x2, R206 ;  /* 0x000000026b5a7825 */ /* 0x000fc600078e02ce */
[----:B------:R1:W-:Y:S01]  /*82a0*/  STL.64 [R1+0x2898], R84 ;  /* 0x0028985401007387 */ /* 0x0003e20000100a00 */
[----:B------:R-:W-:-:S03]  /*82b0*/  IMAD.WIDE R148, R105, 0x2, R200 ;  /* 0x0000000269947825 */ /* 0x000fc600078e02c8 */
[----:B------:R-:W-:Y:S01]  /*82c0*/  STL.64 [R1+0x1fc8], R100 ;  /* 0x001fc86401007387 */ /* 0x000fe20000100a00 */
[----:B------:R-:W-:-:S03]  /*82d0*/  IMAD.WIDE R210, R106, 0x2, R200 ;  /* 0x000000026ad27825 */ /* 0x000fc600078e02c8 */
[----:B------:R-:W-:Y:S01]  /*82e0*/  STL.64 [R1+0x2b40], R100 ;  /* 0x002b406401007387 */ /* 0x000fe20000100a00 */
[----:B------:R-:W-:-:S03]  /*82f0*/  IMAD R104, R104, 0x41, RZ ;  /* 0x0000004168687824 */ /* 0x000fc600078e02ff */
[----:B------:R-:W-:Y:S01]  /*8300*/  STL.64 [R1+0x1fb8], R92 ;  /* 0x001fb85c01007387 */ /* 0x000fe20000100a00 */
[----:B------:R-:W-:-:S03]  /*8310*/  IMAD.WIDE R126, R105, 0x2, R206 ;  /* 0x00000002697e7825 */ /* 0x000fc600078e02ce */
[----:B------:R-:W-:Y:S01]  /*8320*/  STL.64 [R1+0x2a00], R92 ;  /* 0x002a005c01007387 */ /* 0x000fe20000100a00 */
[----:B------:R-:W-:-:S03]  /*8330*/  IMAD.WIDE R82, R106, 0x2, R206 ;  /* 0x000000026a527825 */ /* 0x000fc600078e02ce */
[----:B------:R-:W-:Y:S04]  /*8340*/  STL.64 [R1+0x1fb0], R90 ;  /* 0x001fb05a01007387 */ /* 0x000fe80000100a00 */
[----:B------:R2:W-:Y:S01]  /*8350*/  STL.64 [R1+0x2a08], R90 ;  /* 0x002a085a01007387 */ /* 0x0005e20000100a00 */
[----:B------:R-:W-:-:S03]  /*8360*/  IMAD R102, R102, 0x48, RZ ;  /* 0x0000004866667824 */ /* 0x000fc600078e02ff */
[----:B------:R-:W-:Y:S01]  /*8370*/  STL.64 [R1+0x1f88], R148 ;  /* 0x001f889401007387 */ /* 0x000fe20000100a00 */
[----:B------:R-:W-:-:S03]  /*8380*/  IMAD.WIDE R176, R104, 0x2, R200 ;  /* 0x0000000268b07825 */ /* 0x000fc600078e02c8 */
[----:B------:R-:W-:Y:S01]  /*8390*/  STL.64 [R1+0x2b50], R148 ;  /* 0x002b509401007387 */ /* 0x000fe20000100a00 */
[----:B------:R-:W-:-:S03]  /*83a0*/  IMAD.WIDE R130, R104, 0x2, R206 ;  /* 0x0000000268827825 */ /* 0x000fc600078e02ce */
[----:B------:R-:W-:Y:S04]  /*83b0*/  STL.64 [R1+0x1fa0], R210 ;  /* 0x001fa0d201007387 */ /* 0x000fe80000100a00 */
[----:B------:R-:W-:Y:S01]  /*83c0*/  STL.64 [R1+0x28d0], R210 ;  /* 0x0028d0d201007387 */ /* 0x000fe20000100a00 */
[----:B0-----:R-:W-:-:S03]  /*83d0*/  IMAD.WIDE R2, R102, 0x2, R200 ;  /* 0x0000000266027825 */ /* 0x001fc600078e02c8 */
[----:B------:R-:W-:Y:S01]  /*83e0*/  STL.64 [R1+0x1f80], R126 ;  /* 0x001f807e01007387 */ /* 0x000fe20000100a00 */
[----:B------:R-:W-:-:S03]  /*83f0*/  IMAD.WIDE R122, R103, 0x2, R200 ;  /* 0x00000002677a7825 */ /* 0x000fc600078e02c8 */
[----:B------:R-:W-:Y:S01]  /*8400*/  STL.64 [R1+0x2b70], R126 ;  /* 0x002b707e01007387 */ /* 0x000fe20000100a00 */
[----:B------:R-:W-:-:S03]  /*8410*/  IMAD R237, R237, 0x49, RZ ;  /* 0x00000049eded7824 */ /* 0x000fc600078e02ff */
[----:B------:R-:W-:Y:S01]  /*8420*/  STL.64 [R1+0x1f98], R82 ;  /* 0x001f985201007387 */ /* 0x000fe20000100a00 */
[----:B------:R-:W-:-:S03]  /*8430*/  IMAD.WIDE R152, R102, 0x2, R206 ;  /* 0x0000000266987825 */ /* 0x000fc600078e02ce */
[----:B------:R-:W-:Y:S01]  /*8440*/  STL.64 [R1+0x28a8], R82 ;  /* 0x0028a85201007387 */ /* 0x000fe20000100a00 */
[----:B-1----:R-:W-:-:S03]  /*8450*/  IMAD.WIDE R84, R103, 0x2, R206 ;  /* 0x0000000267547825 */ /* 0x002fc600078e02ce */
[----:B------:R-:W-:Y:S04]  /*8460*/  STL.64 [R1+0x1f70], R176 ;  /* 0x001f70b001007387 */ /* 0x000fe80000100a00 */
[----:B------:R-:W-:Y:S01]  /*8470*/  STL.64 [R1+0x2a28], R176 ;  /* 0x002a28b001007387 */ /* 0x000fe20000100a00 */
[----:B------:R-:W-:-:S03]  /*8480*/  IMAD R239, R239, 0x50, RZ ;  /* 0x00000050efef7824 */ /* 0x000fc600078e02ff */
[----:B------:R-:W-:Y:S04]  /*8490*/  STL.64 [R1+0x1f68], R130 ;  /* 0x001f688201007387 */ /* 0x000fe80000100a00 */
[----:B------:R0:W-:Y:S01]  /*84a0*/  STL.64 [R1+0x2a10], R130 ;  /* 0x002a108201007387 */ /* 0x0001e20000100a00 */
[----:B------:R-:W-:-:S03]  /*84b0*/  IMAD R238, R238, 0x4a, RZ ;  /* 0x0000004aeeee7824 */ /* 0x000fc600078e02ff */
[----:B------:R1:W-:Y:S01]  /*84c0*/  STL.64 [R1+0x1f40], R2 ;  /* 0x001f400201007387 */ /* 0x0003e20000100a00 */
[----:B--2---:R-:W-:-:S03]  /*84d0*/  IMAD.WIDE R90, R237, 0x2, R206 ;  /* 0x00000002ed5a7825 */ /* 0x004fc600078e02ce */
[----:B------:R-:W-:Y:S01]  /*84e0*/  STL.64 [R1+0x1f58], R122 ;  /* 0x001f587a01007387 */ /* 0x000fe20000100a00 */
[----:B0-----:R-:W-:-:S03]  /*84f0*/  IMAD.WIDE R130, R237, 0x2, R200 ;  /* 0x00000002ed827825 */ /* 0x001fc600078e02c8 */
[----:B------:R-:W-:Y:S04]  /*8500*/  STL.64 [R1+0x28d8], R122 ;  /* 0x0028d87a01007387 */ /* 0x000fe80000100a00 */
[----:B------:R-:W-:Y:S01]  /*8510*/  STL.64 [R1+0x1f38], R152 ;  /* 0x001f389801007387 */ /* 0x000fe20000100a00 */
[----:B-1----:R-:W-:-:S03]  /*8520*/  IMAD.WIDE R2, R239, 0x2, R200 ;  /* 0x00000002ef027825 */ /* 0x002fc600078e02c8 */
[----:B------:R-:W-:Y:S01]  /*8530*/  STL.64 [R1+0x1f50], R84 ;  /* 0x001f505401007387 */ /* 0x000fe20000100a00 */
[----:B------:R-:W-:-:S03]  /*8540*/  IMAD R240, R240, 0x51, RZ ;  /* 0x00000051f0f07824 */ /* 0x000fc600078e02ff */
[----:B------:R-:W-:Y:S01]  /*8550*/  STL.64 [R1+0x28e0], R84 ;  /* 0x0028e05401007387 */ /* 0x000fe20000100a00 */
        /* <DEDUP_REMOVED lines=8> */
[----:B------:R-:W-:-:S03]  /*85e0*/  IMAD R242, R242, 0x58, RZ ;  /* 0x00000058f2f27824 */ /* 0x000fc600078e02ff */
[----:B------:R0:W-:Y:S01]  /*85f0*/  STL.64 [R1+0x1ef8], R2 ;  /* 0x001ef80201007387 */ /* 0x0001e20000100a00 */
[----:B------:R-:W-:-:S03]  /*8600*/  IMAD.WIDE R4, R241, 0x2, R200 ;  /* 0x00000002f1047825 */ /* 0x000fc600078e02c8 */
[----:B------:R-:W-:Y:S01]  /*8610*/  STL.64 [R1+0x1f10], R132 ;  /* 0x001f108401007387 */ /* 0x000fe20000100a00 */
[----:B------:R-:W-:-:S03]  /*8620*/  IMAD.WIDE R180, R240, 0x2, R206 ;  /* 0x00000002f0b47825 */ /* 0x000fc600078e02ce */
[----:B------:R-:W-:Y:S01]  /*8630*/  STL.64 [R1+0x28e8], R132 ;  /* 0x0028e88401007387 */ /* 0x000fe20000100a00 */
[----:B0-----:R-:W-:-:S03]  /*8640*/  IMAD.WIDE R2, R240, 0x2, R200 ;  /* 0x00000002f0027825 */ /* 0x001fc600078e02c8 */
[----:B------:R-:W-:Y:S04]  /*8650*/  STL.64 [R1+0x1ef0], R156 ;  /* 0x001ef09c01007387 */ /* 0x000fe80000100a00 */
[----:B------:R-:W-:Y:S01]  /*8660*/  STL.64 [R1+0x1f08], R134 ;  /* 0x001f088601007387 */ /* 0x000fe20000100a00 */
[----:B------:R-:W-:-:S03]  /*8670*/  IMAD R247, R247, 0x59, RZ ;  /* 0x00000059f7f77824 */ /* 0x000fc600078e02ff */
[----:B------:R0:W-:Y:S01]  /*8680*/  STL.64 [R1+0x1ee0], R2 ;  /* 0x001ee00201007387 */ /* 0x0001e20000100a00 */
[----:B------:R-:W-:-:S03]  /*8690*/  IMAD.WIDE R216, R241, 0x2, R206 ;  /* 0x00000002f1d87825 */ /* 0x000fc600078e02ce */
[----:B------:R-:W-:Y:S04]  /*86a0*/  STL.64 [R1+0x2908], R134 ;  /* 0x0029088601007387 */ /* 0x000fe80000100a00 */
[----:B------:R1:W-:Y:S01]  /*86b0*/  STL.64 [R1+0x1ec8], R4 ;  /* 0x001ec80401007387 */ /* 0x0003e20000100a00 */
[----:B0-----:R-:W-:-:S03]  /*86c0*/  IMAD.WIDE R2, R242, 0x2, R200 ;  /* 0x00000002f2027825 */ /* 0x001fc600078e02c8 */
[----:B------:R-:W-:Y:S04]  /*86d0*/  STL.64 [R1+0x1ed8], R180 ;  /* 0x001ed8b401007387 */ /* 0x000fe80000100a00 */
[----:B------:R-:W-:Y:S01]  /*86e0*/  STL.64 [R1+0x2a50], R180 ;  /* 0x002a50b401007387 */ /* 0x000fe20000100a00 */
[----:B------:R-:W-:Y:S02]  /*86f0*/  IMAD R252, R252, 0x5a, RZ ;  /* 0x0000005afcfc7824 */ /* 0x000fe400078e02ff */
[--C-:B-1----:R-:W-:Y:S01]  /*8700*/  IMAD.WIDE R4, R242, 0x2, R206.reuse ;  /* 0x00000002f2047825 */ /* 0x102fe200078e02ce */
[----:B------:R0:W-:Y:S03]  /*8710*/  STL.64 [R1+0x1eb0], R2 ;  /* 0x001eb00201007387 */ /* 0x0001e60000100a00 */
[----:B------:R-:W-:Y:S01]  /*8720*/  IMAD R243, R243, 0x60, RZ ;  /* 0x00000060f3f37824 */ /* 0x000fe200078e02ff */
[----:B------:R-:W-:Y:S01]  /*8730*/  STL.64 [R1+0x1ec0], R216 ;  /* 0x001ec0d801007387 */ /* 0x000fe20000100a00 */
[----:B------:R-:W-:-:S03]  /*8740*/  IMAD.WIDE R186, R247, 0x2, R206 ;  /* 0x00000002f7ba7825 */ /* 0x000fc600078e02ce */
[----:B------:R1:W-:Y:S01]  /*8750*/  STL.64 [R1+0x1ea8], R4 ;  /* 0x001ea80401007387 */ /* 0x0003e20000100a00 */
[----:B0-----:R-:W-:-:S03]  /*8760*/  IMAD.WIDE R2, R247, 0x2, R200 ;  /* 0x00000002f7027825 */ /* 0x001fc600078e02c8 */
[----:B------:R-:W-:Y:S04]  /*8770*/  STL.64 [R1+0x2870], R216 ;  /* 0x002870d801007387 */ /* 0x000fe80000100a00 */
[----:B------:R0:W-:Y:S01]  /*8780*/  STL.64 [R1+0x1e98], R2 ;  /* 0x001e980201007387 */ /* 0x0001e20000100a00 */
[----:B-1----:R-:W-:-:S03]  /*8790*/  IMAD.WIDE R4, R252, 0x2, R206 ;  /* 0x00000002fc047825 */ /* 0x002fc600078e02ce */
[----:B------:R-:W-:Y:S01]  /*87a0*/  STL.64 [R1+0x1e90], R186 ;  /* 0x001e90ba01007387 */ /* 0x000fe20000100a00 */
[----:B------:R-:W-:-:S03]  /*87b0*/  IMAD R248, R248, 0x61, RZ ;  /* 0x00000061f8f87824 */ /* 0x000fc600078e02ff */
[----:B------:R-:W-:Y:S01]  /*87c0*/  STL.64 [R1+0x1e78], R4 ;  /* 0x001e780401007387 */ /* 0x000fe20000100a00 */
[----:B------:R-:W-:-:S04]  /*87d0*/  IMAD.WIDE R220, R252, 0x2, R200 ;  /* 0x00000002fcdc7825 */ /* 0x000fc800078e02c8 */
[C---:B0-----:R-:W-:Y:S01]  /*87e0*/  IMAD.WIDE R2, R243.reuse, 0x2, R200 ;  /* 0x00000002f3027825 */ /* 0x041fe200078e02c8 */
[----:B------:R-:W-:Y:S03]  /*87f0*/  STL.64 [R1+0x29a8], R186 ;  /* 0x0029a8ba01007387 */ /* 0x000fe60000100a00 */
[----:B------:R-:W-:Y:S01]  /*8800*/  IMAD.WIDE R42, R243, 0x2, R206 ;  /* 0x00000002f32a7825 */ /* 0x000fe200078e02ce */
[----:B------:R0:W-:Y:S04]  /*8810*/  STL.64 [R1+0x1e68], R2 ;  /* 0x001e680201007387 */ /* 0x0001e80000100a00 */
[----:B------:R-:W-:Y:S04]  /*8820*/  STL.64 [R1+0x1e80], R220 ;  /* 0x001e80dc01007387 */ /* 0x000fe80000100a00 */
[----:B------:R-:W-:Y:S01]  /*8830*/  STL.64 [R1+0x2990], R220 ;  /* 0x002990dc01007387 */ /* 0x000fe20000100a00 */
[----:B0-----:R-:W-:-:S03]  /*8840*/  IMAD.WIDE R2, R248, 0x2, R200 ;  /* 0x00000002f8027825 */ /* 0x001fc600078e02c8 */
[----:B------:R-:W-:Y:S04]  /*8850*/  STL.64 [R1+0x1e60], R42 ;  /* 0x001e602a01007387 */ /* 0x000fe80000100a00 */
[----:B------:R-:W-:Y:S01]  /*8860*/  STL.64 [R1+0x2af8], R42 ;  /* 0x002af82a01007387 */ /* 0x000fe20000100a00 */
[----:B------:R-:W-:-:S03]  /*8870*/  IMAD.WIDE R188, R248, 0x2, R206 ;  /* 0x00000002f8bc7825 */ /* 0x000fc600078e02ce */
[----:B------:R0:W-:Y:S01]  /*8880*/  STL.64 [R1+0x1e50], R2 ;  /* 0x001e500201007387 */ /* 0x0001e20000100a00 */
[----:B------:R-:W-:-:S04]  /*8890*/  IMAD.WIDE R162, R244, 0x2, R200 ;  /* 0x00000002f4a27825 */ /* 0x000fc800078e02c8 */
[----:B------:R-:W-:Y:S02]  /*88a0*/  IMAD R249, R249, 0x69, RZ ;  /* 0x00000069f9f97824 */ /* 0x000fe400078e02ff */
[----:B------:R-:W-:-:S04]  /*88b0*/  IMAD.WIDE R224, R49, 0x2, R206 ;  /* 0x0000000231e07825 */ /* 0x000fc800078e02ce */
[----:B0-----:R-:W-:-:S05]  /*88c0*/  IMAD.WIDE R2, R49, 0x2, R200 ;  /* 0x0000000231027825 */ /* 0x001fca00078e02c8 */
[----:B------:R0:W-:Y:S01]  /*88d0*/  STL.64 [R1+0x1e38], R2 ;  /* 0x001e380201007387 */ /* 0x0001e20000100a00 */
[----:B------:R-:W-:-:S03]  /*88e0*/  IMAD.WIDE R170, R244, 0x2, R206 ;  /* 0x00000002f4aa7825 */ /* 0x000fc600078e02ce */
        /* <DEDUP_REMOVED lines=53> */
[----:B0-----:R-:W-:-:S03]  /*8c40*/  IMAD.WIDE R2, R138, 0x2, R202 ;  /* 0x000000028a027825 */ /* 0x001fc600078e02ca */
        /* <DEDUP_REMOVED lines=11> */
[----:B-1----:R-:W-:-:S03]  /*8d00*/  IMAD.WIDE R224, R118, 0x2, R202 ;  /* 0x0000000276e07825 */ /* 0x002fc600078e02ca */
        /* <DEDUP_REMOVED lines=61> */
[----:B------:R-:W2:Y:S01]  /*90e0*/  LDL.64 R28, [R1+0x2198] ;  /* 0x00219800011c7983 */ /* 0x000ea20000100a00 */
[----:B------:R-:W-:-:S03]  /*90f0*/  IMAD.WIDE R56, R246, 0x2, R202 ;  /* 0x00000002f6387825 */ /* 0x000fc600078e02ca */
[----:B------:R-:W3:Y:S01]  /*9100*/  LDL.64 R88, [R1+0x2018] ;  /* 0x0020180001587983 */ /* 0x000ee20000100a00 */
[----:B------:R-:W-:-:S03]  /*9110*/  IMAD.WIDE R6, R6, 0x2, R202 ;  /* 0x0000000206067825 */ /* 0x000fc600078e02ca */
[----:B------:R-:W4:Y:S01]  /*9120*/  LDL.64 R100, [R1+0x1fd0] ;  /* 0x001fd00001647983 */ /* 0x000f220000100a00 */
[----:B------:R-:W-:-:S04]  /*9130*/  IMAD.WIDE R60, R251, 0x2, R202 ;  /* 0x00000002fb3c7825 */ /* 0x000fc800078e02ca */
[----:B0-----:R-:W-:Y:S01]  /*9140*/  IMAD.WIDE R2, R38, 0x2, R202 ;  /* 0x0000000226027825 */ /* 0x001fe200078e02ca */
[----:B------:R-:W-:Y:S03]  /*9150*/  STL.64 [R1+0x1d80], R56 ;  /* 0x001d803801007387 */ /* 0x000fe60000100a00 */
[--C-:B------:R-:W-:Y:S01]  /*9160*/  IMAD.WIDE R38, R236, 0x2, R204.reuse ;  /* 0x00000002ec267825 */ /* 0x100fe200078e02cc */
        /* <DEDUP_REMOVED lines=14> */
[----:B------:R-:W-:Y:S03]  /*9250*/  STL [R1+0x22e0], R233 ;  /* 0x0022e0e901007387 */ /* 0x000fe60000100800 */
[----:B------:R-:W-:Y:S01]  /*9260*/  IMAD.WIDE R132, R228, 0x2, R204 ;  /* 0x00000002e4847825 */ /* 0x000fe200078e02cc */
[----:B------:R-:W-:Y:S01]  /*9270*/  STL.64 [R1+0x1d60], R50 ;  /* 0x001d603201007387 */ /* 0x000fe20000100a00 */
[----:B------:R-:W-:Y:S01]  /*9280*/  PRMT R26, RZ, 0x7610, R26 ;  /* 0x00007610ff1a7816 */ /* 0x000fe2000000001a */
[----:B------:R-:W0:Y:S01]  /*9290*/  LDC R228, c[0x0][0x3c4] ;  /* 0x0000f100ffe47b82 */ /* 0x000e220000000800 */
        /* <DEDUP_REMOVED lines=21> */
[----:B------:R-:W3:Y:S03]  /*93f0*/  LDL.64 R112, [R1+0x2058] ;  /* 0x0020580001707983 */ /* 0x000ee60000100a00 */
[--C-:B------:R-:W-:Y:S01]  /*9400*/  IMAD.WIDE R136, R105, 0x2, R204.reuse ;  /* 0x0000000269887825 */ /* 0x100fe200078e02cc */
[----:B------:R-:W-:Y:S03]  /*9410*/  STL.64 [R1+0x1cf8], R98 ;  /* 0x001cf86201007387 */ /* 0x000fe60000100a00 */
[--C-:B------:R-:W-:Y:S01]  /*9420*/  IMAD.WIDE R212, R106, 0x2, R204.reuse ;  /* 0x000000026ad47825 */ /* 0x100fe200078e02cc */
[----:B------:R-:W-:Y:S04]  /*9430*/  STL.64 [R1+0x1d00], R214 ;  /* 0x001d00d601007387 */ /* 0x000fe80000100a00 */
        /* <DEDUP_REMOVED lines=12> */
[----:B------:R-:W3:Y:S01]  /*9500*/  LDL.64 R102, [R1+0x20b8] ;  /* 0x0020b80001667983 */ /* 0x000ee20000100a00 */
[----:B------:R-:W-:-:S03]  /*9510*/  IMAD.WIDE R104, R240, 0x2, R204 ;  /* 0x00000002f0687825 */ /* 0x000fc600078e02cc */
[----:B------:R-:W-:Y:S01]  /*9520*/  STL.64 [R1+0x1cc0], R108 ;  /* 0x001cc06c01007387 */ /* 0x000fe20000100a00 */
[----:B------:R-:W-:-:S03]  /*9530*/  IMAD.WIDE R226, R241, 0x2, R204 ;  /* 0x00000002f1e27825 */ /* 0x000fc600078e02cc */
[----:B------:R-:W-:Y:S01]  /*9540*/  STL.64 [R1+0x1cb8], R96 ;  /* 0x001cb86001007387 */ /* 0x000fe20000100a00 */
[----:B------:R-:W-:-:S03]  /*9550*/  IMAD.WIDE R110, R242, 0x2, R204 ;  /* 0x00000002f26e7825 */ /* 0x000fc600078e02cc */
[----:B------:R-:W-:Y:S04]  /*9560*/  STL.64 [R1+0x1cb0], R154 ;  /* 0x001cb09a01007387 */ /* 0x000fe80000100a00 */
[----:B------:R-:W-:Y:S01]  /*9570*/  STL.64 [R1+0x22e8], R236 ;  /* 0x0022e8ec01007387 */ /* 0x000fe20000100a00 */
[----:B------:R-:W-:-:S03]  /*9580*/  IMAD.WIDE R172, R243, 0x2, R204 ;  /* 0x00000002f3ac7825 */ /* 0x000fc600078e02cc */
[----:B------:R-:W-:Y:S04]  /*9590*/  STL.64 [R1+0x1ca8], R128 ;  /* 0x001ca88001007387 */ /* 0x000fe80000100a00 */
[----:B------:R-:W3:Y:S04]  /*95a0*/  LDL.64 R238, [R1+0x20c0] ;  /* 0x0020c00001ee7983 */ /* 0x000ee80000100a00 */
[----:B------:R-:W3:Y:S04]  /*95b0*/  LDL.64 R240, [R1+0x2108] ;  /* 0x0021080001f07983 */ /* 0x000ee80000100a00 */
[----:B------:R-:W-:Y:S04]  /*95c0*/  STL.64 [R1+0x1ca0], R82 ;  /* 0x001ca05201007387 */ /* 0x000fe80000100a00 */
[----:B------:R-:W-:Y:S04]  /*95d0*/  STL.64 [R1+0x1c98], R162 ;  /* 0x001c98a201007387 */ /* 0x000fe80000100a00 */
[----:B------:R-:W-:Y:S01]  /*95e0*/  STL.64 [R1+0x1c90], R104 ;  /* 0x001c906801007387 */ /* 0x000fe20000100a00 */
[----:B------:R-:W-:-:S03]  /*95f0*/  IMAD.WIDE R168, R244, 0x2, R204 ;  /* 0x00000002f4a87825 */ /* 0x000fc600078e02cc */
[----:B------:R-:W3:Y:S01]  /*9600*/  LDL.64 R242, [R1+0x2148] ;  /* 0x0021480001f27983 */ /* 0x000ee20000100a00 */
[----:B------:R-:W-:-:S03]  /*9610*/  IMAD.WIDE R106, R245, 0x2, R204 ;  /* 0x00000002f56a7825 */ /* 0x000fc600078e02cc */
[----:B------:R-:W-:Y:S04]  /*9620*/  STL.64 [R1+0x1c80], R110 ;  /* 0x001c806e01007387 */ /* 0x000fe80000100a00 */
[----:B------:R-:W-:Y:S04]  /*9630*/  STL.64 [R1+0x1c88], R226 ;  /* 0x001c88e201007387 */ /* 0x000fe80000100a00 */
[----:B------:R-:W-:Y:S04]  /*9640*/  STL.64 [R1+0x1c68], R172 ;  /* 0x001c68ac01007387 */ /* 0x000fe80000100a00 */
[----:B------:R1:W-:Y:S04]  /*9650*/  STL.64 [R1+0x22d0], R244 ;  /* 0x0022d0f401007387 */ /* 0x0003e80000100a00 */
[----:B------:R0:W-:Y:S04]  /*9660*/  STL.64 [R1+0x1c50], R168 ;  /* 0x001c50a801007387 */ /* 0x0001e80000100a00 */
[----:B------:R0:W-:Y:S01]  /*9670*/  STL.64 [R1+0x1c38], R106 ;  /* 0x001c386a01007387 */ /* 0x0001e20000100a00 */
[----:B-1----:R-:W-:-:S05]  /*9680*/  IMAD.WIDE R244, R246, 0x2, R204 ;  /* 0x00000002f6f47825 */ /* 0x002fca00078e02cc */
[----:B------:R1:W-:Y:S04]  /*9690*/  STL.64 [R1+0x1c20], R244 ;  /* 0x001c20f401007387 */ /* 0x0003e80000100a00 */
[----:B--2---:R-:W2:Y:S04]  /*96a0*/  @P1 LDG.E.U16 R26, desc[UR10][R28.64] ;  /* 0x0000000a1c1a1981 */ /* 0x004ea8000c1e1500 */
[----:B------:R-:W2:Y:S01]  /*96b0*/  LDL.LU.64 R28, [R1+0x2bd8] ;  /* 0x002bd800011c7983 */ /* 0x000ea20000300a00 */
[----:B------:R-:W-:-:S06]  /*96c0*/  PRMT R27, RZ, 0x7610, R27 ;  /* 0x00007610ff1b7816 */ /* 0x000fcc000000001b */
[----:B--2---:R-:W2:Y:S04]  /*96d0*/  @P1 LDG.E.U16 R27, desc[UR10][R28.64] ;  /* 0x0000000a1c1b1981 */ /* 0x004ea8000c1e1500 */
[----:B------:R-:W2:Y:S04]  /*96e0*/  LDL.LU.64 R28, [R1+0x2bd0] ;  /* 0x002bd000011c7983 */ /* 0x000ea80000300a00 */
[----:B--2---:R-:W2:Y:S04]  /*96f0*/  @P1 LDG.E.U16 R28, desc[UR10][R40.64] ;  /* 0x0000000a281c1981 */ /* 0x004ea8000c1e1500 */
[----:B------:R-:W2:Y:S04]  /*9700*/  @P1 LDG.E.U16 R29, desc[UR10][R38.64] ;  /* 0x0000000a261d1981 */ /* 0x000ea8000c1e1500 */
[----:B------:R-:W2:Y:S04]  /*9710*/  LDL.LU.64 R40, [R1+0x2bc8] ;  /* 0x002bc80001287983 */ /* 0x000ea80000300a00 */
[----:B------:R-:W2:Y:S04]  /*9720*/  LDL.LU.64 R38, [R1+0x2bc0] ;  /* 0x002bc00001267983 */ /* 0x000ea80000300a00 */
[----:B--2---:R-:W2:Y:S04]  /*9730*/  @P1 LDG.E.U16 R38, desc[UR10][R40.64] ;  /* 0x0000000a28261981 */ /* 0x004ea8000c1e1500 */
[----:B---3--:R-:W3:Y:S04]  /*9740*/  @P1 LDG.E.U16 R39, desc[UR10][R242.64] ;  /* 0x0000000af2271981 */ /* 0x008ee8000c1e1500 */
[----:B------:R-:W2:Y:S04]  /*9750*/  LDL.LU.64 R40, [R1+0x2bb8] ;  /* 0x002bb80001287983 */ /* 0x000ea80000300a00 */
[----:B------:R-:W3:Y:S04]  /*9760*/  LDL.64 R242, [R1+0x1f40] ;  /* 0x001f400001f27983 */ /* 0x000ee80000100a00 */
[----:B--2---:R-:W2:Y:S04]  /*9770*/  @P1 LDG.E.U16 R40, desc[UR10][R52.64] ;  /* 0x0000000a34281981 */ /* 0x004ea8000c1e1500 */
[----:B------:R-:W2:Y:S04]  /*9780*/  @P1 LDG.E.U16 R41, desc[UR10][R50.64] ;  /* 0x0000000a32291981 */ /* 0x000ea8000c1e1500 */
[----:B------:R-:W2:Y:S04]  /*9790*/  LDL.LU.64 R52, [R1+0x2bb0] ;  /* 0x002bb00001347983 */ /* 0x000ea80000300a00 */
[----:B------:R-:W2:Y:S04]  /*97a0*/  LDL.LU.64 R50, [R1+0x2ba8] ;  /* 0x002ba80001327983 */ /* 0x000ea80000300a00 */
[----:B--2---:R-:W2:Y:S04]  /*97b0*/  @P1 LDG.E.U16 R50, desc[UR10][R240.64] ;  /* 0x0000000af0321981 */ /* 0x004ea8000c1e1500 */
[----:B------:R-:W2:Y:S04]  /*97c0*/  @P1 LDG.E.U16 R51, desc[UR10][R52.64] ;  /* 0x0000000a34331981 */ /* 0x000ea8000c1e1500 */
[----:B------:R-:W2:Y:S04]  /*97d0*/  LDL.64 R240, [R1+0x1ef8] ;  /* 0x001ef80001f07983 */ /* 0x000ea80000100a00 */
[----:B------:R-:W2:Y:S04]  /*97e0*/  LDL.LU.64 R52, [R1+0x2ba0] ;  /* 0x002ba00001347983 */ /* 0x000ea80000300a00 */
[----:B--2---:R-:W2:Y:S04]  /*97f0*/  @P1 LDG.E.U16 R52, desc[UR10][R64.64] ;  /* 0x0000000a40341981 */ /* 0x004ea8000c1e1500 */
[----:B------:R-:W2:Y:S04]  /*9800*/  @P1 LDG.E.U16 R53, desc[UR10][R62.64] ;  /* 0x0000000a3e351981 */ /* 0x000ea8000c1e1500 */
[----:B------:R-:W2:Y:S04]  /*9810*/  LDL.LU.64 R64, [R1+0x2b98] ;  /* 0x002b980001407983 */ /* 0x000ea80000300a00 */
[----:B------:R-:W3:Y:S04]  /*9820*/  LDL.LU.64 R62, [R1+0x2b90] ;  /* 0x002b9000013e7983 */ /* 0x000ee80000300a00 */
[----:B--2---:R-:W2:Y:S04]  /*9830*/  @P1 LDG.E.U16 R64, desc[UR10][R76.64] ;  /* 0x0000000a4c401981 */ /* 0x004ea8000c1e1500 */
[----:B---3--:R-:W3:Y:S04]  /*9840*/  @P1 LDG.E.U16 R62, desc[UR10][R238.64] ;  /* 0x0000000aee3e1981 */ /* 0x008ee8000c1e1500 */
[----:B------:R-:W2:Y:S04]  /*9850*/  @P1 LDG.E.U16 R63, desc[UR10][R102.64] ;  /* 0x0000000a663f1981 */ /* 0x000ea8000c1e1500 */
[----:B------:R-:W2:Y:S04]  /*9860*/  @P1 LDG.E.U16 R65, desc[UR10][R74.64] ;  /* 0x0000000a4a411981 */ /* 0x000ea8000c1e1500 */
[----:B------:R-:W2:Y:S04]  /*9870*/  LDL.64 R238, [R1+0x1eb0] ;  /* 0x001eb00001ee7983 */ /* 0x000ea80000100a00 */
[----:B------:R-:W2:Y:S04]  /*9880*/  LDL.64 R102, [R1+0x1ea8] ;  /* 0x001ea80001667983 */ /* 0x000ea80000100a00 */
[----:B------:R-:W2:Y:S04]  /*9890*/  LDL.LU.64 R76, [R1+0x2b88] ;  /* 0x002b8800014c7983 */ /* 0x000ea80000300a00 */
[----:B------:R-:W2:Y:S04]  /*98a0*/  LDL.LU.64 R74, [R1+0x2b80] ;  /* 0x002b8000014a7983 */ /* 0x000ea80000300a00 */
[----:B--2---:R-:W2:Y:S04]  /*98b0*/  @P1 LDG.E.U16 R74, desc[UR10][R76.64] ;  /* 0x0000000a4c4a1981 */ /* 0x004ea8000c1e1500 */
[----:B------:R-:W2:Y:S04]  /*98c0*/  @P1 LDG.E.U16 R75, desc[UR10][R112.64] ;  /* 0x0000000a704b1981 */ /* 0x000ea8000c1e1500 */
[----:B------:R-:W2:Y:S04]  /*98d0*/  LDL.LU.64 R76, [R1+0x2b78] ;  /* 0x002b7800014c7983 */ /* 0x000ea80000300a00 */
[----:B------:R-:W3:Y:S04]  /*98e0*/  LDL.64 R112, [R1+0x1e68] ;  /* 0x001e680001707983 */ /* 0x000ee80000100a00 */
[----:B--2---:R-:W2:Y:S04]  /*98f0*/  @P1 LDG.E.U16 R76, desc[UR10][R126.64] ;  /* 0x0000000a7e4c1981 */ /* 0x004ea8000c1e1500 */
[----:B------:R-:W2:Y:S04]  /*9900*/  @P1 LDG.E.U16 R77, desc[UR10][R86.64] ;  /* 0x0000000a564d1981 */ /* 0x000ea8000c1e1500 */
[----:B------:R-:W2:Y:S04]  /*9910*/  LDL.LU.64 R126, [R1+0x2b70] ;  /* 0x002b7000017e7983 */ /* 0x000ea80000300a00 */
[----:B------:R-:W2:Y:S04]  /*9920*/  LDL.LU.64 R86, [R1+0x2b68] ;  /* 0x002b680001567983 */ /* 0x000ea80000300a00 */
[----:B--2---:R-:W2:Y:S04]  /*9930*/  @P1 LDG.E.U16 R86, desc[UR10][R88.64] ;  /* 0x0000000a58561981 */ /* 0x004ea8000c1e1500 */
[----:B------:R-:W2:Y:S04]  /*9940*/  LDL.LU.64 R88, [R1+0x2b60] ;  /* 0x002b600001587983 */ /* 0x000ea80000300a00 */
[----:B--2---:R-:W2:Y:S04]  /*9950*/  @P1 LDG.E.U16 R87, desc[UR10][R88.64] ;  /* 0x0000000a58571981 */ /* 0x004ea8000c1e1500 */
[----:B------:R-:W2:Y:S04]  /*9960*/  LDL.LU.64 R88, [R1+0x2b58] ;  /* 0x002b580001587983 */ /* 0x000ea80000300a00 */
[----:B--2---:R-:W2:Y:S04]  /*9970*/  @P1 LDG.E.U16 R88, desc[UR10][R148.64] ;  /* 0x0000000a94581981 */ /* 0x004ea8000c1e1500 */
[----:B------:R-:W2:Y:S04]  /*9980*/  @P1 LDG.E.U16 R89, desc[UR10][R98.64] ;  /* 0x0000000a62591981 */ /* 0x000ea8000c1e1500 */
[----:B------:R-:W2:Y:S04]  /*9990*/  LDL.LU.64 R148, [R1+0x2b50] ;  /* 0x002b500001947983 */ /* 0x000ea80000300a00 */
[----:B------:R-:W4:Y:S04]  /*99a0*/  LDL.LU.64 R98, [R1+0x2b48] ;  /* 0x002b480001627983 */ /* 0x000f280000300a00 */
[----:B----4-:R-:W4:Y:S04]  /*99b0*/  @P1 LDG.E.U16 R98, desc[UR10][R100.64] ;  /* 0x0000000a64621981 */ /* 0x010f28000c1e1500 */
[----:B------:R-:W2:Y:S04]  /*99c0*/  LDL.LU.64 R100, [R1+0x2b40] ;  /* 0x002b400001647983 */ /* 0x000ea80000300a00 */
[----:B--2---:R-:W2:Y:S04]  /*99d0*/  @P1 LDG.E.U16 R99, desc[UR10][R100.64] ;  /* 0x0000000a64631981 */ /* 0x004ea8000c1e1500 */
[----:B------:R-:W2:Y:S04]  /*99e0*/  LDL.LU.64 R100, [R1+0x2b38] ;  /* 0x002b380001647983 */ /* 0x000ea80000300a00 */
[----:B--2---:R-:W2:Y:S04]  /*99f0*/  @P1 LDG.E.U16 R100, desc[UR10][R150.64] ;  /* 0x0000000a96641981 */ /* 0x004ea8000c1e1500 */
[----:B------:R-:W2:Y:S04]  /*9a00*/  @P1 LDG.E.U16 R101, desc[UR10][R124.64] ;  /* 0x0000000a7c651981 */ /* 0x000ea8000c1e1500 */
[----:B------:R-:W2:Y:S04]  /*9a10*/  LDL.LU.64 R150, [R1+0x2b30] ;  /* 0x002b300001967983 */ /* 0x000ea80000300a00 */
[----:B------:R-:W3:Y:S01]  /*9a20*/  LDL.LU.64 R124, [R1+0x2b28] ;  /* 0x002b2800017c7983 */ /* 0x000ee20000300a00 */
[----:B------:R-:W-:-:S06]  /*9a30*/  PRMT R139, RZ, 0x7610, R139 ;  /* 0x00007610ff8b7816 */ /* 0x000fcc000000008b */
[----:B------:R-:W4:Y:S04]  /*9a40*/  @P1 LDG.E.U16 R139, desc[UR10][R42.64] ;  /* 0x0000000a2a8b1981 */ /* 0x000f28000c1e1500 */
[----:B--2---:R-:W2:Y:S04]  /*9a50*/  @P1 LDG.E.U16 R150, desc[UR10][R156.64] ;  /* 0x0000000a9c961981 */ /* 0x004ea8000c1e1500 */
[----:B---3--:R-:W3:Y:S04]  /*9a60*/  @P1 LDG.E.U16 R124, desc[UR10][R148.64] ;  /* 0x0000000a947c1981 */ /* 0x008ee8000c1e1500 */
[----:B------:R-:W2:Y:S04]  /*9a70*/  @P1 LDG.E.U16 R125, desc[UR10][R126.64] ;  /* 0x0000000a7e7d1981 */ /* 0x000ea8000c1e1500 */
[----:B------:R-:W2:Y:S04]  /*9a80*/  @P1 LDG.E.U16 R151, desc[UR10][R158.64] ;  /* 0x0000000a9e971981 */ /* 0x000ea8000c1e1500 */
[----:B------:R-:W2:Y:S04]  /*9a90*/  LDL.LU.64 R148, [R1+0x2b20] ;  /* 0x002b200001947983 */ /* 0x000ea80000300a00 */
[----:B------:R-:W3:Y:S04]  /*9aa0*/  LDL.LU.64 R126, [R1+0x2b18] ;  /* 0x002b1800017e7983 */ /* 0x000ee80000300a00 */
[----:B--2---:R-:W2:Y:S04]  /*9ab0*/  @P1 LDG.E.U16 R149, desc[UR10][R240.64] ;  /* 0x0000000af0951981 */ /* 0x004ea8000c1e1500 */
[----:B---3--:R-:W3:Y:S04]  /*9ac0*/  @P1 LDG.E.U16 R126, desc[UR10][R140.64] ;  /* 0x0000000a8c7e1981 */ /* 0x008ee8000c1e1500 */
[----:B------:R-:W2:Y:S01]  /*9ad0*/  @P1 LDG.E.U16 R127, desc[UR10][R136.64] ;  /* 0x0000000a887f1981 */ /* 0x000ea2000c1e1500 */
[----:B0-----:R-:W-:-:S03]  /*9ae0*/  IMAD R228, R228, 0x7a, RZ ;  /* 0x0000007ae4e47824 */ /* 0x001fc600078e02ff */
[----:B------:R-:W2:Y:S04]  /*9af0*/  @P1 LDG.E.U16 R148, desc[UR10][R82.64] ;  /* 0x0000000a52941981 */ /* 0x000ea8000c1e1500 */
[----:B------:R-:W2:Y:S04]  /*9b00*/  LDL.LU.64 R140, [R1+0x2b10] ;  /* 0x002b1000018c7983 */ /* 0x000ea80000300a00 */
[----:B------:R-:W3:Y:S04]  /*9b10*/  LDL.LU.64 R136, [R1+0x2b08] ;  /* 0x002b080001887983 */ /* 0x000ee80000300a00 */
[----:B--2---:R-:W2:Y:S04]  /*9b20*/  @P1 LDG.E.U16 R140, desc[UR10][R154.64] ;  /* 0x0000000a9a8c1981 */ /* 0x004ea8000c1e1500 */
[----:B---3--:R-:W3:Y:S04]  /*9b30*/  @P1 LDG.E.U16 R137, desc[UR10][R152.64] ;  /* 0x0000000a98891981 */ /* 0x008ee8000c1e1500 */
[----:B------:R-:W2:Y:S04]  /*9b40*/  @P1 LDG.E.U16 R136, desc[UR10][R242.64] ;  /* 0x0000000af2881981 */ /* 0x000ea8000c1e1500 */
[----:B------:R-:W2:Y:S04]  /*9b50*/  LDL.LU.64 R152, [R1+0x2b00] ;  /* 0x002b000001987983 */ /* 0x000ea80000300a00 */
[----:B------:R-:W3:Y:S04]  /*9b60*/  LDL.LU.64 R42, [R1+0x2af8] ;  /* 0x002af800012a7983 */ /* 0x000ee80000300a00 */
[----:B------:R-:W3:Y:S04]  /*9b70*/  LDL.LU.64 R154, [R1+0x2af0] ;  /* 0x002af000019a7983 */ /* 0x000ee80000300a00 */
[----:B------:R-:W4:Y:S04]  /*9b80*/  LDL.LU.64 R156, [R1+0x2ae8] ;  /* 0x002ae800019c7983 */ /* 0x000f280000300a00 */
[----:B------:R-:W4:Y:S04]  /*9b90*/  LDL.64 R242, [R1+0x20a8] ;  /* 0x0020a80001f27983 */ /* 0x000f280000100a00 */
[----:B------:R-:W4:Y:S04]  /*9ba0*/  LDL.LU.64 R158, [R1+0x2ae0] ;  /* 0x002ae000019e7983 */ /* 0x000f280000300a00 */
[----:B--2---:R-:W2:Y:S04]  /*9bb0*/  @P1 LDG.E.U16 R152, desc[UR10][R162.64] ;  /* 0x0000000aa2981981 */ /* 0x004ea8000c1e1500 */
[----:B------:R-:W2:Y:S04]  /*9bc0*/  @P1 LDG.E.U16 R153, desc[UR10][R238.64] ;  /* 0x0000000aee991981 */ /* 0x000ea8000c1e1500 */
[----:B---3--:R-:W3:Y:S04]  /*9bd0*/  @P1 LDG.E.U16 R155, desc[UR10][R188.64] ;  /* 0x0000000abc9b1981 */ /* 0x008ee8000c1e1500 */
[----:B------:R-:W2:Y:S04]  /*9be0*/  LDL.LU.64 R162, [R1+0x2ad8] ;  /* 0x002ad80001a27983 */ /* 0x000ea80000300a00 */
[----:B------:R-:W2:Y:S04]  /*9bf0*/  LDL.64 R240, [R1+0x20f0] ;  /* 0x0020f00001f07983 */ /* 0x000ea80000100a00 */
[----:B------:R-:W2:Y:S04]  /*9c00*/  @P1 LDG.E.U16 R154, desc[UR10][R102.64] ;  /* 0x0000000a669a1981 */ /* 0x000ea8000c1e1500 */
[----:B------:R-:W2:Y:S04]  /*9c10*/  LDL.LU.64 R188, [R1+0x2ad0] ;  /* 0x002ad00001bc7983 */ /* 0x000ea80000300a00 */
[----:B------:R-:W2:Y:S04]  /*9c20*/  LDL.64 R238, [R1+0x2138] ;  /* 0x0021380001ee7983 */ /* 0x000ea80000100a00 */
[----:B------:R-:W2:Y:S04]  /*9c30*/  LDL.64 R102, [R1+0x2130] ;  /* 0x0021300001667983 */ /* 0x000ea80000100a00 */
[----:B----4-:R-:W4:Y:S04]  /*9c40*/  @P1 LDG.E.U16 R158, desc[UR10][R42.64] ;  /* 0x0000000a2a9e1981 */ /* 0x010f28000c1e1500 */
[----:B------:R-:W2:Y:S04]  /*9c50*/  @P1 LDG.E.U16 R156, desc[UR10][R110.64] ;  /* 0x0000000a6e9c1981 */ /* 0x000ea8000c1e1500 */
[----:B------:R-:W2:Y:S04]  /*9c60*/  @P1 LDG.E.U16 R157, desc[UR10][R112.64] ;  /* 0x0000000a709d1981 */ /* 0x000ea8000c1e1500 */
[----:B------:R-:W2:Y:S04]  /*9c70*/  LDL.LU.64 R42, [R1+0x2ac8] ;  /* 0x002ac800012a7983 */ /* 0x000ea80000300a00 */
[----:B------:R-:W2:Y:S04]  /*9c80*/  LDL.64 R110, [R1+0x2180] ;  /* 0x00218000016e7983 */ /* 0x000ea80000100a00 */
[----:B------:R-:W2:Y:S04]  /*9c90*/  LDL.64 R112, [R1+0x2178] ;  /* 0x0021780001707983 */ /* 0x000ea80000100a00 */
[----:B------:R-:W2:Y:S04]  /*9ca0*/  @P1 LDG.E.U16 R159, desc[UR10][R160.64] ;  /* 0x0000000aa09f1981 */ /* 0x000ea8000c1e1500 */
        /* <DEDUP_REMOVED lines=10> */
[----:B--2---:R-:W2:Y:S04]  /*9d50*/  @P1 LDG.E.U16 R170, desc[UR10][R54.64] ;  /* 0x0000000a36aa1981 */ /* 0x004ea8000c1e1500 */
[----:B---3--:R-:W3:Y:S04]  /*9d60*/  @P1 LDG.E.U16 R164, desc[UR10][R168.64] ;  /* 0x0000000aa8a41981 */ /* 0x008ee8000c1e1500 */
[----:B------:R-:W2:Y:S04]  /*9d70*/  @P1 LDG.E.U16 R165, desc[UR10][R166.64] ;  /* 0x0000000aa6a51981 */ /* 0x000ea8000c1e1500 */
[----:B------:R-:W2:Y:S04]  /*9d80*/  @P1 LDG.E.U16 R171, desc[UR10][R56.64] ;  /* 0x0000000a38ab1981 */ /* 0x000ea8000c1e1500 */
[----:B------:R-:W2:Y:S04]  /*9d90*/  LDL.LU.64 R168, [R1+0x2a98] ;  /* 0x002a980001a87983 */ /* 0x000ea80000300a00 */
[----:B------:R-:W3:Y:S04]  /*9da0*/  LDL.LU.64 R166, [R1+0x2a90] ;  /* 0x002a900001a67983 */ /* 0x000ee80000300a00 */
[----:B--2---:R0:W2:Y:S04]  /*9db0*/  @P1 LDG.E.U16 R168, desc[UR10][R106.64] ;  /* 0x0000000a6aa81981 */ /* 0x0040a8000c1e1500 */
[----:B---3--:R-:W3:Y:S04]  /*9dc0*/  @P1 LDG.E.U16 R166, desc[UR10][R68.64] ;  /* 0x0000000a44a61981 */ /* 0x008ee8000c1e1500 */
[----:B------:R-:W2:Y:S01]  /*9dd0*/  @P1 LDG.E.U16 R167, desc[UR10][R66.64] ;  /* 0x0000000a42a71981 */ /* 0x000ea2000c1e1500 */
[----:B0-----:R-:W-:-:S03]  /*9de0*/  IMAD.WIDE R106, R247, 0x2, R204 ;  /* 0x00000002f76a7825 */ /* 0x001fc600078e02cc */
[----:B------:R-:W2:Y:S04]  /*9df0*/  @P1 LDG.E.U16 R169, desc[UR10][R30.64] ;  /* 0x0000000a1ea91981 */ /* 0x000ea8000c1e1500 */
[----:B------:R-:W2:Y:S04]  /*9e00*/  LDL.LU.64 R68, [R1+0x2a88] ;  /* 0x002a880001447983 */ /* 0x000ea80000300a00 */
[----:B------:R-:W3:Y:S04]  /*9e10*/  LDL.LU.64 R66, [R1+0x2a80] ;  /* 0x002a800001427983 */ /* 0x000ee80000300a00 */
[----:B------:R0:W-:Y:S04]  /*9e20*/  STL.64 [R1+0x22f0], R246 ;  /* 0x0022f0f601007387 */ /* 0x0001e80000100a00 */
[----:B------:R-:W4:Y:S04]  /*9e30*/  LDL.LU.64 R30, [R1+0x2a78] ;  /* 0x002a7800011e7983 */ /* 0x000f280000300a00 */
[----:B------:R-:W4:Y:S04]  /*9e40*/  LDL.LU.64 R54, [R1+0x2a70] ;  /* 0x002a700001367983 */ /* 0x000f280000300a00 */
[----:B------:R-:W-:Y:S04]  /*9e50*/  STL.64 [R1+0x1c78], R106 ;  /* 0x001c786a01007387 */ /* 0x000fe80000100a00 */
[----:B------:R-:W4:Y:S04]  /*9e60*/  LDL.LU.64 R56, [R1+0x2a68] ;  /* 0x002a680001387983 */ /* 0x000f280000300a00 */
[----:B--2---:R-:W2:Y:S04]  /*9e70*/  @P1 LDG.E.U16 R68, desc[UR10][R44.64] ;  /* 0x0000000a2c441981 */ /* 0x004ea8000c1e1500 */
[----:B---3--:R-:W3:Y:S04]  /*9e80*/  @P1 LDG.E.U16 R67, desc[UR10][R42.64] ;  /* 0x0000000a2a431981 */ /* 0x008ee8000c1e1500 */
[----:B------:R-:W2:Y:S01]  /*9e90*/  @P1 LDG.E.U16 R69, desc[UR10][R180.64] ;  /* 0x0000000ab4451981 */ /* 0x000ea2000c1e1500 */
[----:B-1----:R-:W-:-:S03]  /*9ea0*/  IMAD.WIDE R244, R249, 0x2, R204 ;  /* 0x00000002f9f47825 */ /* 0x002fc600078e02cc */
[----:B------:R-:W2:Y:S04]  /*9eb0*/  @P1 LDG.E.U16 R66, desc[UR10][R242.64] ;  /* 0x0000000af2421981 */ /* 0x000ea8000c1e1500 */
[----:B------:R-:W2:Y:S04]  /*9ec0*/  LDL.LU.64 R42, [R1+0x2a60] ;  /* 0x002a6000012a7983 */ /* 0x000ea80000300a00 */
[----:B------:R-:W3:Y:S04]  /*9ed0*/  LDL.LU.64 R44, [R1+0x2a58] ;  /* 0x002a5800012c7983 */ /* 0x000ee80000300a00 */
[----:B------:R-:W3:Y:S04]  /*9ee0*/  LDL.LU.64 R180, [R1+0x2a50] ;  /* 0x002a500001b47983 */ /* 0x000ee80000300a00 */
[----:B----4-:R-:W4:Y:S04]  /*9ef0*/  @P1 LDG.E.U16 R55, desc[UR10][R30.64] ;  /* 0x0000000a1e371981 */ /* 0x010f28000c1e1500 */
[----:B------:R-:W4:Y:S04]  /*9f00*/  @P1 LDG.E.U16 R56, desc[UR10][R32.64] ;  /* 0x0000000a20381981 */ /* 0x000f28000c1e1500 */
[----:B------:R-:W4:Y:S04]  /*9f10*/  @P1 LDG.E.U16 R57, desc[UR10][R90.64] ;  /* 0x0000000a5a391981 */ /* 0x000f28000c1e1500 */
[----:B------:R-:W4:Y:S04]  /*9f20*/  LDL.LU.64 R30, [R1+0x2a48] ;  /* 0x002a4800011e7983 */ /* 0x000f280000300a00 */
[----:B------:R-:W4:Y:S04]  /*9f30*/  LDL.LU.64 R32, [R1+0x2a40] ;  /* 0x002a400001207983 */ /* 0x000f280000300a00 */
[----:B------:R-:W4:Y:S01]  /*9f40*/  LDL.LU.64 R90, [R1+0x2a38] ;  /* 0x002a3800015a7983 */ /* 0x000f220000300a00 */
[----:B0-----:R-:W-:-:S03]  /*9f50*/  IMAD.WIDE R246, R248, 0x2, R204 ;  /* 0x00000002f8f67825 */ /* 0x001fc600078e02cc */
[----:B------:R0:W4:Y:S04]  /*9f60*/  @P1 LDG.E.U16 R54, desc[UR10][R240.64] ;  /* 0x0000000af0361981 */ /* 0x000128000c1e1500 */
[----:B--2---:R-:W2:Y:S04]  /*9f70*/  @P1 LDG.E.U16 R42, desc[UR10][R238.64] ;  /* 0x0000000aee2a1981 */ /* 0x004ea8000c1e1500 */
[----:B---3--:R-:W3:Y:S04]  /*9f80*/  @P1 LDG.E.U16 R44, desc[UR10][R130.64] ;  /* 0x0000000a822c1981 */ /* 0x008ee8000c1e1500 */
[----:B------:R-:W2:Y:S04]  /*9f90*/  @P1 LDG.E.U16 R45, desc[UR10][R176.64] ;  /* 0x0000000ab02d1981 */ /* 0x000ea8000c1e1500 */
[----:B------:R-:W2:Y:S04]  /*9fa0*/  @P1 LDG.E.U16 R43, desc[UR10][R102.64] ;  /* 0x0000000a662b1981 */ /* 0x000ea8000c1e1500 */
[----:B------:R-:W2:Y:S04]  /*9fb0*/  LDL.LU.64 R130, [R1+0x2a30] ;  /* 0x002a300001827983 */ /* 0x000ea80000300a00 */
[----:B------:R-:W3:Y:S04]  /*9fc0*/  LDL.LU.64 R176, [R1+0x2a28] ;  /* 0x002a280001b07983 */ /* 0x000ee80000300a00 */
[----:B------:R-:W3:Y:S04]  /*9fd0*/  LDL.64 R238, [R1+0x2048] ;  /* 0x0020480001ee7983 */ /* 0x000ee80000100a00 */
[----:B----4-:R-:W4:Y:S04]  /*9fe0*/  @P1 LDG.E.U16 R32, desc[UR10][R144.64] ;  /* 0x0000000a90201981 */ /* 0x010f28000c1e1500 */
[----:B------:R-:W3:Y:S04]  /*9ff0*/  @P1 LDG.E.U16 R33, desc[UR10][R142.64] ;  /* 0x0000000a8e211981 */ /* 0x000ee8000c1e1500 */
[----:B------:R-:W3:Y:S04]  /*a000*/  @P1 LDG.E.U16 R31, desc[UR10][R112.64] ;  /* 0x0000000a701f1981 */ /* 0x000ee8000c1e1500 */
[----:B------:R-:W3:Y:S04]  /*a010*/  LDL.LU.64 R144, [R1+0x2a20] ;  /* 0x002a200001907983 */ /* 0x000ee80000300a00 */
[----:B------:R-:W4:Y:S01]  /*a020*/  LDL.LU.64 R142, [R1+0x2a18] ;  /* 0x002a1800018e7983 */ /* 0x000f220000300a00 */
[----:B0-----:R-:W-:-:S03]  /*a030*/  IMAD.WIDE R240, R250, 0x2, R204 ;  /* 0x00000002faf07825 */ /* 0x001fc600078e02cc */
[----:B------:R-:W4:Y:S01]  /*a040*/  LDL.64 R102, [R1+0x1ee0] ;  /* 0x001ee00001667983 */ /* 0x000f220000100a00 */
[----:B------:R-:W-:-:S03]  /*a050*/  IMAD.WIDE R242, R251, 0x2, R204 ;  /* 0x00000002fbf27825 */ /* 0x000fc600078e02cc */
[----:B------:R-:W4:Y:S04]  /*a060*/  LDL.64 R112, [R1+0x1e98] ;  /* 0x001e980001707983 */ /* 0x000f280000100a00 */
[----:B------:R0:W-:Y:S04]  /*a070*/  STL [R1+0x22f8], R248 ;  /* 0x0022f8f801007387 */ /* 0x0001e80000100800 */
[----:B------:R-:W4:Y:S04]  /*a080*/  @P1 LDG.E.U16 R30, desc[UR10][R110.64] ;  /* 0x0000000a6e1e1981 */ /* 0x000f28000c1e1500 */
[----:B0-----:R-:W4:Y:S04]  /*a090*/  LDL.64 R248, [R1+0x1ff8] ;  /* 0x001ff80001f87983 */ /* 0x001f280000100a00 */
[----:B------:R-:W-:Y:S04]  /*a0a0*/  STL.64 [R1+0x1c60], R246 ;  /* 0x001c60f601007387 */ /* 0x000fe80000100a00 */
[----:B------:R-:W4:Y:S04]  /*a0b0*/  LDL.64 R250, [R1+0x2000] ;  /* 0x0020000001fa7983 */ /* 0x000f280000100a00 */
[----:B------:R-:W-:Y:S04]  /*a0c0*/  STL.64 [R1+0x1c48], R244 ;  /* 0x001c48f401007387 */ /* 0x000fe80000100a00 */
[----:B--2---:R-:W2:Y:S04]  /*a0d0*/  @P1 LDG.E.U16 R141, desc[UR10][R130.64] ;  /* 0x0000000a828d1981 */ /* 0x004ea8000c1e1500 */
[----:B------:R-:W2:Y:S04]  /*a0e0*/  LDL.LU.64 R130, [R1+0x2a10] ;  /* 0x002a100001827983 */ /* 0x000ea80000300a00 */
[----:B---3--:R-:W3:Y:S04]  /*a0f0*/  @P1 LDG.E.U16 R144, desc[UR10][R128.64] ;  /* 0x0000000a80901981 */ /* 0x008ee8000c1e1500 */
[----:B----4-:R-:W4:Y:S04]  /*a100*/  @P1 LDG.E.U16 R142, desc[UR10][R90.64] ;  /* 0x0000000a5a8e1981 */ /* 0x010f28000c1e1500 */
[----:B------:R-:W2:Y:S04]  /*a110*/  @P1 LDG.E.U16 R143, desc[UR10][R92.64] ;  /* 0x0000000a5c8f1981 */ /* 0x000ea8000c1e1500 */
[----:B------:R-:W2:Y:S04]  /*a120*/  @P1 LDG.E.U16 R173, desc[UR10][R102.64] ;  /* 0x0000000a66ad1981 */ /* 0x000ea8000c1e1500 */
[----:B------:R-:W2:Y:S04]  /*a130*/  LDL.LU.64 R90, [R1+0x2a08] ;  /* 0x002a0800015a7983 */ /* 0x000ea80000300a00 */
[----:B------:R0:W-:Y:S04]  /*a140*/  STL.64 [R1+0x1c30], R240 ;  /* 0x001c30f001007387 */ /* 0x0001e80000100a00 */
[----:B------:R-:W2:Y:S04]  /*a150*/  LDL.LU.64 R92, [R1+0x2a00] ;  /* 0x002a0000015c7983 */ /* 0x000ea80000300a00 */
[----:B------:R-:W2:Y:S04]  /*a160*/  LDL.64 R110, [R1+0x1e50] ;  /* 0x001e5000016e7983 */ /* 0x000ea80000100a00 */
[----:B------:R1:W-:Y:S04]  /*a170*/  STL.64 [R1+0x1c00], R242 ;  /* 0x001c00f201007387 */ /* 0x0003e80000100a00 */
[----:B------:R-:W2:Y:S04]  /*a180*/  LDL.LU.64 R128, [R1+0x29f8] ;  /* 0x0029f80001807983 */ /* 0x000ea80000300a00 */
[----:B--2---:R-:W2:Y:S04]  /*a190*/  @P1 LDG.E.U16 R128, desc[UR10][R176.64] ;  /* 0x0000000ab0801981 */ /* 0x004ea8000c1e1500 */
[----:B------:R-:W2:Y:S04]  /*a1a0*/  @P1 LDG.E.U16 R129, desc[UR10][R130.64] ;  /* 0x0000000a82811981 */ /* 0x000ea8000c1e1500 */
[----:B------:R-:W2:Y:S04]  /*a1b0*/  LDL.LU.64 R176, [R1+0x29f0] ;  /* 0x0029f00001b07983 */ /* 0x000ea80000300a00 */
        /* <DEDUP_REMOVED lines=11> */
[----:B------:R-:W3:Y:S04]  /*a270*/  LDL.LU.64 R80, [R1+0x29c0] ;  /* 0x0029c00001507983 */ /* 0x000ee80000300a00 */
[----:B------:R-:W4:Y:S04]  /*a280*/  LDL.LU.64 R78, [R1+0x29b8] ;  /* 0x0029b800014e7983 */ /* 0x000f280000300a00 */
[----:B--2---:R-:W2:Y:S04]  /*a290*/  @P1 LDG.E.U16 R92, desc[UR10][R174.64] ;  /* 0x0000000aae5c1981 */ /* 0x004ea8000c1e1500 */
[----:B------:R-:W2:Y:S04]  /*a2a0*/  @P1 LDG.E.U16 R93, desc[UR10][R186.64] ;  /* 0x0000000aba5d1981 */ /* 0x000ea8000c1e1500 */
[----:B---3--:R-:W3:Y:S04]  /*a2b0*/  @P1 LDG.E.U16 R80, desc[UR10][R178.64] ;  /* 0x0000000ab2501981 */ /* 0x008ee8000c1e1500 */
[----:B------:R-:W2:Y:S04]  /*a2c0*/  LDL.LU.64 R174, [R1+0x29b0] ;  /* 0x0029b00001ae7983 */ /* 0x000ea80000300a00 */
[----:B------:R-:W3:Y:S04]  /*a2d0*/  LDL.LU.64 R186, [R1+0x29a8] ;  /* 0x0029a80001ba7983 */ /* 0x000ee80000300a00 */
[----:B----4-:R-:W4:Y:S04]  /*a2e0*/  @P1 LDG.E.U16 R79, desc[UR10][R176.64] ;  /* 0x0000000ab04f1981 */ /* 0x010f28000c1e1500 */
[----:B------:R-:W3:Y:S04]  /*a2f0*/  @P1 LDG.E.U16 R81, desc[UR10][R220.64] ;  /* 0x0000000adc511981 */ /* 0x000ee8000c1e1500 */
[----:B------:R-:W3:Y:S04]  /*a300*/  @P1 LDG.E.U16 R78, desc[UR10][R238.64] ;  /* 0x0000000aee4e1981 */ /* 0x000ee8000c1e1500 */
[----:B------:R-:W3:Y:S04]  /*a310*/  LDL.LU.64 R176, [R1+0x29a0] ;  /* 0x0029a00001b07983 */ /* 0x000ee80000300a00 */
[----:B------:R-:W4:Y:S04]  /*a320*/  LDL.LU.64 R178, [R1+0x2998] ;  /* 0x0029980001b27983 */ /* 0x000f280000300a00 */
[----:B------:R-:W4:Y:S04]  /*a330*/  LDL.LU.64 R220, [R1+0x2990] ;  /* 0x0029900001dc7983 */ /* 0x000f280000300a00 */
[----:B------:R-:W4:Y:S01]  /*a340*/  LDL.64 R238, [R1+0x2090] ;  /* 0x0020900001ee7983 */ /* 0x000f220000100a00 */
[----:B------:R-:W-:-:S02]  /*a350*/  PRMT R118, RZ, 0x7610, R118 ;  /* 0x00007610ff767816 */ /* 0x000fc40000000076 */
[----:B------:R-:W-:Y:S01]  /*a360*/  PRMT R119, RZ, 0x7610, R119 ;  /* 0x00007610ff777816 */ /* 0x000fe20000000077 */
[----:B------:R-:W4:Y:S01]  /*a370*/  @P1 LDG.E.U16 R90, desc[UR10][R250.64] ;  /* 0x0000000afa5a1981 */ /* 0x000f22000c1e1500 */
[----:B------:R-:W-:Y:S02]  /*a380*/  PRMT R120, RZ, 0x7610, R120 ;  /* 0x00007610ff787816 */ /* 0x000fe40000000078 */
[----:B------:R-:W-:Y:S01]  /*a390*/  PRMT R121, RZ, 0x7610, R121 ;  /* 0x00007610ff797816 */ /* 0x000fe20000000079 */
[----:B------:R-:W4:Y:S04]  /*a3a0*/  @P1 LDG.E.U16 R91, desc[UR10][R248.64] ;  /* 0x0000000af85b1981 */ /* 0x000f28000c1e1500 */
[----:B--2---:R-:W2:Y:S04]  /*a3b0*/  @P1 LDG.E.U16 R174, desc[UR10][R180.64] ;  /* 0x0000000ab4ae1981 */ /* 0x004ea8000c1e1500 */
[----:B------:R-:W2:Y:S04]  /*a3c0*/  @P1 LDG.E.U16 R175, desc[UR10][R182.64] ;  /* 0x0000000ab6af1981 */ /* 0x000ea8000c1e1500 */
[----:B------:R-:W2:Y:S04]  /*a3d0*/  LDL.LU.64 R180, [R1+0x2988] ;  /* 0x0029880001b47983 */ /* 0x000ea80000300a00 */
[----:B------:R-:W2:Y:S04]  /*a3e0*/  LDL.LU.64 R182, [R1+0x2980] ;  /* 0x0029800001b67983 */ /* 0x000ea80000300a00 */
[----:B------:R-:W2:Y:S04]  /*a3f0*/  LDL.64 R102, [R1+0x20d8] ;  /* 0x0020d80001667983 */ /* 0x000ea80000100a00 */
[----:B---3--:R-:W3:Y:S04]  /*a400*/  @P1 LDG.E.U16 R176, desc[UR10][R104.64] ;  /* 0x0000000a68b01981 */ /* 0x008ee8000c1e1500 */
[----:B----4-:R-:W4:Y:S04]  /*a410*/  @P1 LDG.E.U16 R178, desc[UR10][R186.64] ;  /* 0x0000000abab21981 */ /* 0x010f28000c1e1500 */
[----:B------:R-:W3:Y:S04]  /*a420*/  @P1 LDG.E.U16 R179, desc[UR10][R184.64] ;  /* 0x0000000ab8b31981 */ /* 0x000ee8000c1e1500 */
[----:B------:R-:W3:Y:S04]  /*a430*/  @P1 LDG.E.U16 R177, desc[UR10][R112.64] ;  /* 0x0000000a70b11981 */ /* 0x000ee8000c1e1500 */
[----:B------:R-:W3:Y:S04]  /*a440*/  LDL.LU.64 R186, [R1+0x2978] ;  /* 0x0029780001ba7983 */ /* 0x000ee80000300a00 */
[----:B------:R-:W3:Y:S04]  /*a450*/  LDL.LU.64 R184, [R1+0x2970] ;  /* 0x0029700001b87983 */ /* 0x000ee80000300a00 */
[----:B------:R-:W4:Y:S04]  /*a460*/  LDL.64 R104, [R1+0x2120] ;  /* 0x0021200001687983 */ /* 0x000f280000100a00 */
[----:B------:R-:W4:Y:S04]  /*a470*/  LDL.64 R112, [R1+0x2118] ;  /* 0x0021180001707983 */ /* 0x000f280000100a00 */
[----:B--2---:R-:W2:Y:S04]  /*a480*/  @P1 LDG.E.U16 R180, desc[UR10][R106.64] ;  /* 0x0000000a6ab41981 */ /* 0x004ea8000c1e1500 */
[----:B------:R-:W2:Y:S04]  /*a490*/  @P1 LDG.E.U16 R182, desc[UR10][R188.64] ;  /* 0x0000000abcb61981 */ /* 0x000ea8000c1e1500 */
[----:B------:R-:W2:Y:S04]  /*a4a0*/  @P1 LDG.E.U16 R181, desc[UR10][R110.64] ;  /* 0x0000000a6eb51981 */ /* 0x000ea8000c1e1500 */
[----:B------:R-:W2:Y:S04]  /*a4b0*/  @P1 LDG.E.U16 R183, desc[UR10][R190.64] ;  /* 0x0000000abeb71981 */ /* 0x000ea8000c1e1500 */
[----:B------:R-:W2:Y:S04]  /*a4c0*/  LDL.LU.64 R188, [R1+0x2968] ;  /* 0x0029680001bc7983 */ /* 0x000ea80000300a00 */
[----:B------:R-:W4:Y:S04]  /*a4d0*/  LDL.64 R106, [R1+0x2168] ;  /* 0x00216800016a7983 */ /* 0x000f280000100a00 */
[----:B------:R-:W4:Y:S04]  /*a4e0*/  LDL.64 R110, [R1+0x2160] ;  /* 0x00216000016e7983 */ /* 0x000f280000100a00 */
[----:B------:R-:W4:Y:S04]  /*a4f0*/  LDL.LU.64 R190, [R1+0x2960] ;  /* 0x0029600001be7983 */ /* 0x000f280000300a00 */
[----:B---3--:R-:W3:Y:S04]  /*a500*/  @P1 LDG.E.U16 R185, desc[UR10][R192.64] ;  /* 0x0000000ac0b91981 */ /* 0x008ee8000c1e1500 */
[----:B------:R-:W3:Y:S04]  /*a510*/  @P1 LDG.E.U16 R186, desc[UR10][R46.64] ;  /* 0x0000000a2eba1981 */ /* 0x000ee8000c1e1500 */
[----:B------:R-:W3:Y:S04]  /*a520*/  @P1 LDG.E.U16 R187, desc[UR10][R194.64] ;  /* 0x0000000ac2bb1981 */ /* 0x000ee8000c1e1500 */
[----:B------:R-:W3:Y:S04]  /*a530*/  LDL.LU.64 R192, [R1+0x2958] ;  /* 0x0029580001c07983 */ /* 0x000ee80000300a00 */
[----:B------:R-:W3:Y:S04]  /*a540*/  LDL.LU.64 R46, [R1+0x2950] ;  /* 0x00295000012e7983 */ /* 0x000ee80000300a00 */
[----:B------:R-:W3:Y:S01]  /*a550*/  LDL.LU.64 R194, [R1+0x2948] ;  /* 0x0029480001c27983 */ /* 0x000ee20000300a00 */
[----:B------:R-:W-:-:S02]  /*a560*/  PRMT R235, RZ, 0x7610, R235 ;  /* 0x00007610ffeb7816 */ /* 0x000fc400000000eb */
[----:B------:R-:W-:Y:S01]  /*a570*/  PRMT R236, RZ, 0x7610, R236 ;  /* 0x00007610ffec7816 */ /* 0x000fe200000000ec */
[----:B------:R-:W3:Y:S04]  /*a580*/  @P1 LDG.E.U16 R184, desc[UR10][R246.64] ;  /* 0x0000000af6b81981 */ /* 0x000ee8000c1e1500 */
[----:B--2---:R-:W2:Y:S04]  /*a590*/  @P1 LDG.E.U16 R189, desc[UR10][R198.64] ;  /* 0x0000000ac6bd1981 */ /* 0x004ea8000c1e1500 */
[----:B------:R-:W2:Y:S04]  /*a5a0*/  @P1 LDG.E.U16 R188, desc[UR10][R244.64] ;  /* 0x0000000af4bc1981 */ /* 0x000ea8000c1e1500 */
[----:B------:R-:W2:Y:S04]  /*a5b0*/  LDL.LU.64 R198, [R1+0x2940] ;  /* 0x0029400001c67983 */ /* 0x000ea80000300a00 */
[----:B----4-:R-:W4:Y:S04]  /*a5c0*/  @P1 LDG.E.U16 R190, desc[UR10][R72.64] ;  /* 0x0000000a48be1981 */ /* 0x010f28000c1e1500 */
[----:B------:R-:W4:Y:S04]  /*a5d0*/  @P1 LDG.E.U16 R191, desc[UR10][R70.64] ;  /* 0x0000000a46bf1981 */ /* 0x000f28000c1e1500 */
[----:B------:R-:W4:Y:S04]  /*a5e0*/  LDL.LU.64 R72, [R1+0x2938] ;  /* 0x0029380001487983 */ /* 0x000f280000300a00 */
[----:B------:R-:W4:Y:S04]  /*a5f0*/  LDL.LU.64 R70, [R1+0x2930] ;  /* 0x0029300001467983 */ /* 0x000f280000300a00 */
[----:B---3--:R-:W3:Y:S04]  /*a600*/  @P1 LDG.E.U16 R193, desc[UR10][R34.64] ;  /* 0x0000000a22c11981 */ /* 0x008ee8000c1e1500 */
[----:B------:R-:W3:Y:S04]  /*a610*/  @P1 LDG.E.U16 R194, desc[UR10][R58.64] ;  /* 0x0000000a3ac21981 */ /* 0x000ee8000c1e1500 */
[----:B------:R-:W3:Y:S04]  /*a620*/  @P1 LDG.E.U16 R195, desc[UR10][R60.64] ;  /* 0x0000000a3cc31981 */ /* 0x000ee8000c1e1500 */
[----:B------:R-:W3:Y:S04]  /*a630*/  LDL.LU.64 R34, [R1+0x2928] ;  /* 0x0029280001227983 */ /* 0x000ee80000300a00 */
[----:B------:R-:W3:Y:S04]  /*a640*/  LDL.LU.64 R58, [R1+0x2920] ;  /* 0x00292000013a7983 */ /* 0x000ee80000300a00 */
[----:B------:R-:W3:Y:S04]  /*a650*/  LDL.LU.64 R60, [R1+0x2918] ;  /* 0x00291800013c7983 */ /* 0x000ee80000300a00 */
[----:B------:R0:W3:Y:S02]  /*a660*/  @P1 LDG.E.U16 R192, desc[UR10][R240.64] ;  /* 0x0000000af0c01981 */ /* 0x0000e4000c1e1500 */
[----:B0-----:R-:W-:-:S05]  /*a670*/  IMAD.WIDE R240, R252, 0x2, R204 ;  /* 0x00000002fcf07825 */ /* 0x001fca00078e02cc */
[----:B------:R-:W-:Y:S04]  /*a680*/  STL.64 [R1+0x1c70], R240 ;  /* 0x001c70f001007387 */ /* 0x000fe80000100a00 */
[----:B--2---:R-:W2:Y:S04]  /*a690*/  @P1 LDG.E.U16 R199, desc[UR10][R242.64] ;  /* 0x0000000af2c71981 */ /* 0x004ea8000c1e1500 */
[----:B----4-:R-:W4:Y:S04]  /*a6a0*/  @P1 LDG.E.U16 R72, desc[UR10][R134.64] ;  /* 0x0000000a86481981 */ /* 0x010f28000c1e1500 */
[----:B------:R-:W2:Y:S04]  /*a6b0*/  @P1 LDG.E.U16 R71, desc[UR10][R46.64] ;  /* 0x0000000a2e471981 */ /* 0x000ea8000c1e1500 */
[----:B------:R-:W2:Y:S04]  /*a6c0*/  @P1 LDG.E.U16 R73, desc[UR10][R48.64] ;  /* 0x0000000a30491981 */ /* 0x000ea8000c1e1500 */
[----:B------:R-:W2:Y:S04]  /*a6d0*/  @P1 LDG.E.U16 R70, desc[UR10][R238.64] ;  /* 0x0000000aee461981 */ /* 0x000ea8000c1e1500 */
[----:B------:R-:W2:Y:S04]  /*a6e0*/  LDL.LU.64 R46, [R1+0x2910] ;  /* 0x00291000012e7983 */ /* 0x000ea80000300a00 */
        /* <DEDUP_REMOVED lines=8> */
[----:B------:R-:W3:Y:S04]  /*a770*/  @P1 LDG.E.U16 R58, desc[UR10][R102.64] ;  /* 0x0000000a663a1981 */ /* 0x000ee8000c1e1500 */
[----:B--2---:R-:W2:Y:S04]  /*a780*/  @P1 LDG.E.U16 R47, desc[UR10][R112.64] ;  /* 0x0000000a702f1981 */ /* 0x004ea8000c1e1500 */
[----:B------:R-:W2:Y:S04]  /*a790*/  @P1 LDG.E.U16 R46, desc[UR10][R104.64] ;  /* 0x0000000a682e1981 */ /* 0x000ea8000c1e1500 */
[----:B----4-:R-:W4:Y:S04]  /*a7a0*/  @P1 LDG.E.U16 R48, desc[UR10][R84.64] ;  /* 0x0000000a54301981 */ /* 0x010f28000c1e1500 */
[----:B------:R-:W2:Y:S04]  /*a7b0*/  LDL.64 R112, [R1+0x1fe0] ;  /* 0x001fe00001707983 */ /* 0x000ea80000100a00 */
[----:B------:R-:W2:Y:S04]  /*a7c0*/  @P1 LDG.E.U16 R49, desc[UR10][R122.64] ;  /* 0x0000000a7a311981 */ /* 0x000ea8000c1e1500 */
[----:B------:R-:W2:Y:S04]  /*a7d0*/  LDL.LU.64 R84, [R1+0x28e0] ;  /* 0x0028e00001547983 */ /* 0x000ea80000300a00 */
[----:B---3--:R0:W3:Y:S04]  /*a7e0*/  @P1 LDG.E.U16 R35, desc[UR10][R110.64] ;  /* 0x0000000a6e231981 */ /* 0x0080e8000c1e1500 */
[----:B------:R-:W2:Y:S04]  /*a7f0*/  LDL.LU.64 R122, [R1+0x28d8] ;  /* 0x0028d800017a7983 */ /* 0x000ea80000300a00 */
[----:B------:R-:W2:Y:S01]  /*a800*/  @P1 LDG.E.U16 R36, desc[UR10][R210.64] ;  /* 0x0000000ad2241981 */ /* 0x000ea2000c1e1500 */
[----:B0-----:R-:W0:Y:S03]  /*a810*/  LDC R111, c[0x0][0x3c4] ;  /* 0x0000f100ff6f7b82 */ /* 0x001e260000000800 */
[----:B------:R-:W2:Y:S04]  /*a820*/  @P1 LDG.E.U16 R37, desc[UR10][R146.64] ;  /* 0x0000000a92251981 */ /* 0x000ea8000c1e1500 */
[----:B------:R-:W2:Y:S04]  /*a830*/  @P1 LDG.E.U16 R145, desc[UR10][R132.64] ;  /* 0x0000000a84911981 */ /* 0x000ea8000c1e1500 */
[----:B------:R-:W2:Y:S04]  /*a840*/  LDL.LU.64 R210, [R1+0x28d0] ;  /* 0x0028d00001d27983 */ /* 0x000ea80000300a00 */
[----:B------:R-:W2:Y:S04]  /*a850*/  LDL.LU.64 R146, [R1+0x28c8] ;  /* 0x0028c80001927983 */ /* 0x000ea80000300a00 */
[----:B------:R-:W3:Y:S04]  /*a860*/  LDL.64 R244, [R1+0x1ec8] ;  /* 0x001ec80001f47983 */ /* 0x000ee80000100a00 */
[----:B------:R0:W3:Y:S02]  /*a870*/  @P1 LDG.E.U16 R34, desc[UR10][R106.64] ;  /* 0x0000000a6a221981 */ /* 0x0000e4000c1e1500 */
[----:B0-----:R-:W-:-:S04]  /*a880*/  IMAD R111, R111, 0x62, RZ ;  /* 0x000000626f6f7824 */ /* 0x001fc800078e02ff */
[----:B------:R-:W-:Y:S01]  /*a890*/  IMAD.WIDE R110, R111, 0x2, R204 ;  /* 0x000000026f6e7825 */ /* 0x000fe200078e02cc */
[----:B------:R-:W0:Y:S04]  /*a8a0*/  LDC R107, c[0x0][0x3c4] ;  /* 0x0000f100ff6b7b82 */ /* 0x000e280000000800 */
[----:B------:R-:W-:Y:S04]  /*a8b0*/  STL.64 [R1+0x1c58], R110 ;  /* 0x001c586e01007387 */ /* 0x000fe80000100a00 */
[----:B------:R-:W3:Y:S01]  /*a8c0*/  LDL.LU.64 R132, [R1+0x28c0] ;  /* 0x0028c00001847983 */ /* 0x000ee20000300a00 */
[----:B------:R-:W0:Y:S03]  /*a8d0*/  LDC R106, c[0x0][0x3c4] ;  /* 0x0000f100ff6a7b82 */ /* 0x000e260000000800 */
[----:B-1----:R-:W4:Y:S01]  /*a8e0*/  LDL.64 R242, [R1+0x1e78] ;  /* 0x001e780001f27983 */ /* 0x002f220000100a00 */
[----:B0-----:R-:W-:-:S02]  /*a8f0*/  IMAD R107, R107, 0x6a, RZ ;  /* 0x0000006a6b6b7824 */ /* 0x001fc400078e02ff */
[----:B------:R-:W-:Y:S02]  /*a900*/  IMAD R105, R106, 0x72, RZ ;  /* 0x000000726a697824 */ /* 0x000fe400078e02ff */
[----:B------:R-:W-:-:S05]  /*a910*/  IMAD.WIDE R106, R107, 0x2, R204 ;  /* 0x000000026b6a7825 */ /* 0x000fca00078e02cc */
[----:B------:R0:W-:Y:S01]  /*a920*/  STL.64 [R1+0x1c40], R106 ;  /* 0x001c406a01007387 */ /* 0x0001e20000100a00 */
[----:B------:R-:W-:-:S03]  /*a930*/  IMAD.WIDE R102, R105, 0x2, R204 ;  /* 0x0000000269667825 */ /* 0x000fc600078e02cc */
[----:B--2---:R-:W2:Y:S04]  /*a940*/  @P1 LDG.E.U16 R146, desc[UR10][R134.64] ;  /* 0x0000000a86921981 */ /* 0x004ea8000c1e1500 */
[----:B------:R-:W2:Y:S04]  /*a950*/  @P1 LDG.E.U16 R147, desc[UR10][R116.64] ;  /* 0x0000000a74931981 */ /* 0x000ea8000c1e1500 */
[----:B------:R-:W2:Y:S01]  /*a960*/  LDL.LU.64 R134, [R1+0x28b8] ;  /* 0x0028b80001867983 */ /* 0x000ea20000300a00 */
[----:B------:R-:W-:Y:S02]  /*a970*/  IMAD.WIDE R104, R228, 0x2, R204 ;  /* 0x00000002e4687825 */ /* 0x000fe400078e02cc */
[----:B------:R-:W1:Y:S01]  /*a980*/  LDC R228, c[0x0][0x3c4] ;  /* 0x0000f100ffe47b82 */ /* 0x000e620000000800 */
[----:B------:R-:W4:Y:S04]  /*a990*/  LDL.64 R238, [R1+0x1e38] ;  /* 0x001e380001ee7983 */ /* 0x000f280000100a00 */
[----:B------:R0:W-:Y:S04]  /*a9a0*/  STL.64 [R1+0x1c28], R102 ;  /* 0x001c286601007387 */ /* 0x0001e80000100a00 */
[----:B------:R-:W4:Y:S04]  /*a9b0*/  LDL.LU.64 R116, [R1+0x28b0] ;  /* 0x0028b00001747983 */ /* 0x000f280000300a00 */
[----:B------:R0:W-:Y:S04]  /*a9c0*/  STL.64 [R1+0x1360], R104 ;  /* 0x0013606801007387 */ /* 0x0001e80000100a00 */
[----:B------:R-:W4:Y:S04]  /*a9d0*/  LDL.LU.64 R82, [R1+0x28a8] ;  /* 0x0028a80001527983 */ /* 0x000f280000300a00 */
[----:B---3--:R-:W3:Y:S04]  /*a9e0*/  @P1 LDG.E.U16 R132, desc[UR10][R122.64] ;  /* 0x0000000a7a841981 */ /* 0x008ee8000c1e1500 */
[----:B------:R-:W3:Y:S04]  /*a9f0*/  @P1 LDG.E.U16 R133, desc[UR10][R84.64] ;  /* 0x0000000a54851981 */ /* 0x000ee8000c1e1500 */
[----:B------:R-:W3:Y:S04]  /*aa00*/  LDL.LU.64 R122, [R1+0x28a0] ;  /* 0x0028a000017a7983 */ /* 0x000ee80000300a00 */
[----:B------:R-:W3:Y:S04]  /*aa10*/  LDL.LU.64 R84, [R1+0x2898] ;  /* 0x0028980001547983 */ /* 0x000ee80000300a00 */
[----:B--2---:R-:W2:Y:S04]  /*aa20*/  @P1 LDG.E.U16 R134, desc[UR10][R94.64] ;  /* 0x0000000a5e861981 */ /* 0x004ea8000c1e1500 */
[----:B------:R-:W2:Y:S04]  /*aa30*/  @P1 LDG.E.U16 R135, desc[UR10][R96.64] ;  /* 0x0000000a60871981 */ /* 0x000ea8000c1e1500 */
[----:B------:R-:W2:Y:S04]  /*aa40*/  LDL.LU.64 R94, [R1+0x2890] ;  /* 0x00289000015e7983 */ /* 0x000ea80000300a00 */
[----:B------:R-:W2:Y:S04]  /*aa50*/  LDL.LU.64 R96, [R1+0x2888] ;  /* 0x0028880001607983 */ /* 0x000ea80000300a00 */
[----:B----4-:R-:W4:Y:S04]  /*aa60*/  @P1 LDG.E.U16 R116, desc[UR10][R210.64] ;  /* 0x0000000ad2741981 */ /* 0x010f28000c1e1500 */
[----:B------:R-:W4:Y:S04]  /*aa70*/  @P1 LDG.E.U16 R117, desc[UR10][R82.64] ;  /* 0x0000000a52751981 */ /* 0x000f28000c1e1500 */
[----:B------:R-:W4:Y:S04]  /*aa80*/  LDL.LU.64 R210, [R1+0x2880] ;  /* 0x0028800001d27983 */ /* 0x000f280000300a00 */
[----:B------:R-:W4:Y:S04]  /*aa90*/  LDL.LU.64 R82, [R1+0x2878] ;  /* 0x0028780001527983 */ /* 0x000f280000300a00 */
[----:B---3--:R-:W3:Y:S04]  /*aaa0*/  @P1 LDG.E.U16 R122, desc[UR10][R216.64] ;  /* 0x0000000ad87a1981 */ /* 0x008ee8000c1e1500 */
[----:B------:R-:W3:Y:S04]  /*aab0*/  @P1 LDG.E.U16 R123, desc[UR10][R212.64] ;  /* 0x0000000ad47b1981 */ /* 0x000ee8000c1e1500 */
[----:B------:R-:W3:Y:S04]  /*aac0*/  LDL.LU.64 R216, [R1+0x2870] ;  /* 0x0028700001d87983 */ /* 0x000ee80000300a00 */
[----:B------:R-:W3:Y:S04]  /*aad0*/  LDL.LU.64 R212, [R1+0x2868] ;  /* 0x0028680001d47983 */ /* 0x000ee80000300a00 */
[----:B--2---:R-:W2:Y:S04]  /*aae0*/  @P1 LDG.E.U16 R94, desc[UR10][R84.64] ;  /* 0x0000000a545e1981 */ /* 0x004ea8000c1e1500 */
[----:B------:R-:W2:Y:S04]  /*aaf0*/  @P1 LDG.E.U16 R96, desc[UR10][R208.64] ;  /* 0x0000000ad0601981 */ /* 0x000ea8000c1e1500 */
[----:B------:R-:W2:Y:S04]  /*ab00*/  @P1 LDG.E.U16 R95, desc[UR10][R112.64] ;  /* 0x0000000a705f1981 */ /* 0x000ea8000c1e1500 */
[----:B------:R-:W2:Y:S04]  /*ab10*/  LDL.LU.64 R84, [R1+0x2860] ;  /* 0x0028600001547983 */ /* 0x000ea80000300a00 */
[----:B------:R-:W2:Y:S04]  /*ab20*/  LDL.LU.64 R208, [R1+0x2858] ;  /* 0x0028580001d07983 */ /* 0x000ea80000300a00 */
[----:B------:R-:W2:Y:S04]  /*ab30*/  @P1 LDG.E.U16 R97, desc[UR10][R196.64] ;  /* 0x0000000ac4611981 */ /* 0x000ea8000c1e1500 */
[----:B----4-:R-:W4:Y:S04]  /*ab40*/  @P1 LDG.E.U16 R82, desc[UR10][R210.64] ;  /* 0x0000000ad2521981 */ /* 0x010f28000c1e1500 */
[----:B------:R-:W4:Y:S04]  /*ab50*/  LDL.LU.64 R210, [R1+0x2850] ;  /* 0x0028500001d27983 */ /* 0x000f280000300a00 */
[----:B------:R-:W4:Y:S04]  /*ab60*/  LDL.64 R112, [R1+0x2078] ;  /* 0x0020780001707983 */ /* 0x000f280000100a00 */
[----:B------:R-:W4:Y:S04]  /*ab70*/  LDL.64 R196, [R1+0x2070] ;  /* 0x0020700001c47983 */ /* 0x000f280000100a00 */
[----:B---3--:R-:W3:Y:S04]  /*ab80*/  @P1 LDG.E.U16 R83, desc[UR10][R212.64] ;  /* 0x0000000ad4531981 */ /* 0x008ee8000c1e1500 */
[----:B------:R-:W3:Y:S04]  /*ab90*/  LDL.LU.64 R212, [R1+0x2848] ;  /* 0x0028480001d47983 */ /* 0x000ee80000300a00 */
[----:B--2---:R-:W2:Y:S04]  /*aba0*/  @P1 LDG.E.U16 R84, desc[UR10][R224.64] ;  /* 0x0000000ae0541981 */ /* 0x004ea8000c1e1500 */
[----:B------:R-:W2:Y:S04]  /*abb0*/  @P1 LDG.E.U16 R85, desc[UR10][R214.64] ;  /* 0x0000000ad6551981 */ /* 0x000ea8000c1e1500 */
[----:B------:R-:W2:Y:S04]  /*abc0*/  @P1 LDG.E.U16 R209, desc[UR10][R216.64] ;  /* 0x0000000ad8d11981 */ /* 0x000ea8000c1e1500 */
[----:B------:R-:W2:Y:S04]  /*abd0*/  LDL.LU.64 R224, [R1+0x2840] ;  /* 0x0028400001e07983 */ /* 0x000ea80000300a00 */
[----:B------:R-:W2:Y:S04]  /*abe0*/  LDL.LU.64 R214, [R1+0x2838] ;  /* 0x0028380001d67983 */ /* 0x000ea80000300a00 */
[----:B------:R-:W2:Y:S04]  /*abf0*/  LDL.LU.64 R216, [R1+0x2830] ;  /* 0x0028300001d87983 */ /* 0x000ea80000300a00 */
[----:B----4-:R-:W4:Y:S04]  /*ac00*/  @P1 LDG.E.U16 R210, desc[UR10][R218.64] ;  /* 0x0000000adad21981 */ /* 0x010f28000c1e1500 */
[----:B------:R-:W4:Y:S01]  /*ac10*/  @P1 LDG.E.U16 R211, desc[UR10][R226.64] ;  /* 0x0000000ae2d31981 */ /* 0x000f22000c1e1500 */
[----:B-1----:R-:W-:Y:S01]  /*ac20*/  IMAD R228, R228, 0x23, RZ ;  /* 0x00000023e4e47824 */ /* 0x002fe200078e02ff */
[----:B------:R-:W-:-:S02]  /*ac30*/  PRMT R234, RZ, 0x7610, R234 ;  /* 0x00007610ffea7816 */ /* 0x000fc400000000ea */
[----:B------:R-:W-:Y:S01]  /*ac40*/  PRMT R22, RZ, 0x7610, R22 ;  /* 0x00007610ff167816 */ /* 0x000fe20000000016 */
[----:B------:R-:W4:Y:S04]  /*ac50*/  @P1 LDG.E.U16 R208, desc[UR10][R244.64] ;  /* 0x0000000af4d01981 */ /* 0x000f28000c1e1500 */
[----:B------:R-:W4:Y:S04]  /*ac60*/  LDL.LU.64 R218, [R1+0x2828] ;  /* 0x0028280001da7983 */ /* 0x000f280000300a00 */
[----:B------:R-:W4:Y:S04]  /*ac70*/  LDL.LU.64 R226, [R1+0x2820] ;  /* 0x0028200001e27983 */ /* 0x000f280000300a00 */
[----:B---3--:R-:W3:Y:S01]  /*ac80*/  @P1 LDG.E.U16 R212, desc[UR10][R220.64] ;  /* 0x0000000adcd41981 */ /* 0x008ee2000c1e1500 */
[----:B------:R-:W-:-:S02]  /*ac90*/  PRMT R233, RZ, 0x7610, R233 ;  /* 0x00007610ffe97816 */ /* 0x000fc400000000e9 */
[----:B------:R-:W-:Y:S01]  /*aca0*/  PRMT R232, RZ, 0x7610, R232 ;  /* 0x00007610ffe87816 */ /* 0x000fe200000000e8 */
[----:B------:R-:W3:Y:S01]  /*acb0*/  @P1 LDG.E.U16 R22, desc[UR10][R200.64] ;  /* 0x0000000ac8161981 */ /* 0x000ee2000c1e1500 */
[----:B------:R-:W-:Y:S02]  /*acc0*/  PRMT R23, RZ, 0x7610, R23 ;  /* 0x00007610ff177816 */ /* 0x000fe40000000017 */
[----:B------:R-:W-:Y:S01]  /*acd0*/  PRMT R24, RZ, 0x7610, R24 ;  /* 0x00007610ff187816 */ /* 0x000fe20000000018 */
[----:B------:R-:W3:Y:S04]  /*ace0*/  @P1 LDG.E.U16 R213, desc[UR10][R242.64] ;  /* 0x0000000af2d51981 */ /* 0x000ee8000c1e1500 */
[----:B------:R-:W3:Y:S01]  /*acf0*/  LDL.LU.64 R220, [R1+0x2818] ;  /* 0x0028180001dc7983 */ /* 0x000ee20000300a00 */
[----:B------:R-:W-:-:S03]  /*ad00*/  PRMT R25, RZ, 0x7610, R25 ;  /* 0x00007610ff197816 */ /* 0x000fc60000000019 */
[----:B------:R-:W3:Y:S04]  /*ad10*/  @P1 LDG.E.U16 R23, desc[UR10][R206.64] ;  /* 0x0000000ace171981 */ /* 0x000ee8000c1e1500 */
[----:B------:R-:W3:Y:S04]  /*ad20*/  @P1 LDG.E.U16 R24, desc[UR10][R202.64] ;  /* 0x0000000aca181981 */ /* 0x000ee8000c1e1500 */
[----:B------:R-:W3:Y:S04]  /*ad30*/  @P1 LDG.E.U16 R25, desc[UR10][R204.64] ;  /* 0x0000000acc191981 */ /* 0x000ee8000c1e1500 */
[----:B--2---:R-:W2:Y:S04]  /*ad40*/  @P1 LDG.E.U16 R214, desc[UR10][R222.64] ;  /* 0x0000000aded61981 */ /* 0x004ea8000c1e1500 */
[----:B------:R-:W2:Y:S04]  /*ad50*/  @P1 LDG.E.U16 R217, desc[UR10][R224.64] ;  /* 0x0000000ae0d91981 */ /* 0x000ea8000c1e1500 */
[----:B------:R-:W2:Y:S04]  /*ad60*/  @P1 LDG.E.U16 R215, desc[UR10][R240.64] ;  /* 0x0000000af0d71981 */ /* 0x000ea8000c1e1500 */
[----:B------:R-:W2:Y:S04]  /*ad70*/  LDL.LU.64 R222, [R1+0x2810] ;  /* 0x0028100001de7983 */ /* 0x000ea80000300a00 */
[----:B------:R-:W2:Y:S04]  /*ad80*/  LDL.LU.64 R224, [R1+0x2808] ;  /* 0x0028080001e07983 */ /* 0x000ea80000300a00 */
[----:B------:R-:W2:Y:S04]  /*ad90*/  @P1 LDG.E.U16 R216, desc[UR10][R238.64] ;  /* 0x0000000aeed81981 */ /* 0x000ea8000c1e1500 */
[----:B----4-:R-:W4:Y:S04]  /*ada0*/  @P1 LDG.E.U16 R218, desc[UR10][R18.64] ;  /* 0x0000000a12da1981 */ /* 0x010f28000c1e1500 */
[----:B------:R-:W4:Y:S04]  /*adb0*/  @P1 LDG.E.U16 R219, desc[UR10][R110.64] ;  /* 0x0000000a6edb1981 */ /* 0x000f28000c1e1500 */
[----:B------:R-:W4:Y:S04]  /*adc0*/  LDL.LU.64 R18, [R1+0x2800] ;  /* 0x0028000001127983 */ /* 0x000f280000300a00 */
[----:B---3--:R-:W3:Y:S04]  /*add0*/  @P1 LDG.E.U16 R220, desc[UR10][R226.64] ;  /* 0x0000000ae2dc1981 */ /* 0x008ee8000c1e1500 */
[----:B------:R-:W3:Y:S04]  /*ade0*/  @P1 LDG.E.U16 R221, desc[UR10][R14.64] ;  /* 0x0000000a0edd1981 */ /* 0x000ee8000c1e1500 */
[----:B------:R-:W3:Y:S04]  /*adf0*/  LDL.LU.64 R226, [R1+0x27f8] ;  /* 0x0027f80001e27983 */ /* 0x000ee80000300a00 */
[----:B------:R-:W4:Y:S04]  /*ae00*/  LDL.LU.64 R14, [R1+0x27f0] ;  /* 0x0027f000010e7983 */ /* 0x000f280000300a00 */
[----:B--2---:R-:W2:Y:S04]  /*ae10*/  @P1 LDG.E.U16 R222, desc[UR10][R10.64] ;  /* 0x0000000a0ade1981 */ /* 0x004ea8000c1e1500 */
[----:B------:R-:W2:Y:S04]  /*ae20*/  @P1 LDG.E.U16 R224, desc[UR10][R12.64] ;  /* 0x0000000a0ce01981 */ /* 0x000ea8000c1e1500 */
[----:B------:R-:W2:Y:S04]  /*ae30*/  @P1 LDG.E.U16 R225, desc[UR10][R8.64] ;  /* 0x0000000a08e11981 */ /* 0x000ea8000c1e1500 */
[----:B------:R-:W2:Y:S04]  /*ae40*/  LDL.LU.64 R10, [R1+0x27e8] ;  /* 0x0027e800010a7983 */ /* 0x000ea80000300a00 */
[----:B------:R-:W2:Y:S04]  /*ae50*/  LDL.LU.64 R12, [R1+0x27e0] ;  /* 0x0027e000010c7983 */ /* 0x000ea80000300a00 */
[----:B------:R-:W2:Y:S04]  /*ae60*/  LDL.LU.64 R8, [R1+0x27d8] ;  /* 0x0027d80001087983 */ /* 0x000ea80000300a00 */
[----:B------:R0:W2:Y:S02]  /*ae70*/  @P1 LDG.E.U16 R223, desc[UR10][R106.64] ;  /* 0x0000000a6adf1981 */ /* 0x0000a4000c1e1500 */
[----:B0-----:R-:W0:Y:S02]  /*ae80*/  LDC R106, c[0x0][0x3c4] ;  /* 0x0000f100ff6a7b82 */ /* 0x001e240000000800 */
[----:B---3--:R-:W3:Y:S04]  /*ae90*/  @P1 LDG.E.U16 R226, desc[UR10][R6.64] ;  /* 0x0000000a06e21981 */ /* 0x008ee8000c1e1500 */
[----:B------:R1:W3:Y:S04]  /*aea0*/  @P1 LDG.E.U16 R227, desc[UR10][R102.64] ;  /* 0x0000000a66e31981 */ /* 0x0002e8000c1e1500 */
[----:B----4-:R4:W3:Y:S04]  /*aeb0*/  @P1 LDG.E.U16 R14, desc[UR10][R104.64] ;  /* 0x0000000a680e1981 */ /* 0x0108e8000c1e1500 */
[----:B------:R-:W3:Y:S01]  /*aec0*/  LDL.LU.64 R6, [R1+0x27d0] ;  /* 0x0027d00001067983 */ /* 0x000ee20000300a00 */
[----:B-1----:R-:W-:-:S02]  /*aed0*/  IMAD.WIDE R102, R228, 0x2, R204 ;  /* 0x00000002e4667825 */ /* 0x002fc400078e02cc */
[----:B------:R-:W1:Y:S01]  /*aee0*/  S2R R228, SR_CTAID.Y ;  /* 0x0000000000e47919 */ /* 0x000e620000002600 */
[----:B----4-:R-:W1:Y:S08]  /*aef0*/  LDC R104, c[0x0][0x3d0] ;  /* 0x0000f400ff687b82 */ /* 0x010e700000000800 */
[----:B------:R-:W4:Y:S01]  /*af00*/  LDC R105, c[0x0][0x3c4] ;  /* 0x0000f100ff697b82 */ /* 0x000f220000000800 */
[----:B0-----:R-:W-:Y:S01]  /*af10*/  IMAD R106, R106, 0x3, RZ ;  /* 0x000000036a6a7824 */ /* 0x001fe200078e02ff */
[----:B--2---:R-:W2:Y:S04]  /*af20*/  @P1 LDG.E.U16 R11, desc[UR10][R4.64] ;  /* 0x0000000a040b1981 */ /* 0x004ea8000c1e1500 */
[----:B------:R-:W2:Y:S04]  /*af30*/  @P1 LDG.E.U16 R12, desc[UR10][R16.64] ;  /* 0x0000000a100c1981 */ /* 0x000ea8000c1e1500 */
[----:B------:R-:W2:Y:S04]  /*af40*/  @P1 LDG.E.U16 R13, desc[UR10][R2.64] ;  /* 0x0000000a020d1981 */ /* 0x000ea8000c1e1500 */
[----:B------:R-:W2:Y:S04]  /*af50*/  LDL.LU.64 R4, [R1+0x27c8] ;  /* 0x0027c80001047983 */ /* 0x000ea80000300a00 */
[----:B------:R-:W2:Y:S04]  /*af60*/  LDL.LU.64 R16, [R1+0x27c0] ;  /* 0x0027c00001107983 */ /* 0x000ea80000300a00 */
[----:B------:R-:W2:Y:S04]  /*af70*/  LDL.LU.64 R2, [R1+0x27b8] ;  /* 0x0027b80001027983 */ /* 0x000ea80000300a00 */
[----:B------:R0:W-:Y:S04]  /*af80*/  STL.64 [R1+0x1d18], R102 ;  /* 0x001d186601007387 */ /* 0x0001e80000100a00 */
[----:B------:R0:W2:Y:S04]  /*af90*/  @P1 LDG.E.U16 R10, desc[UR10][R102.64] ;  /* 0x0000000a660a1981 */ /* 0x0000a8000c1e1500 */
[----:B------:R1:W2:Y:S04]  /*afa0*/  @P1 LDG.E.U16 R8, desc[UR10][R196.64] ;  /* 0x0000000ac4081981 */ /* 0x0002a8000c1e1500 */
[----:B------:R-:W2:Y:S01]  /*afb0*/  @P1 LDG.E.U16 R9, desc[UR10][R20.64] ;  /* 0x0000000a14091981 */ /* 0x000ea2000c1e1500 */
[----:B0-----:R-:W0:Y:S03]  /*afc0*/  LDC R102, c[0x0][0x3d4] ;  /* 0x0000f500ff667b82 */ /* 0x001e260000000800 */
[----:B---3--:R3:W2:Y:S05]  /*afd0*/  @P1 LDG.E.U16 R7, desc[UR10][R112.64] ;  /* 0x0000000a70071981 */ /* 0x0086aa000c1e1500 */
[----:B-1----:R-:W1:Y:S01]  /*afe0*/  LDC.64 R196, c[0x0][0x390] ;  /* 0x0000e400ffc47b82 */ /* 0x002e620000000a00 */
[----:B------:R-:W-:Y:S01]  /*aff0*/  IMAD R104, R228, R104, RZ ;  /* 0x00000068e4687224 */ /* 0x000fe200078e02ff */
[----:B------:R-:W2:Y:S04]  /*b000*/  LDL.LU.64 R20, [R1+0x27b0] ;  /* 0x0027b00001147983 */ /* 0x000ea80000300a00 */
[C---:B------:R-:W-:Y:S01]  /*b010*/  SHF.L.U32 R103, R104.reuse, 0x1, RZ ;  /* 0x0000000168677819 */ /* 0x040fe200000006ff */
[----:B------:R-:W-:Y:S01]  /*b020*/  IMAD.HI R104, R104, 0x2, RZ ;  /* 0x0000000268687827 */ /* 0x000fe200078e02ff */
[----:B------:R-:W3:Y:S03]  /*b030*/  LDC R228, c[0x0][0x3c4] ;  /* 0x0000f100ffe47b82 */ /* 0x000ee60000000800 */
[----:B0-----:R-:W-:-:S05]  /*b040*/  IMAD R0, R0, R102, RZ ;  /* 0x0000006600007224 */ /* 0x001fca00078e02ff */
[C---:B------:R-:W-:Y:S01]  /*b050*/  SHF.L.U32 R102, R0.reuse, 0x1, RZ ;  /* 0x0000000100667819 */ /* 0x040fe200000006ff */
[----:B------:R-:W-:-:S03]  /*b060*/  IMAD.HI R0, R0, 0x2, RZ ;  /* 0x0000000200007827 */ /* 0x000fc600078e02ff */
[----:B-1----:R-:W-:Y:S01]  /*b070*/  IADD3 R196, P2, P3, R102, R196, R103 ;  /* 0x000000c466c47210 */ /* 0x002fe20007b5e067 */
[----:B------:R-:W-:-:S03]  /*b080*/  IMAD.WIDE R102, R106, 0x2, R200 ;  /* 0x000000026a667825 */ /* 0x000fc600078e02c8 */
[----:B------:R-:W-:Y:S01]  /*b090*/  IADD3.X R197, PT, PT, R0, R197, R104, P2, P3 ;  /* 0x000000c500c57210 */ /* 0x000fe200017e6468 */
[----:B----4-:R-:W-:Y:S01]  /*b0a0*/  IMAD.SHL.U32 R0, R105, 0x4, RZ ;  /* 0x0000000469007824 */ /* 0x010fe200078e00ff */
[----:B------:R0:W4:Y:S01]  /*b0b0*/  @P1 LDG.E.U16 R118, desc[UR10][R102.64] ;  /* 0x0000000a66761981 */ /* 0x000122000c1e1500 */
[----:B------:R-:W-:-:S04]  /*b0c0*/  IMAD.WIDE R104, R106, 0x2, R202 ;  /* 0x000000026a687825 */ /* 0x000fc800078e02ca */
[--C-:B---3--:R-:W-:Y:S01]  /*b0d0*/  IMAD.WIDE R112, R0, 0x2, R206.reuse ;  /* 0x0000000200707825 */ /* 0x108fe200078e02ce */
[----:B------:R-:W3:Y:S03]  /*b0e0*/  @P1 LDG.E.U16 R120, desc[UR10][R104.64] ;  /* 0x0000000a68781981 */ /* 0x000ee6000c1e1500 */
[C---:B0-----:R-:W-:Y:S01]  /*b0f0*/  IMAD.WIDE R102, R106.reuse, 0x2, R206 ;  /* 0x000000026a667825 */ /* 0x041fe200078e02ce */
[----:B------:R-:W3:Y:S03]  /*b100*/  @P1 LDG.E.U16 R235, desc[UR10][R112.64] ;  /* 0x0000000a70eb1981 */ /* 0x000ee6000c1e1500 */
[----:B------:R-:W-:Y:S01]  /*b110*/  IMAD.WIDE R106, R106, 0x2, R204 ;  /* 0x000000026a6a7825 */ /* 0x000fe200078e02cc */
[----:B------:R0:W4:Y:S04]  /*b120*/  @P1 LDG.E.U16 R119, desc[UR10][R102.64] ;  /* 0x0000000a66771981 */ /* 0x000128000c1e1500 */
[----:B------:R1:W3:Y:S01]  /*b130*/  @P1 LDG.E.U16 R121, desc[UR10][R106.64] ;  /* 0x0000000a6a791981 */ /* 0x0002e2000c1e1500 */
[----:B------:R-:W-:-:S02]  /*b140*/  IMAD R228, R228, 0x5, RZ ;  /* 0x00000005e4e47824 */ /* 0x000fc400078e02ff */
[----:B------:R-:W-:-:S04]  /*b150*/  IMAD.WIDE R110, R0, 0x2, R200 ;  /* 0x00000002006e7825 */ /* 0x000fc800078e02c8 */
[C---:B0-----:R-:W-:Y:S01]  /*b160*/  IMAD.WIDE R102, R0.reuse, 0x2, R202 ;  /* 0x0000000200667825 */ /* 0x041fe200078e02ca */
[----:B------:R-:W3:Y:S03]  /*b170*/  @P1 LDG.E.U16 R236, desc[UR10][R110.64] ;  /* 0x0000000a6eec1981 */ /* 0x000ee6000c1e1500 */
[----:B------:R-:W-:Y:S01]  /*b180*/  IMAD.WIDE R104, R0, 0x2, R204 ;  /* 0x0000000200687825 */ /* 0x000fe200078e02cc */
[----:B------:R-:W3:Y:S03]  /*b190*/  @P1 LDG.E.U16 R234, desc[UR10][R102.64] ;  /* 0x0000000a66ea1981 */ /* 0x000ee6000c1e1500 */
[----:B-1----:R-:W-:Y:S01]  /*b1a0*/  IMAD.WIDE R106, R228, 0x2, R200 ;  /* 0x00000002e46a7825 */ /* 0x002fe200078e02c8 */
[----:B------:R-:W3:Y:S04]  /*b1b0*/  @P1 LDG.E.U16 R233, desc[UR10][R104.64] ;  /* 0x0000000a68e91981 */ /* 0x000ee8000c1e1500 */
[----:B------:R-:W3:Y:S04]  /*b1c0*/  @P1 LDG.E.U16 R232, desc[UR10][R106.64] ;  /* 0x0000000a6ae81981 */ /* 0x000ee8000c1e1500 */
[----:B--2---:R0:W2:Y:S04]  /*b1d0*/  @P1 LDG.E.U16 R4, desc[UR10][R18.64] ;  /* 0x0000000a12041981 */ /* 0x0040a8000c1e1500 */
[----:B------:R-:W2:Y:S04]  /*b1e0*/  @P1 LDG.E.U16 R5, desc[UR10][R16.64] ;  /* 0x0000000a10051981 */ /* 0x000ea8000c1e1500 */
[----:B------:R1:W2:Y:S04]  /*b1f0*/  @P1 LDG.E.U16 R6, desc[UR10][R2.64] ;  /* 0x0000000a02061981 */ /* 0x0002a8000c1e1500 */
[----:B------:R-:W2:Y:S04]  /*b200*/  LDL.LU.64 R18, [R1+0x27a8] ;  /* 0x0027a80001127983 */ /* 0x000ea80000300a00 */
[----:B------:R-:W2:Y:S04]  /*b210*/  LDL.LU.64 R16, [R1+0x27a0] ;  /* 0x0027a00001107983 */ /* 0x000ea80000300a00 */
[----:B------:R-:W2:Y:S04]  /*b220*/  LDL.LU.64 R2, [R1+0x2798] ;  /* 0x0027980001027983 */ /* 0x000ea80000300a00 */
[----:B------:R-:W-:Y:S04]  /*b230*/  STL [R1+0x21cc], R196 ;  /* 0x0021ccc401007387 */ /* 0x000fe80000100800 */
[----:B------:R-:W-:Y:S01]  /*b240*/  STL [R1+0x21c8], R197 ;  /* 0x0021c8c501007387 */ /* 0x000fe20000100800 */
[----:B------:R-:W-:-:S04]  /*b250*/  @!UP0 UIADD3 UR4, UPT, UPT, -UR12, 0x100000, URZ ;  /* 0x001000000c048890 */ /* 0x000fc8000fffe1ff */
[----:B------:R-:W-:Y:S02]  /*b260*/  @!UP0 USHF.L.U32 UR5, UR4, 0xb, URZ ;  /* 0x0000000b04058899 */ /* 0x000fe400080006ff */
[----:B------:R-:W-:Y:S01]  /*b270*/  @!UP0 USHF.L.U32 UR4, UR4, 0x1, URZ ;  /* 0x0000000104048899 */ /* 0x000fe200080006ff */
[----:B------:R-:W-:-:S11]  /*b280*/  VOTEU.ALL UP1, P0 ;  /* 0x0000000000ff7886 */ /* 0x000fd60000020000 */
[----:B------:R0:W0:Y:S01]  /*b290*/  @!UP1 SYNCS.EXCH.64 URZ, [UR9+0x70008], UR4 ;  /* 0x0700080409ff95b2 */ /* 0x0000220008000100 */
[----:B----4-:R-:W-:Y:S04]  /*b2a0*/  STL.64 [R1+0x2300], R118 ;  /* 0x0023007601007387 */ /* 0x010fe80000100a00 */
[----:B---3--:R-:W-:Y:S04]  /*b2b0*/  STL.64 [R1+0x2308], R120 ;  /* 0x0023087801007387 */ /* 0x008fe80000100a00 */
[----:B------:R3:W-:Y:S02]  /*b2c0*/  STL [R1+0xd8], R235 ;  /* 0x0000d8eb01007387 */ /* 0x0007e40000100800 */
[----:B---3--:R-:W3:Y:S02]  /*b2d0*/  S2R R235, SR_TID.X ;  /* 0x0000000000eb7919 */ /* 0x008ee40000002100 */
[----:B------:R-:W-:Y:S04]  /*b2e0*/  STL [R1+0xdc], R236 ;  /* 0x0000dcec01007387 */ /* 0x000fe80000100800 */
[----:B------:R-:W-:Y:S04]  /*b2f0*/  STL [R1+0xd4], R234 ;  /* 0x0000d4ea01007387 */ /* 0x000fe80000100800 */
[----:B------:R-:W-:Y:S04]  /*b300*/  STL [R1+0xd0], R233 ;  /* 0x0000d0e901007387 */ /* 0x000fe80000100800 */
[----:B------:R-:W-:Y:S04]  /*b310*/  STL [R1+0xcc], R232 ;  /* 0x0000cce801007387 */ /* 0x000fe80000100800 */
[----:B------:R-:W-:Y:S01]  /*b320*/  STL.64 [R1+0x2310], R182 ;  /* 0x002310b601007387 */ /* 0x000fe20000100a00 */
[----:B---3--:R-:W-:-:S04]  /*b330*/  LOP3.LUT R110, R235, 0x40, RZ, 0xc0, !PT ;  /* 0x00000040eb6e7812 */ /* 0x008fc800078ec0ff */
[----:B------:R-:W-:Y:S01]  /*b340*/  LEA R0, R110, R198, 0x8 ;  /* 0x000000c66e007211 */ /* 0x000fe200078e40ff */
[----:B------:R-:W-:Y:S04]  /*b350*/  STL.64 [R1+0x2318], R184 ;  /* 0x002318b801007387 */ /* 0x000fe80000100a00 */
[----:B------:R3:W-:Y:S04]  /*b360*/  STS.U16 [R0+UR9], R22 ;  /* 0x0000001600007988 */ /* 0x0007e80008000409 */
[----:B------:R-:W-:Y:S01]  /*b370*/  STL.64 [R1+0x2320], R186 ;  /* 0x002320ba01007387 */ /* 0x000fe20000100a00 */
[----:B---3--:R-:W-:-:S03]  /*b380*/  LOP3.LUT R22, R0, 0x10, RZ, 0x3c, !PT ;  /* 0x0000001000167812 */ /* 0x008fc600078e3cff */
        /* <DEDUP_REMOVED lines=63> */
[----:B------:R-:W-:Y:S01]  /*b780*/  STL.64 [R1+0x2328], R188 ;  /* 0x002328bc01007387 */ /* 0x000fe20000100a00 */
[----:B------:R-:W-:Y:S01]  /*b790*/  PRMT R231, RZ, 0x7610, R231 ;  /* 0x00007610ffe77816 */ /* 0x000fe200000000e7 */
[----:B---3--:R-:W3:Y:S02]  /*b7a0*/  LDC R139, c[0x0][0x3c4] ;  /* 0x0000f100ff8b7b82 */ /* 0x008ee40000000800 */
[----:B--2---:R0:W-:Y:S04]  /*b7b0*/  STS.U16 [R22+UR9+0x80], R18 ;  /* 0x0000801216007988 */ /* 0x0041e80008000409 */
[----:B------:R-:W-:Y:S01]  /*b7c0*/  STL.64 [R1+0x2330], R190 ;  /* 0x002330be01007387 */ /* 0x000fe20000100a00 */
[----:B------:R-:W-:Y:S01]  /*b7d0*/  PRMT R230, RZ, 0x7610, R230 ;  /* 0x00007610ffe67816 */ /* 0x000fe200000000e6 */
[----:B----4-:R-:W2:Y:S02]  /*b7e0*/  LDC R140, c[0x0][0x3c4] ;  /* 0x0000f100ff8c7b82 */ /* 0x010ea40000000800 */
[----:B------:R-:W-:Y:S01]  /*b7f0*/  STL.64 [R1+0x2338], R192 ;  /* 0x002338c001007387 */ /* 0x000fe20000100a00 */
[----:B0-----:R-:W-:-:S03]  /*b800*/  LOP3.LUT R18, R0, 0x20, RZ, 0x3c, !PT ;  /* 0x0000002000127812 */ /* 0x001fc600078e3cff */
[----:B------:R-:W-:Y:S01]  /*b810*/  STL.64 [R1+0x2340], R194 ;  /* 0x002340c201007387 */ /* 0x000fe20000100a00 */
[----:B------:R-:W-:Y:S01]  /*b820*/  PRMT R229, RZ, 0x7610, R229 ;  /* 0x00007610ffe57816 */ /* 0x000fe200000000e5 */
[----:B------:R-:W0:Y:S02]  /*b830*/  LDC R149, c[0x0][0x3c4] ;  /* 0x0000f100ff957b82 */ /* 0x000e240000000800 */
[----:B------:R-:W-:Y:S04]  /*b840*/  STL [R1+0x25f8], R199 ;  /* 0x0025f8c701007387 */ /* 0x000fe80000100800 */
[----:B------:R-:W-:Y:S01]  /*b850*/  STL.64 [R1+0x2348], R208 ;  /* 0x002348d001007387 */ /* 0x000fe20000100a00 */
[----:B------:R-:W-:Y:S01]  /*b860*/  PRMT R121, RZ, 0x7610, R121 ;  /* 0x00007610ff797816 */ /* 0x000fe20000000079 */
[----:B------:R-:W4:Y:S02]  /*b870*/  LDC R150, c[0x0][0x3c4] ;  /* 0x0000f100ff967b82 */ /* 0x000f240000000800 */
[----:B------:R-:W-:Y:S04]  /*b880*/  STS.U16 [R22+UR9+0x1080], R66 ;  /* 0x0010804216007988 */ /* 0x000fe80008000409 */
[----:B------:R-:W-:Y:S01]  /*b890*/  STS.U16 [R22+UR9+0x9080], R67 ;  /* 0x0090804316007988 */ /* 0x000fe20008000409 */
[----:B------:R-:W-:Y:S01]  /*b8a0*/  PRMT R120, RZ, 0x7610, R120 ;  /* 0x00007610ff787816 */ /* 0x000fe20000000078 */
[----:B------:R-:W0:Y:S02]  /*b8b0*/  LDC R151, c[0x0][0x3c4] ;  /* 0x0000f100ff977b82 */ /* 0x000e240000000800 */
        /* <DEDUP_REMOVED lines=36> */
[----:B------:R1:W-:Y:S04]  /*bb00*/  STS.U16 [R22+UR9+0xa480], R142 ;  /* 0x00a4808e16007988 */ /* 0x0003e80008000409 */
[----:B------:R1:W-:Y:S01]  /*bb10*/  STS.U16 [R22+UR9+0x12480], R143 ;  /* 0x0124808f16007988 */ /* 0x0003e20008000409 */
[----:B------:R-:W-:Y:S01]  /*bb20*/  PRMT R29, RZ, 0x7610, R29 ;  /* 0x00007610ff1d7816 */ /* 0x000fe2000000001d */
[----:B------:R-:W0:Y:S02]  /*bb30*/  LDC R161, c[0x0][0x3c4] ;  /* 0x0000f100ffa17b82 */ /* 0x000e240000000800 */
[----:B------:R2:W-:Y:S04]  /*bb40*/  STS.U16 [R22+UR9+0x1a480], R144 ;  /* 0x01a4809016007988 */ /* 0x0005e80008000409 */
[----:B------:R-:W-:Y:S01]  /*bb50*/  STS.U16 [R22+UR9+0x2080], R128 ;  /* 0x0020808016007988 */ /* 0x000fe20008000409 */
[----:B------:R-:W-:Y:S01]  /*bb60*/  PRMT R38, RZ, 0x7610, R38 ;  /* 0x00007610ff267816 */ /* 0x000fe20000000026 */
[----:B-1----:R-:W1:Y:S02]  /*bb70*/  LDC R142, c[0x0][0x3c4] ;  /* 0x0000f100ff8e7b82 */ /* 0x002e640000000800 */
[----:B------:R-:W-:Y:S04]  /*bb80*/  STS.U16 [R22+UR9+0xa080], R129 ;  /* 0x00a0808116007988 */ /* 0x000fe80008000409 */
[----:B------:R-:W-:Y:S01]  /*bb90*/  STS.U16 [R22+UR9+0x12080], R130 ;  /* 0x0120808216007988 */ /* 0x000fe20008000409 */
[----:B------:R-:W-:Y:S01]  /*bba0*/  PRMT R39, RZ, 0x7610, R39 ;  /* 0x00007610ff277816 */ /* 0x000fe20000000027 */
[----:B------:R-:W0:Y:S02]  /*bbb0*/  LDC R143, c[0x0][0x3c4] ;  /* 0x0000f100ff8f7b82 */ /* 0x000e240000000800 */
[----:B------:R-:W-:Y:S04]  /*bbc0*/  STS.U16 [R22+UR9+0x1a080], R131 ;  /* 0x01a0808316007988 */ /* 0x000fe80008000409 */
[----:B------:R-:W-:Y:S01]  /*bbd0*/  STS.U16 [R22+UR9+0x1c80], R108 ;  /* 0x001c806c16007988 */ /* 0x000fe20008000409 */
[----:B------:R-:W-:Y:S01]  /*bbe0*/  PRMT R40, RZ, 0x7610, R40 ;  /* 0x00007610ff287816 */ /* 0x000fe20000000028 */
[----:B--2---:R-:W2:Y:S02]  /*bbf0*/  LDC R144, c[0x0][0x3c4] ;  /* 0x0000f100ff907b82 */ /* 0x004ea40000000800 */
        /* <DEDUP_REMOVED lines=60> */
[----:B------:R-:W-:-:S02]  /*bfc0*/  PRMT R19, RZ, 0x7610, R19 ;  /* 0x00007610ff137816 */ /* 0x000fc40000000013 */
[----:B------:R-:W-:Y:S01]  /*bfd0*/  PRMT R20, RZ, 0x7610, R20 ;  /* 0x00007610ff147816 */ /* 0x000fe20000000014 */
[----:B------:R0:W-:Y:S01]  /*bfe0*/  STS.U16 [R18+UR9+0x100], R3 ;  /* 0x0001000312007988 */ /* 0x0001e20008000409 */
[----:B------:R-:W-:Y:S02]  /*bff0*/  PRMT R21, RZ, 0x7610, R21 ;  /* 0x00007610ff157816 */ /* 0x000fe40000000015 */
[----:B------:R-:W-:Y:S01]  /*c000*/  PRMT R30, RZ, 0x7610, R30 ;  /* 0x00007610ff1e7816 */ /* 0x000fe2000000001e */
[----:B------:R-:W-:Y:S01]  /*c010*/  STL.64 [R1+0x2358], R212 ;  /* 0x002358d401007387 */ /* 0x000fe20000100a00 */
[----:B------:R-:W-:Y:S02]  /*c020*/  PRMT R31, RZ, 0x7610, R31 ;  /* 0x00007610ff1f7816 */ /* 0x000fe4000000001f */
[----:B------:R-:W-:Y:S01]  /*c030*/  PRMT R32, RZ, 0x7610, R32 ;  /* 0x00007610ff207816 */ /* 0x000fe20000000020 */
[----:B------:R-:W-:Y:S01]  /*c040*/  STL.64 [R1+0x2360], R214 ;  /* 0x002360d601007387 */ /* 0x000fe20000100a00 */
[----:B------:R-:W-:-:S02]  /*c050*/  PRMT R33, RZ, 0x7610, R33 ;  /* 0x00007610ff217816 */ /* 0x000fc40000000021 */
[----:B------:R-:W-:Y:S01]  /*c060*/  PRMT R42, RZ, 0x7610, R42 ;  /* 0x00007610ff2a7816 */ /* 0x000fe2000000002a */
[----:B------:R-:W-:Y:S01]  /*c070*/  STL.64 [R1+0x2368], R222 ;  /* 0x002368de01007387 */ /* 0x000fe20000100a00 */
[----:B0-----:R-:W-:Y:S02]  /*c080*/  LOP3.LUT R3, R0, 0x30, RZ, 0x3c, !PT ;  /* 0x0000003000037812 */ /* 0x001fe400078e3cff */
[----:B------:R-:W-:Y:S01]  /*c090*/  PRMT R43, RZ, 0x7610, R43 ;  /* 0x00007610ff2b7816 */ /* 0x000fe2000000002b */
[----:B------:R-:W-:Y:S01]  /*c0a0*/  STL.64 [R1+0x2370], R224 ;  /* 0x002370e001007387 */ /* 0x000fe20000100a00 */
[----:B------:R-:W-:Y:S02]  /*c0b0*/  PRMT R44, RZ, 0x7610, R44 ;  /* 0x00007610ff2c7816 */ /* 0x000fe4000000002c */
[----:B------:R-:W-:Y:S01]  /*c0c0*/  PRMT R45, RZ, 0x7610, R45 ;  /* 0x00007610ff2d7816 */ /* 0x000fe2000000002d */
[----:B------:R0:W-:Y:S01]  /*c0d0*/  STS.U16 [R18+UR9+0x1b900], R227 ;  /* 0x01b900e312007988 */ /* 0x0001e20008000409 */
[----:B------:R-:W-:-:S02]  /*c0e0*/  PRMT R54, RZ, 0x7610, R54 ;  /* 0x00007610ff367816 */ /* 0x000fc40000000036 */
[----:B------:R-:W-:Y:S01]  /*c0f0*/  PRMT R55, RZ, 0x7610, R55 ;  /* 0x00007610ff377816 */ /* 0x000fe20000000037 */
[----:B------:R-:W-:Y:S01]  /*c100*/  STL [R1+0x2378], R226 ;  /* 0x002378e201007387 */ /* 0x000fe20000100800 */
[----:B------:R-:W-:Y:S02]  /*c110*/  PRMT R56, RZ, 0x7610, R56 ;  /* 0x00007610ff387816 */ /* 0x000fe40000000038 */
[----:B------:R-:W-:Y:S01]  /*c120*/  PRMT R57, RZ, 0x7610, R57 ;  /* 0x00007610ff397816 */ /* 0x000fe20000000039 */
[----:B------:R1:W-:Y:S01]  /*c130*/  STS.U16 [R18+UR9+0x13900], R226 ;  /* 0x013900e212007988 */ /* 0x0003e20008000409 */
[----:B------:R-:W-:Y:S02]  /*c140*/  PRMT R66, RZ, 0x7610, R66 ;  /* 0x00007610ff427816 */ /* 0x000fe40000000042 */
[----:B------:R-:W-:Y:S01]  /*c150*/  PRMT R67, RZ, 0x7610, R67 ;  /* 0x00007610ff437816 */ /* 0x000fe20000000043 */
[----:B------:R-:W-:Y:S01]  /*c160*/  STL [R1+0x2608], R0 ;  /* 0x0026080001007387 */ /* 0x000fe20000100800 */
[----:B0-----:R-:W-:-:S02]  /*c170*/  PRMT R227, RZ, 0x7610, R227 ;  /* 0x00007610ffe37816 */ /* 0x001fc400000000e3 */
[----:B------:R-:W-:Y:S01]  /*c180*/  PRMT R68, RZ, 0x7610, R68 ;  /* 0x00007610ff447816 */ /* 0x000fe20000000044 */
[----:B------:R0:W-:Y:S01]  /*c190*/  STS.U16 [R18+UR9+0xb900], R225 ;  /* 0x00b900e112007988 */ /* 0x0001e20008000409 */
[----:B------:R-:W-:Y:S02]  /*c1a0*/  PRMT R69, RZ, 0x7610, R69 ;  /* 0x00007610ff457816 */ /* 0x000fe40000000045 */
[----:B------:R-:W-:Y:S01]  /*c1b0*/  PRMT R77, RZ, 0x7610, R77 ;  /* 0x00007610ff4d7816 */ /* 0x000fe2000000004d */
[----:B------:R-:W-:Y:S01]  /*c1c0*/  STL [R1+0x2618], R3 ;  /* 0x0026180301007387 */ /* 0x000fe20000100800 */
[----:B-1----:R-:W-:Y:S02]  /*c1d0*/  PRMT R226, RZ, 0x7610, R226 ;  /* 0x00007610ffe27816 */ /* 0x002fe400000000e2 */
[----:B------:R-:W-:Y:S01]  /*c1e0*/  PRMT R86, RZ, 0x7610, R86 ;  /* 0x00007610ff567816 */ /* 0x000fe20000000056 */
[----:B------:R1:W-:Y:S01]  /*c1f0*/  STS.U16 [R18+UR9+0x3900], R224 ;  /* 0x003900e012007988 */ /* 0x0003e20008000409 */
[----:B------:R-:W-:-:S02]  /*c200*/  PRMT R78, RZ, 0x7610, R78 ;  /* 0x00007610ff4e7816 */ /* 0x000fc4000000004e */
[----:B------:R-:W-:Y:S01]  /*c210*/  PRMT R87, RZ, 0x7610, R87 ;  /* 0x00007610ff577816 */ /* 0x000fe20000000057 */
[----:B------:R-:W-:Y:S01]  /*c220*/  STL.S16 [R1+0xc8], R231 ;  /* 0x0000c8e701007387 */ /* 0x000fe20000100600 */
[----:B0-----:R-:W-:Y:S02]  /*c230*/  PRMT R225, RZ, 0x7610, R225 ;  /* 0x00007610ffe17816 */ /* 0x001fe400000000e1 */
[----:B------:R-:W-:Y:S01]  /*c240*/  PRMT R88, RZ, 0x7610, R88 ;  /* 0x00007610ff587816 */ /* 0x000fe20000000058 */
[----:B------:R0:W-:Y:S01]  /*c250*/  STS.U16 [R18+UR9+0x1b500], R223 ;  /* 0x01b500df12007988 */ /* 0x0001e20008000409 */
[----:B------:R-:W-:Y:S02]  /*c260*/  PRMT R79, RZ, 0x7610, R79 ;  /* 0x00007610ff4f7816 */ /* 0x000fe4000000004f */
[----:B------:R-:W-:Y:S01]  /*c270*/  PRMT R89, RZ, 0x7610, R89 ;  /* 0x00007610ff597816 */ /* 0x000fe20000000059 */
[----:B------:R-:W-:Y:S01]  /*c280*/  STL.S16 [R1+0xc4], R230 ;  /* 0x0000c4e601007387 */ /* 0x000fe20000100600 */
[----:B-1----:R-:W-:-:S02]  /*c290*/  PRMT R224, RZ, 0x7610, R224 ;  /* 0x00007610ffe07816 */ /* 0x002fc400000000e0 */
[----:B------:R-:W-:Y:S01]  /*c2a0*/  PRMT R98, RZ, 0x7610, R98 ;  /* 0x00007610ff627816 */ /* 0x000fe20000000062 */
[----:B------:R1:W-:Y:S01]  /*c2b0*/  STS.U16 [R18+UR9+0x13500], R222 ;  /* 0x013500de12007988 */ /* 0x0003e20008000409 */
[----:B------:R-:W-:Y:S02]  /*c2c0*/  PRMT R80, RZ, 0x7610, R80 ;  /* 0x00007610ff507816 */ /* 0x000fe40000000050 */
[----:B------:R-:W-:Y:S01]  /*c2d0*/  PRMT R99, RZ, 0x7610, R99 ;  /* 0x00007610ff637816 */ /* 0x000fe20000000063 */
[----:B------:R-:W-:Y:S01]  /*c2e0*/  STL.S16 [R1+0xc0], R229 ;  /* 0x0000c0e501007387 */ /* 0x000fe20000100600 */
[----:B0-----:R-:W-:Y:S02]  /*c2f0*/  PRMT R223, RZ, 0x7610, R223 ;  /* 0x00007610ffdf7816 */ /* 0x001fe400000000df */
[----:B------:R-:W-:Y:S01]  /*c300*/  PRMT R100, RZ, 0x7610, R100 ;  /* 0x00007610ff647816 */ /* 0x000fe20000000064 */
[----:B------:R0:W-:Y:S01]  /*c310*/  STS.U16 [R18+UR9+0xb500], R221 ;  /* 0x00b500dd12007988 */ /* 0x0001e20008000409 */
[----:B------:R-:W-:-:S02]  /*c320*/  PRMT R81, RZ, 0x7610, R81 ;  /* 0x00007610ff517816 */ /* 0x000fc40000000051 */
[----:B------:R-:W-:Y:S01]  /*c330*/  PRMT R101, RZ, 0x7610, R101 ;  /* 0x00007610ff657816 */ /* 0x000fe20000000065 */
[----:B------:R-:W-:Y:S01]  /*c340*/  STL.S16 [R1+0xbc], R227 ;  /* 0x0000bce301007387 */ /* 0x000fe20000100600 */
[----:B-1----:R-:W-:Y:S02]  /*c350*/  PRMT R222, RZ, 0x7610, R222 ;  /* 0x00007610ffde7816 */ /* 0x002fe400000000de */
[----:B------:R-:W-:Y:S01]  /*c360*/  PRMT R102, RZ, 0x7610, R102 ;  /* 0x00007610ff667816 */ /* 0x000fe20000000066 */
[----:B------:R1:W-:Y:S01]  /*c370*/  STS.U16 [R18+UR9+0x3500], R220 ;  /* 0x003500dc12007988 */ /* 0x0003e20008000409 */
[----:B------:R-:W-:Y:S02]  /*c380*/  PRMT R90, RZ, 0x7610, R90 ;  /* 0x00007610ff5a7816 */ /* 0x000fe4000000005a */
[----:B------:R-:W-:Y:S01]  /*c390*/  PRMT R103, RZ, 0x7610, R103 ;  /* 0x00007610ff677816 */ /* 0x000fe20000000067 */
[----:B------:R-:W-:Y:S01]  /*c3a0*/  STL.S16 [R1+0xb8], R226 ;  /* 0x0000b8e201007387 */ /* 0x000fe20000100600 */
[----:B0-----:R-:W-:-:S02]  /*c3b0*/  PRMT R221, RZ, 0x7610, R221 ;  /* 0x00007610ffdd7816 */ /* 0x001fc400000000dd */
[----:B------:R-:W-:Y:S01]  /*c3c0*/  PRMT R104, RZ, 0x7610, R104 ;  /* 0x00007610ff687816 */ /* 0x000fe20000000068 */
[----:B------:R0:W-:Y:S01]  /*c3d0*/  STS.U16 [R18+UR9+0x1b100], R219 ;  /* 0x01b100db12007988 */ /* 0x0001e20008000409 */
[----:B------:R-:W-:Y:S02]  /*c3e0*/  PRMT R91, RZ, 0x7610, R91 ;  /* 0x00007610ff5b7816 */ /* 0x000fe4000000005b */
[----:B------:R-:W-:Y:S01]  /*c3f0*/  PRMT R105, RZ, 0x7610, R105 ;  /* 0x00007610ff697816 */ /* 0x000fe20000000069 */
[----:B------:R-:W-:Y:S01]  /*c400*/  STL.S16 [R1+0xb4], R225 ;  /* 0x0000b4e101007387 */ /* 0x000fe20000100600 */
        /* <DEDUP_REMOVED lines=18> */
[----:B0-----:R-:W-:Y:S01]  /*c530*/  PRMT R217, RZ, 0x7610, R217 ;  /* 0x00007610ffd97816 */ /* 0x001fe200000000d9 */
[----:B---3--:R-:W-:Y:S01]  /*c540*/  IMAD R139, R139, 0xb, RZ ;  /* 0x0000000b8b8b7824 */ /* 0x008fe200078e02ff */
[----:B------:R-:W-:Y:S01]  /*c550*/  PRMT R109, RZ, 0x7610, R109 ;  /* 0x00007610ff6d7816 */ /* 0x000fe2000000006d */
[----:B------:R0:W-:Y:S01]  /*c560*/  STS.U16 [R18+UR9+0x1ad00], R215 ;  /* 0x01ad00d712007988 */ /* 0x0001e20008000409 */
[----:B------:R-:W-:Y:S01]  /*c570*/  IMAD R142, R142, 0x6, RZ ;  /* 0x000000068e8e7824 */ /* 0x000fe200078e02ff */
[----:B-1----:R-:W-:Y:S01]  /*c580*/  PRMT R216, RZ, 0x7610, R216 ;  /* 0x00007610ffd87816 */ /* 0x002fe200000000d8 */
[----:B------:R-:W-:Y:S01]  /*c590*/  IMAD R140, R140, 0x13, RZ ;  /* 0x000000138c8c7824 */ /* 0x000fe200078e02ff */
[----:B------:R-:W-:Y:S01]  /*c5a0*/  STL.S16 [R1+0x94], R221 ;  /* 0x000094dd01007387 */ /* 0x000fe20000100600 */
[----:B------:R-:W-:Y:S01]  /*c5b0*/  PRMT R114, RZ, 0x7610, R114 ;  /* 0x00007610ff727816 */ /* 0x000fe20000000072 */
[----:B------:R-:W-:Y:S01]  /*c5c0*/  IMAD R149, R149, 0x15, RZ ;  /* 0x0000001595957824 */ /* 0x000fe200078e02ff */
[----:B------:R-:W-:Y:S01]  /*c5d0*/  PRMT R115, RZ, 0x7610, R115 ;  /* 0x00007610ff737816 */ /* 0x000fe20000000073 */
[----:B------:R1:W-:Y:S01]  /*c5e0*/  STS.U16 [R18+UR9+0x12d00], R214 ;  /* 0x012d00d612007988 */ /* 0x0003e20008000409 */
[----:B------:R-:W-:Y:S01]  /*c5f0*/  IMAD R143, R143, 0x7, RZ ;  /* 0x000000078f8f7824 */ /* 0x000fe200078e02ff */
[----:B0-----:R-:W-:Y:S01]  /*c600*/  PRMT R215, RZ, 0x7610, R215 ;  /* 0x00007610ffd77816 */ /* 0x001fe200000000d7 */
[----:B--2---:R-:W-:Y:S01]  /*c610*/  IMAD R144, R144, 0xc, RZ ;  /* 0x0000000c90907824 */ /* 0x004fe200078e02ff */
[----:B------:R-:W-:Y:S01]  /*c620*/  STL.S16 [R1+0x90], R220 ;  /* 0x000090dc01007387 */ /* 0x000fe20000100600 */
[----:B----4-:R-:W-:Y:S01]  /*c630*/  IMAD R150, R150, 0x16, RZ ;  /* 0x0000001696967824 */ /* 0x010fe200078e02ff */
[----:B------:R-:W0:Y:S02]  /*c640*/  LDC R141, c[0x0][0x3c4] ;  /* 0x0000f100ff8d7b82 */ /* 0x000e240000000800 */
[----:B------:R2:W-:Y:S01]  /*c650*/  STS.U16 [R18+UR9+0xad00], R213 ;  /* 0x00ad00d512007988 */ /* 0x0005e20008000409 */
[----:B-1----:R-:W-:-:S03]  /*c660*/  PRMT R214, RZ, 0x7610, R214 ;  /* 0x00007610ffd67816 */ /* 0x002fc600000000d6 */
[----:B------:R-:W-:Y:S01]  /*c670*/  STL.S16 [R1+0x8c], R219 ;  /* 0x00008cdb01007387 */ /* 0x000fe20000100600 */
[----:B------:R-:W-:Y:S02]  /*c680*/  IMAD R151, R151, 0x17, RZ ;  /* 0x0000001797977824 */ /* 0x000fe400078e02ff */
[----:B------:R-:W-:Y:S01]  /*c690*/  IMAD R152, R152, 0x1c, RZ ;  /* 0x0000001c98987824 */ /* 0x000fe200078e02ff */
[----:B------:R1:W-:Y:S01]  /*c6a0*/  STS.U16 [R18+UR9+0x2d00], R212 ;  /* 0x002d00d412007988 */ /* 0x0003e20008000409 */
[----:B------:R-:W-:Y:S01]  /*c6b0*/  IMAD R153, R153, 0x1d, RZ ;  /* 0x0000001d99997824 */ /* 0x000fe200078e02ff */
[----:B--2---:R-:W-:Y:S01]  /*c6c0*/  PRMT R213, RZ, 0x7610, R213 ;  /* 0x00007610ffd57816 */ /* 0x004fe200000000d5 */
[----:B------:R-:W-:Y:S01]  /*c6d0*/  IMAD R154, R154, 0x1e, RZ ;  /* 0x0000001e9a9a7824 */ /* 0x000fe200078e02ff */
[----:B------:R-:W-:Y:S01]  /*c6e0*/  STL.S16 [R1+0x88], R218 ;  /* 0x000088da01007387 */ /* 0x000fe20000100600 */
[----:B------:R-:W-:Y:S02]  /*c6f0*/  IMAD R155, R155, 0x1f, RZ ;  /* 0x0000001f9b9b7824 */ /* 0x000fe400078e02ff */
[----:B------:R-:W-:Y:S01]  /*c700*/  IMAD R157, R157, 0x25, RZ ;  /* 0x000000259d9d7824 */ /* 0x000fe200078e02ff */
[----:B------:R2:W-:Y:S01]  /*c710*/  STS.U16 [R18+UR9+0x1a900], R211 ;  /* 0x01a900d312007988 */ /* 0x0005e20008000409 */
[----:B------:R-:W-:Y:S01]  /*c720*/  IMAD R156, R156, 0x24, RZ ;  /* 0x000000249c9c7824 */ /* 0x000fe200078e02ff */
[----:B-1----:R-:W-:Y:S01]  /*c730*/  PRMT R212, RZ, 0x7610, R212 ;  /* 0x00007610ffd47816 */ /* 0x002fe200000000d4 */
[----:B------:R-:W-:Y:S01]  /*c740*/  IMAD R158, R158, 0x26, RZ ;  /* 0x000000269e9e7824 */ /* 0x000fe200078e02ff */
[----:B------:R-:W-:Y:S01]  /*c750*/  STL.S16 [R1+0x84], R217 ;  /* 0x000084d901007387 */ /* 0x000fe20000100600 */
[----:B------:R-:W-:-:S02]  /*c760*/  IMAD R160, R160, 0x2b, RZ ;  /* 0x0000002ba0a07824 */ /* 0x000fc400078e02ff */
[----:B------:R-:W-:Y:S01]  /*c770*/  IMAD R159, R159, 0x27, RZ ;  /* 0x000000279f9f7824 */ /* 0x000fe200078e02ff */
[----:B------:R1:W-:Y:S01]  /*c780*/  STS.U16 [R18+UR9+0x12900], R210 ;  /* 0x012900d212007988 */ /* 0x0003e20008000409 */
[----:B------:R-:W-:Y:S01]  /*c790*/  IMAD R161, R161, 0x2c, RZ ;  /* 0x0000002ca1a17824 */ /* 0x000fe200078e02ff */
[----:B--2---:R-:W-:Y:S01]  /*c7a0*/  PRMT R211, RZ, 0x7610, R211 ;  /* 0x00007610ffd37816 */ /* 0x004fe200000000d3 */
[----:B------:R-:W-:Y:S01]  /*c7b0*/  IMAD R162, R162, 0x2d, RZ ;  /* 0x0000002da2a27824 */ /* 0x000fe200078e02ff */
[----:B------:R-:W-:Y:S01]  /*c7c0*/  STL.S16 [R1+0x80], R216 ;  /* 0x000080d801007387 */ /* 0x000fe20000100600 */
[----:B------:R-:W-:Y:S01]  /*c7d0*/  PRMT R195, RZ, 0x7610, R195 ;  /* 0x00007610ffc37816 */ /* 0x000fe200000000c3 */
[----:B------:R-:W-:Y:S01]  /*c7e0*/  IMAD R163, R163, 0x2e, RZ ;  /* 0x0000002ea3a37824 */ /* 0x000fe200078e02ff */
        /* <DEDUP_REMOVED lines=10> */
[----:B------:R-:W-:-:S02]  /*c890*/  PRMT R128, RZ, 0x7610, R128 ;  /* 0x00007610ff807816 */ /* 0x000fc40000000080 */
[----:B------:R-:W-:Y:S01]  /*c8a0*/  PRMT R129, RZ, 0x7610, R129 ;  /* 0x00007610ff817816 */ /* 0x000fe20000000081 */
[----:B------:R-:W-:Y:S01]  /*c8b0*/  STL.S16 [R1+0x78], R214 ;  /* 0x000078d601007387 */ /* 0x000fe20000100600 */
[----:B--2---:R-:W-:Y:S02]  /*c8c0*/  PRMT R209, RZ, 0x7610, R209 ;  /* 0x00007610ffd17816 */ /* 0x004fe400000000d1 */
[----:B------:R-:W-:Y:S01]  /*c8d0*/  PRMT R124, RZ, 0x7610, R124 ;  /* 0x00007610ff7c7816 */ /* 0x000fe2000000007c */
[----:B------:R-:W-:Y:S01]  /*c8e0*/  STL.S16 [R1+0x74], R213 ;  /* 0x000074d501007387 */ /* 0x000fe20000100600 */
[----:B------:R-:W-:Y:S02]  /*c8f0*/  PRMT R125, RZ, 0x7610, R125 ;  /* 0x00007610ff7d7816 */ /* 0x000fe4000000007d */
[----:B------:R-:W-:Y:S01]  /*c900*/  PRMT R136, RZ, 0x7610, R136 ;  /* 0x00007610ff887816 */ /* 0x000fe20000000088 */
[----:B------:R-:W-:Y:S01]  /*c910*/  STL.S16 [R1+0x70], R212 ;  /* 0x000070d401007387 */ /* 0x000fe20000100600 */
[----:B-1----:R-:W-:-:S02]  /*c920*/  PRMT R208, RZ, 0x7610, R208 ;  /* 0x00007610ffd07816 */ /* 0x002fc400000000d0 */
[----:B------:R-:W-:Y:S01]  /*c930*/  PRMT R130, RZ, 0x7610, R130 ;  /* 0x00007610ff827816 */ /* 0x000fe20000000082 */
[----:B------:R-:W-:Y:S01]  /*c940*/  STL.S16 [R1+0x6c], R211 ;  /* 0x00006cd301007387 */ /* 0x000fe20000100600 */
[----:B------:R-:W-:Y:S02]  /*c950*/  PRMT R193, RZ, 0x7610, R193 ;  /* 0x00007610ffc17816 */ /* 0x000fe400000000c1 */
[----:B------:R-:W-:Y:S01]  /*c960*/  PRMT R131, RZ, 0x7610, R131 ;  /* 0x00007610ff837816 */ /* 0x000fe20000000083 */
[----:B------:R-:W-:Y:S01]  /*c970*/  STL.S16 [R1+0x68], R210 ;  /* 0x000068d201007387 */ /* 0x000fe20000100600 */
[----:B------:R-:W-:Y:S01]  /*c980*/  PRMT R192, RZ, 0x7610, R192 ;  /* 0x00007610ffc07816 */ /* 0x000fe200000000c0 */
[----:B------:R-:W-:Y:S01]  /*c990*/  IMAD R166, R166, 0x34, RZ ;  /* 0x00000034a6a67824 */ /* 0x000fe200078e02ff */
[----:B------:R-:W-:Y:S01]  /*c9a0*/  PRMT R191, RZ, 0x7610, R191 ;  /* 0x00007610ffbf7816 */ /* 0x000fe200000000bf */
[----:B------:R-:W-:Y:S01]  /*c9b0*/  STL.S16 [R1+0x64], R209 ;  /* 0x000064d101007387 */ /* 0x000fe20000100600 */
[----:B------:R-:W-:Y:S01]  /*c9c0*/  PRMT R190, RZ, 0x7610, R190 ;  /* 0x00007610ffbe7816 */ /* 0x000fe200000000be */
[----:B------:R-:W-:Y:S01]  /*c9d0*/  IMAD R167, R167, 0x35, RZ ;  /* 0x00000035a7a77824 */ /* 0x000fe200078e02ff */
[----:B------:R-:W1:Y:S01]  /*c9e0*/  LDC R173, c[0x0][0x3c4] ;  /* 0x0000f100ffad7b82 */ /* 0x000e620000000800 */
[----:B------:R-:W-:Y:S01]  /*c9f0*/  STL.S16 [R1+0x60], R208 ;  /* 0x000060d001007387 */ /* 0x000fe20000100600 */
[----:B------:R-:W-:-:S03]  /*ca00*/  PRMT R189, RZ, 0x7610, R189 ;  /* 0x00007610ffbd7816 */ /* 0x000fc600000000bd */
[----:B------:R-:W-:Y:S01]  /*ca10*/  STL.S16 [R1+0x5c], R195 ;  /* 0x00005cc301007387 */ /* 0x000fe20000100600 */
[----:B------:R-:W-:Y:S01]  /*ca20*/  PRMT R188, RZ, 0x7610, R188 ;  /* 0x00007610ffbc7816 */ /* 0x000fe200000000bc */
[----:B------:R-:W-:Y:S01]  /*ca30*/  IMAD R168, R168, 0x36, RZ ;  /* 0x00000036a8a87824 */ /* 0x000fe200078e02ff */
[----:B------:R-:W2:Y:S01]  /*ca40*/  LDC R174, c[0x0][0x3c4] ;  /* 0x0000f100ffae7b82 */ /* 0x000ea20000000800 */
[----:B------:R-:W-:Y:S01]  /*ca50*/  STL.S16 [R1+0x58], R194 ;  /* 0x000058c201007387 */ /* 0x000fe20000100600 */
[----:B------:R-:W-:-:S03]  /*ca60*/  PRMT R187, RZ, 0x7610, R187 ;  /* 0x00007610ffbb7816 */ /* 0x000fc600000000bb */
[----:B------:R-:W-:Y:S01]  /*ca70*/  STL.S16 [R1+0x54], R193 ;  /* 0x000054c101007387 */ /* 0x000fe20000100600 */
[----:B------:R-:W-:Y:S01]  /*ca80*/  PRMT R186, RZ, 0x7610, R186 ;  /* 0x00007610ffba7816 */ /* 0x000fe200000000ba */
[----:B------:R-:W-:Y:S01]  /*ca90*/  IMAD R169, R169, 0x37, RZ ;  /* 0x00000037a9a97824 */ /* 0x000fe200078e02ff */
[----:B------:R-:W3:Y:S01]  /*caa0*/  LDC R175, c[0x0][0x3c4] ;  /* 0x0000f100ffaf7b82 */ /* 0x000ee20000000800 */
[----:B------:R-:W-:Y:S01]  /*cab0*/  STL.S16 [R1+0x50], R192 ;  /* 0x000050c001007387 */ /* 0x000fe20000100600 */
[----:B------:R-:W-:-:S03]  /*cac0*/  PRMT R185, RZ, 0x7610, R185 ;  /* 0x00007610ffb97816 */ /* 0x000fc600000000b9 */
[----:B------:R-:W-:Y:S01]  /*cad0*/  STL.S16 [R1+0x4c], R191 ;  /* 0x00004cbf01007387 */ /* 0x000fe20000100600 */
[----:B------:R-:W-:Y:S02]  /*cae0*/  PRMT R184, RZ, 0x7610, R184 ;  /* 0x00007610ffb87816 */ /* 0x000fe400000000b8 */
[----:B------:R-:W4:Y:S01]  /*caf0*/  LDC R176, c[0x0][0x3c4] ;  /* 0x0000f100ffb07b82 */ /* 0x000f220000000800 */
[----:B------:R-:W-:Y:S01]  /*cb00*/  STL.S16 [R1+0x48], R190 ;  /* 0x000048be01007387 */ /* 0x000fe20000100600 */
[----:B------:R-:W-:-:S03]  /*cb10*/  PRMT R183, RZ, 0x7610, R183 ;  /* 0x00007610ffb77816 */ /* 0x000fc600000000b7 */
[----:B------:R-:W-:Y:S01]  /*cb20*/  STL.S16 [R1+0x44], R189 ;  /* 0x000044bd01007387 */ /* 0x000fe20000100600 */
[----:B------:R-:W-:Y:S02]  /*cb30*/  PRMT R182, RZ, 0x7610, R182 ;  /* 0x00007610ffb67816 */ /* 0x000fe400000000b6 */
[----:B------:R-:W0:Y:S01]  /*cb40*/  LDC R177, c[0x0][0x3c4] ;  /* 0x0000f100ffb17b82 */ /* 0x000e220000000800 */
[----:B------:R-:W-:Y:S04]  /*cb50*/  STL.S16 [R1+0x40], R188 ;  /* 0x000040bc01007387 */ /* 0x000fe80000100600 */
[----:B------:R-:W-:Y:S01]  /*cb60*/  STL.S16 [R1+0x3c], R187 ;  /* 0x00003cbb01007387 */ /* 0x000fe20000100600 */
[----:B------:R-:W-:Y:S02]  /*cb70*/  PRMT R0, RZ, 0x7610, R0 ;  /* 0x00007610ff007816 */ /* 0x000fe40000000000 */
[----:B------:R-:W0:Y:S01]  /*cb80*/  LDC R178, c[0x0][0x3c4] ;  /* 0x0000f100ffb27b82 */ /* 0x000e220000000800 */
[----:B------:R-:W-:Y:S04]  /*cb90*/  STS.U16 [R18+UR9+0x1100], R70 ;  /* 0x0011004612007988 */ /* 0x000fe80008000409 */
[----:B------:R-:W-:Y:S03]  /*cba0*/  STS.U16 [R18+UR9+0x9100], R71 ;  /* 0x0091004712007988 */ /* 0x000fe60008000409 */
        /* <DEDUP_REMOVED lines=44> */
[----:B------:R-:W-:Y:S01]  /*ce70*/  STL.S16 [R1+0x38], R186 ;  /* 0x000038ba01007387 */ /* 0x000fe20000100600 */
[----:B------:R-:W-:Y:S01]  /*ce80*/  PRMT R199, RZ, 0x7610, R199 ;  /* 0x00007610ffc77816 */ /* 0x000fe200000000c7 */
[----:B0-----:R-:W0:Y:S02]  /*ce90*/  LDC R145, c[0x0][0x3c4] ;  /* 0x0000f100ff917b82 */ /* 0x001e240000000800 */
        /* <DEDUP_REMOVED lines=13> */
[----:B------:R-:W-:Y:S04]  /*cf70*/  STL.S16 [R1+0x34], R185 ;  /* 0x000034b901007387 */ /* 0x000fe80000100600 */
[----:B------:R-:W-:Y:S01]  /*cf80*/  STL.S16 [R1+0x30], R184 ;  /* 0x000030b801007387 */ /* 0x000fe20000100600 */
[----:B-1----:R-:W-:-:S03]  /*cf90*/  PRMT R3, RZ, 0x7610, R3 ;  /* 0x00007610ff037816 */ /* 0x002fc60000000003 */
[----:B------:R-:W-:Y:S04]  /*cfa0*/  STL.S16 [R1+0x2c], R183 ;  /* 0x00002cb701007387 */ /* 0x000fe80000100600 */
[----:B------:R-:W-:Y:S04]  /*cfb0*/  STL.S16 [R1+0x28], R182 ;  /* 0x000028b601007387 */ /* 0x000fe80000100600 */
[----:B------:R-:W-:Y:S04]  /*cfc0*/  STL.S16 [R1+0x24], R121 ;  /* 0x0000247901007387 */ /* 0x000fe80000100600 */
[----:B------:R-:W-:Y:S01]  /*cfd0*/  STL.S16 [R1+0x20], R120 ;  /* 0x0000207801007387 */ /* 0x000fe20000100600 */
[----:B------:R-:W-:-:S03]  /*cfe0*/  PRMT R4, RZ, 0x7610, R4 ;  /* 0x00007610ff047816 */ /* 0x000fc60000000004 */
[----:B------:R1:W-:Y:S01]  /*cff0*/  STL [R1+0x2648], R3 ;  /* 0x0026480301007387 */ /* 0x0003e20000100800 */
[----:B------:R-:W-:-:S03]  /*d000*/  PRMT R5, RZ, 0x7610, R5 ;  /* 0x00007610ff057816 */ /* 0x000fc60000000005 */
[----:B------:R2:W-:Y:S01]  /*d010*/  STL [R1+0x2658], R0 ;  /* 0x0026580001007387 */ /* 0x0005e20000100800 */
[----:B------:R-:W-:-:S03]  /*d020*/  PRMT R6, RZ, 0x7610, R6 ;  /* 0x00007610ff067816 */ /* 0x000fc60000000006 */
[----:B------:R-:W-:Y:S01]  /*d030*/  STL [R1+0x2668], R199 ;  /* 0x002668c701007387 */ /* 0x000fe20000100800 */
[----:B-1----:R-:W-:-:S03]  /*d040*/  PRMT R3, RZ, 0x7610, R3 ;  /* 0x00007610ff037816 */ /* 0x002fc60000000003 */
[----:B------:R-:W-:Y:S01]  /*d050*/  STL [R1+0x2678], R252 ;  /* 0x002678fc01007387 */ /* 0x000fe20000100800 */
[----:B--2---:R-:W-:-:S03]  /*d060*/  PRMT R0, RZ, 0x7610, R0 ;  /* 0x00007610ff007816 */ /* 0x004fc60000000000 */
[----:B------:R-:W-:Y:S01]  /*d070*/  STL.S16 [R1+0xc], R119 ;  /* 0x00000c7701007387 */ /* 0x000fe20000100600 */
[----:B------:R-:W-:Y:S02]  /*d080*/  PRMT R7, RZ, 0x7610, R7 ;  /* 0x00007610ff077816 */ /* 0x000fe40000000007 */
[----:B------:R-:W-:Y:S01]  /*d090*/  PRMT R8, RZ, 0x7610, R8 ;  /* 0x00007610ff087816 */ /* 0x000fe20000000008 */
[----:B------:R-:W-:Y:S01]  /*d0a0*/  STL.S16 [R1+0x8], R118 ;  /* 0x0000087601007387 */ /* 0x000fe20000100600 */
[----:B------:R-:W-:Y:S02]  /*d0b0*/  PRMT R9, RZ, 0x7610, R9 ;  /* 0x00007610ff097816 */ /* 0x000fe40000000009 */
[----:B------:R-:W-:Y:S01]  /*d0c0*/  PRMT R10, RZ, 0x7610, R10 ;  /* 0x00007610ff0a7816 */ /* 0x000fe2000000000a */
[----:B------:R-:W-:Y:S01]  /*d0d0*/  STL.S16 [R1+0x4], R3 ;  /* 0x0000040301007387 */ /* 0x000fe20000100600 */
[----:B------:R-:W-:Y:S02]  /*d0e0*/  PRMT R11, RZ, 0x7610, R11 ;  /* 0x00007610ff0b7816 */ /* 0x000fe4000000000b */
[----:B------:R-:W-:Y:S01]  /*d0f0*/  PRMT R12, RZ, 0x7610, R12 ;  /* 0x00007610ff0c7816 */ /* 0x000fe2000000000c */
[----:B------:R-:W-:Y:S01]  /*d100*/  STL.S16 [R1], R0 ;  /* 0x0000000001007387 */ /* 0x000fe20000100600 */
[----:B------:R-:W-:-:S02]  /*d110*/  PRMT R13, RZ, 0x7610, R13 ;  /* 0x00007610ff0d7816 */ /* 0x000fc4000000000d */
[----:B------:R-:W-:Y:S01]  /*d120*/  PRMT R14, RZ, 0x7610, R14 ;  /* 0x00007610ff0e7816 */ /* 0x000fe2000000000e */
[----:B------:R-:W-:Y:S01]  /*d130*/  STL.64 [R1+0x25d0], R4 ;  /* 0x0025d00401007387 */ /* 0x000fe20000100a00 */
[----:B------:R-:W-:-:S03]  /*d140*/  PRMT R18, RZ, 0x7610, R18 ;  /* 0x00007610ff127816 */ /* 0x000fc60000000012 */
[----:B------:R1:W-:Y:S01]  /*d150*/  STL.64 [R1+0x25c0], R6 ;  /* 0x0025c00601007387 */ /* 0x0003e20000100a00 */
[----:B------:R-:W-:-:S03]  /*d160*/  PRMT R22, RZ, 0x7610, R22 ;  /* 0x00007610ff167816 */ /* 0x000fc60000000016 */
[----:B------:R2:W-:Y:S04]  /*d170*/  STL.64 [R1+0x25b0], R8 ;  /* 0x0025b00801007387 */ /* 0x0005e80000100a00 */
[----:B------:R-:W-:Y:S04]  /*d180*/  STL.64 [R1+0x25b8], R10 ;  /* 0x0025b80a01007387 */ /* 0x000fe80000100a00 */
[----:B------:R-:W-:Y:S04]  /*d190*/  STL.64 [R1+0x25c8], R12 ;  /* 0x0025c80c01007387 */ /* 0x000fe80000100a00 */
[----:B------:R-:W-:Y:S04]  /*d1a0*/  STL.64 [R1+0x25a8], R14 ;  /* 0x0025a80e01007387 */ /* 0x000fe80000100a00 */
[----:B------:R-:W-:Y:S01]  /*d1b0*/  STL.64 [R1+0x2590], R16 ;  /* 0x0025901001007387 */ /* 0x000fe20000100a00 */
[----:B------:R-:W-:-:S03]  /*d1c0*/  PRMT R34, RZ, 0x7610, R34 ;  /* 0x00007610ff227816 */ /* 0x000fc60000000022 */
[----:B------:R-:W-:Y:S01]  /*d1d0*/  STL.64 [R1+0x2588], R18 ;  /* 0x0025881201007387 */ /* 0x000fe20000100a00 */
[----:B------:R-:W-:-:S03]  /*d1e0*/  PRMT R35, RZ, 0x7610, R35 ;  /* 0x00007610ff237816 */ /* 0x000fc60000000023 */
[----:B------:R0:W-:Y:S01]  /*d1f0*/  STL.64 [R1+0x2578], R20 ;  /* 0x0025781401007387 */ /* 0x0001e20000100a00 */
[----:B------:R-:W-:-:S03]  /*d200*/  PRMT R36, RZ, 0x7610, R36 ;  /* 0x00007610ff247816 */ /* 0x000fc60000000024 */
[----:B------:R-:W-:Y:S01]  /*d210*/  STL.64 [R1+0x2570], R22 ;  /* 0x0025701601007387 */ /* 0x000fe20000100a00 */
[----:B------:R-:W-:-:S03]  /*d220*/  PRMT R37, RZ, 0x7610, R37 ;  /* 0x00007610ff257816 */ /* 0x000fc60000000025 */
[----:B------:R-:W-:Y:S04]  /*d230*/  STL.64 [R1+0x2560], R24 ;  /* 0x0025601801007387 */ /* 0x000fe80000100a00 */
[----:B------:R-:W-:Y:S04]  /*d240*/  STL.64 [R1+0x2558], R26 ;  /* 0x0025581a01007387 */ /* 0x000fe80000100a00 */
[----:B------:R-:W-:Y:S01]  /*d250*/  STL.64 [R1+0x2540], R28 ;  /* 0x0025401c01007387 */ /* 0x000fe20000100a00 */
[----:B------:R-:W-:-:S03]  /*d260*/  PRMT R46, RZ, 0x7610, R46 ;  /* 0x00007610ff2e7816 */ /* 0x000fc6000000002e */
[----:B------:R-:W-:Y:S01]  /*d270*/  STL.64 [R1+0x2538], R30 ;  /* 0x0025381e01007387 */ /* 0x000fe20000100a00 */
[----:B------:R-:W-:-:S03]  /*d280*/  PRMT R47, RZ, 0x7610, R47 ;  /* 0x00007610ff2f7816 */ /* 0x000fc6000000002f */
[----:B------:R-:W-:Y:S01]  /*d290*/  STL.64 [R1+0x2528], R32 ;  /* 0x0025282001007387 */ /* 0x000fe20000100a00 */
        /* <DEDUP_REMOVED lines=51> */
[----:B------:R-:W-:-:S03]  /*d5d0*/  PRMT R116, RZ, 0x7610, R116 ;  /* 0x00007610ff747816 */ /* 0x000fc60000000074 */
[----:B------:R-:W-:Y:S01]  /*d5e0*/  STL.64 [R1+0x23b8], R100 ;  /* 0x0023b86401007387 */ /* 0x000fe20000100a00 */
[----:B------:R-:W-:-:S03]  /*d5f0*/  PRMT R117, RZ, 0x7610, R117 ;  /* 0x00007610ff757816 */ /* 0x000fc60000000075 */
[----:B------:R-:W-:Y:S01]  /*d600*/  STL.64 [R1+0x23c8], R102 ;  /* 0x0023c86601007387 */ /* 0x000fe20000100a00 */
[----:B-1----:R-:W-:-:S03]  /*d610*/  IMAD.WIDE R6, R228, 0x2, R206 ;  /* 0x00000002e4067825 */ /* 0x002fc600078e02ce */
[----:B------:R-:W-:Y:S01]  /*d620*/  STL.64 [R1+0x23d8], R104 ;  /* 0x0023d86801007387 */ /* 0x000fe20000100a00 */
[----:B------:R-:W-:-:S03]  /*d630*/  IMAD.WIDE R4, R142, 0x2, R200 ;  /* 0x000000028e047825 */ /* 0x000fc600078e02c8 */
[----:B------:R-:W-:Y:S04]  /*d640*/  STL.64 [R1+0x23e8], R106 ;  /* 0x0023e86a01007387 */ /* 0x000fe80000100a00 */
[----:B------:R-:W-:Y:S04]  /*d650*/  STL.64 [R1+0x23f8], R108 ;  /* 0x0023f86c01007387 */ /* 0x000fe80000100a00 */
[----:B------:R-:W-:Y:S01]  /*d660*/  STL.64 [R1+0x2408], R110 ;  /* 0x0024086e01007387 */ /* 0x000fe20000100a00 */
[----:B--2---:R-:W-:-:S03]  /*d670*/  IMAD.WIDE R8, R142, 0x2, R206 ;  /* 0x000000028e087825 */ /* 0x004fc600078e02ce */
[----:B------:R-:W-:Y:S04]  /*d680*/  STL.64 [R1+0x2418], R112 ;  /* 0x0024187001007387 */ /* 0x000fe80000100a00 */
[----:B------:R-:W-:Y:S04]  /*d690*/  STL.64 [R1+0x2428], R114 ;  /* 0x0024287201007387 */ /* 0x000fe80000100a00 */
[----:B------:R-:W-:Y:S04]  /*d6a0*/  STL.64 [R1+0x2438], R116 ;  /* 0x0024387401007387 */ /* 0x000fe80000100a00 */
[----:B------:R1:W-:Y:S04]  /*d6b0*/  STL.64 [R1+0x1be0], R6 ;  /* 0x001be00601007387 */ /* 0x0003e80000100a00 */
[----:B------:R2:W-:Y:S01]  /*d6c0*/  STL.64 [R1+0x1bd8], R4 ;  /* 0x001bd80401007387 */ /* 0x0005e20000100a00 */
[----:B0-----:R-:W-:-:S03]  /*d6d0*/  IMAD.WIDE R20, R139, 0x2, R200 ;  /* 0x000000028b147825 */ /* 0x001fc600078e02c8 */
[----:B------:R-:W-:Y:S01]  /*d6e0*/  STL.64 [R1+0x1bd0], R8 ;  /* 0x001bd00801007387 */ /* 0x000fe20000100a00 */
[----:B-1----:R-:W-:-:S04]  /*d6f0*/  IMAD.WIDE R6, R143, 0x2, R200 ;  /* 0x000000028f067825 */ /* 0x002fc800078e02c8 */
[--C-:B--2---:R-:W-:Y:S01]  /*d700*/  IMAD.WIDE R4, R143, 0x2, R206.reuse ;  /* 0x000000028f047825 */ /* 0x104fe200078e02ce */
[----:B------:R0:W-:Y:S04]  /*d710*/  STL.64 [R1+0x1bc8], R6 ;  /* 0x001bc80601007387 */ /* 0x0001e80000100a00 */
[----:B------:R1:W-:Y:S01]  /*d720*/  STL.64 [R1+0x1bc0], R4 ;  /* 0x001bc00401007387 */ /* 0x0003e20000100a00 */
[----:B------:R-:W-:Y:S02]  /*d730*/  IMAD R145, R145, 0xd, RZ ;  /* 0x0000000d91917824 */ /* 0x000fe400078e02ff */
[--C-:B------:R-:W-:Y:S01]  /*d740*/  IMAD.WIDE R10, R139, 0x2, R206.reuse ;  /* 0x000000028b0a7825 */ /* 0x100fe200078e02ce */
[----:B------:R-:W-:Y:S03]  /*d750*/  STL.64 [R1+0x1bb8], R20 ;  /* 0x001bb81401007387 */ /* 0x000fe60000100a00 */
[----:B0-----:R-:W-:-:S04]  /*d760*/  IMAD.WIDE R6, R144, 0x2, R206 ;  /* 0x0000000290067825 */ /* 0x001fc800078e02ce */
[----:B-1----:R-:W-:-:S05]  /*d770*/  IMAD.WIDE R4, R144, 0x2, R200 ;  /* 0x0000000290047825 */ /* 0x002fca00078e02c8 */
[----:B------:R0:W-:Y:S01]  /*d780*/  STL.64 [R1+0x1ba8], R4 ;  /* 0x001ba80401007387 */ /* 0x0001e20000100a00 */
[----:B------:R-:W-:-:S03]  /*d790*/  IMAD R146, R146, 0xe, RZ ;  /* 0x0000000e92927824 */ /* 0x000fc600078e02ff */
[----:B------:R1:W-:Y:S01]  /*d7a0*/  STL.64 [R1+0x1ba0], R6 ;  /* 0x001ba00601007387 */ /* 0x0003e20000100a00 */
[----:B------:R-:W-:-:S03]  /*d7b0*/  IMAD R147, R147, 0xf, RZ ;  /* 0x0000000f93937824 */ /* 0x000fc600078e02ff */
[----:B------:R-:W-:Y:S01]  /*d7c0*/  STL.64 [R1+0x1bb0], R10 ;  /* 0x001bb00a01007387 */ /* 0x000fe20000100a00 */
[----:B0-----:R-:W-:-:S04]  /*d7d0*/  IMAD.WIDE R4, R145, 0x2, R200 ;  /* 0x0000000291047825 */ /* 0x001fc800078e02c8 */
[--C-:B-1----:R-:W-:Y:S01]  /*d7e0*/  IMAD.WIDE R6, R145, 0x2, R206.reuse ;  /* 0x0000000291067825 */ /* 0x102fe200078e02ce */
[----:B------:R0:W-:Y:S03]  /*d7f0*/  STL.64 [R1+0x1b98], R4 ;  /* 0x001b980401007387 */ /* 0x0001e60000100a00 */
[C---:B------:R-:W-:Y:S01]  /*d800*/  IMAD.WIDE R8, R146.reuse, 0x2, R206 ;  /* 0x0000000292087825 */ /* 0x040fe200078e02ce */
[----:B------:R1:W-:Y:S03]  /*d810*/  STL.64 [R1+0x1b90], R6 ;  /* 0x001b900601007387 */ /* 0x0003e60000100a00 */
[----:B0-----:R-:W-:-:S04]  /*d820*/  IMAD.WIDE R4, R146, 0x2, R200 ;  /* 0x0000000292047825 */ /* 0x001fc800078e02c8 */
[--C-:B-1----:R-:W-:Y:S01]  /*d830*/  IMAD.WIDE R6, R147, 0x2, R200.reuse ;  /* 0x0000000293067825 */ /* 0x102fe200078e02c8 */
[----:B------:R0:W-:Y:S03]  /*d840*/  STL.64 [R1+0x1b88], R4 ;  /* 0x001b880401007387 */ /* 0x0001e60000100a00 */
[----:B------:R-:W-:Y:S01]  /*d850*/  IMAD R148, R148, 0x14, RZ ;  /* 0x0000001494947824 */ /* 0x000fe200078e02ff */
[----:B------:R-:W-:Y:S01]  /*d860*/  STL.64 [R1+0x1b80], R8 ;  /* 0x001b800801007387 */ /* 0x000fe20000100a00 */
[----:B------:R-:W-:-:S03]  /*d870*/  IMAD.WIDE R32, R140, 0x2, R200 ;  /* 0x000000028c207825 */ /* 0x000fc600078e02c8 */
[----:B------:R1:W-:Y:S01]  /*d880*/  STL.64 [R1+0x1b78], R6 ;  /* 0x001b780601007387 */ /* 0x0003e20000100a00 */
[----:B0-----:R-:W-:-:S04]  /*d890*/  IMAD.WIDE R4, R147, 0x2, R206 ;  /* 0x0000000293047825 */ /* 0x001fc800078e02ce */
[----:B------:R-:W-:Y:S01]  /*d8a0*/  IMAD R141, R141, 0x4b, RZ ;  /* 0x0000004b8d8d7824 */ /* 0x000fe200078e02ff */
[----:B------:R0:W-:Y:S01]  /*d8b0*/  STL.64 [R1+0x1b70], R4 ;  /* 0x001b700401007387 */ /* 0x0001e20000100a00 */
[----:B------:R-:W-:-:S03]  /*d8c0*/  IMAD.WIDE R24, R140, 0x2, R206 ;  /* 0x000000028c187825 */ /* 0x000fc600078e02ce */
[----:B------:R-:W-:Y:S01]  /*d8d0*/  STL.64 [R1+0x1b68], R32 ;  /* 0x001b682001007387 */ /* 0x000fe20000100a00 */
[C---:B-1----:R-:W-:Y:S01]  /*d8e0*/  IMAD.WIDE R6, R148.reuse, 0x2, R206 ;  /* 0x0000000294067825 */ /* 0x042fe200078e02ce */
[----:B------:R-:W-:Y:S02]  /*d8f0*/  PRMT R122, RZ, 0x7610, R122 ;  /* 0x00007610ff7a7816 */ /* 0x000fe4000000007a */
[----:B------:R-:W-:Y:S01]  /*d900*/  PRMT R123, RZ, 0x7610, R123 ;  /* 0x00007610ff7b7816 */ /* 0x000fe2000000007b */
[C---:B------:R-:W-:Y:S01]  /*d910*/  IMAD.WIDE R8, R149.reuse, 0x2, R206 ;  /* 0x0000000295087825 */ /* 0x040fe200078e02ce */
[----:B------:R-:W2:Y:S03]  /*d920*/  @P1 LDG.E.U16 R126, desc[UR10][R32.64] ;  /* 0x0000000a207e1981 */ /* 0x000ea6000c1e1500 */
[--C-:B0-----:R-:W-:Y:S01]  /*d930*/  IMAD.WIDE R4, R148, 0x2, R200.reuse ;  /* 0x0000000294047825 */ /* 0x101fe200078e02c8 */
[----:B------:R-:W2:Y:S04]  /*d940*/  @P1 LDG.E.U16 R127, desc[UR10][R24.64] ;  /* 0x0000000a187f1981 */ /* 0x000ea8000c1e1500 */
[----:B------:R0:W-:Y:S04]  /*d950*/  STL.64 [R1+0x1b58], R4 ;  /* 0x001b580401007387 */ /* 0x0001e80000100a00 */
[----:B------:R1:W-:Y:S04]  /*d960*/  STL.64 [R1+0x1b50], R6 ;  /* 0x001b500601007387 */ /* 0x0003e80000100a00 */
[----:B------:R-:W-:Y:S01]  /*d970*/  STL.64 [R1+0x1b60], R24 ;  /* 0x001b601801007387 */ /* 0x000fe20000100a00 */
[----:B0-----:R-:W-:-:S03]  /*d980*/  IMAD.WIDE R4, R149, 0x2, R200 ;  /* 0x0000000295047825 */ /* 0x001fc600078e02c8 */
[----:B------:R-:W2:Y:S01]  /*d990*/  @P1 LDG.E.U16 R122, desc[UR10][R20.64] ;  /* 0x0000000a147a1981 */ /* 0x000ea2000c1e1500 */
[----:B-1----:R-:W-:-:S03]  /*d9a0*/  IMAD.WIDE R6, R150, 0x2, R200 ;  /* 0x0000000296067825 */ /* 0x002fc600078e02c8 */
[----:B------:R0:W-:Y:S04]  /*d9b0*/  STL.64 [R1+0x1b48], R4 ;  /* 0x001b480401007387 */ /* 0x0001e80000100a00 */
[----:B------:R1:W-:Y:S04]  /*d9c0*/  STL.64 [R1+0x1b40], R8 ;  /* 0x001b400801007387 */ /* 0x0003e80000100a00 */
[----:B------:R3:W-:Y:S01]  /*d9d0*/  STL.64 [R1+0x1b38], R6 ;  /* 0x001b380601007387 */ /* 0x0007e20000100a00 */
[----:B0-----:R-:W-:-:S03]  /*d9e0*/  IMAD.WIDE R4, R150, 0x2, R206 ;  /* 0x0000000296047825 */ /* 0x001fc600078e02ce */
[----:B------:R0:W2:Y:S01]  /*d9f0*/  @P1 LDG.E.U16 R123, desc[UR10][R10.64] ;  /* 0x0000000a0a7b1981 */ /* 0x0000a2000c1e1500 */
[----:B-1----:R-:W-:-:S03]  /*da00*/  IMAD.WIDE R8, R151, 0x2, R200 ;  /* 0x0000000297087825 */ /* 0x002fc600078e02c8 */
[----:B------:R1:W-:Y:S01]  /*da10*/  STL.64 [R1+0x1b30], R4 ;  /* 0x001b300401007387 */ /* 0x0003e20000100a00 */
[----:B---3--:R-:W-:-:S03]  /*da20*/  IMAD.WIDE R6, R151, 0x2, R206 ;  /* 0x0000000297067825 */ /* 0x008fc600078e02ce */
[----:B------:R3:W-:Y:S04]  /*da30*/  STL.64 [R1+0x1b28], R8 ;  /* 0x001b280801007387 */ /* 0x0007e80000100a00 */
[----:B------:R0:W-:Y:S01]  /*da40*/  STL.64 [R1+0x1b20], R6 ;  /* 0x001b200601007387 */ /* 0x0001e20000100a00 */
[----:B-1----:R-:W-:-:S04]  /*da50*/  IMAD.WIDE R4, R152, 0x2, R200 ;  /* 0x0000000298047825 */ /* 0x002fc800078e02c8 */
[----:B---3--:R-:W-:Y:S01]  /*da60*/  IMAD.WIDE R8, R152, 0x2, R206 ;  /* 0x0000000298087825 */ /* 0x008fe200078e02ce */
[----:B------:R1:W-:Y:S03]  /*da70*/  STL.64 [R1+0x1b18], R4 ;  /* 0x001b180401007387 */ /* 0x0003e60000100a00 */
[C-C-:B0-----:R-:W-:Y:S01]  /*da80*/  IMAD.WIDE R6, R153.reuse, 0x2, R200.reuse ;  /* 0x0000000299067825 */ /* 0x141fe200078e02c8 */
[----:B------:R-:W-:Y:S03]  /*da90*/  STL.64 [R1+0x1b10], R8 ;  /* 0x001b100801007387 */ /* 0x000fe60000100a00 */
[----:B------:R-:W-:Y:S01]  /*daa0*/  IMAD.WIDE R12, R154, 0x2, R200 ;  /* 0x000000029a0c7825 */ /* 0x000fe200078e02c8 */
[----:B------:R0:W-:Y:S03]  /*dab0*/  STL.64 [R1+0x1b08], R6 ;  /* 0x001b080601007387 */ /* 0x0001e60000100a00 */
[----:B-1----:R-:W-:-:S05]  /*dac0*/  IMAD.WIDE R4, R153, 0x2, R206 ;  /* 0x0000000299047825 */ /* 0x002fca00078e02ce */
[----:B------:R1:W-:Y:S01]  /*dad0*/  STL.64 [R1+0x1b00], R4 ;  /* 0x001b000401007387 */ /* 0x0003e20000100a00 */
[----:B------:R-:W-:-:S04]  /*dae0*/  IMAD.WIDE R14, R155, 0x2, R206 ;  /* 0x000000029b0e7825 */ /* 0x000fc800078e02ce */
[----:B0-----:R-:W-:Y:S01]  /*daf0*/  IMAD.WIDE R6, R154, 0x2, R206 ;  /* 0x000000029a067825 */ /* 0x001fe200078e02ce */
[----:B------:R-:W-:Y:S03]  /*db00*/  STL.64 [R1+0x1af8], R12 ;  /* 0x001af80c01007387 */ /* 0x000fe60000100a00 */
[----:B-1----:R-:W-:-:S05]  /*db10*/  IMAD.WIDE R4, R155, 0x2, R200 ;  /* 0x000000029b047825 */ /* 0x002fca00078e02c8 */
[----:B------:R0:W-:Y:S01]  /*db20*/  STL.64 [R1+0x1ae8], R4 ;  /* 0x001ae80401007387 */ /* 0x0001e20000100a00 */
[----:B------:R-:W-:-:S03]  /*db30*/  IMAD.WIDE R16, R156, 0x2, R200 ;  /* 0x000000029c107825 */ /* 0x000fc600078e02c8 */
[----:B------:R-:W-:Y:S01]  /*db40*/  STL.64 [R1+0x25d8], R12 ;  /* 0x0025d80c01007387 */ /* 0x000fe20000100a00 */
[----:B------:R-:W-:-:S03]  /*db50*/  IMAD.WIDE R18, R156, 0x2, R206 ;  /* 0x000000029c127825 */ /* 0x000fc600078e02ce */
[----:B------:R-:W-:Y:S01]  /*db60*/  STL.64 [R1+0x1af0], R6 ;  /* 0x001af00601007387 */ /* 0x000fe20000100a00 */
[----:B0-----:R-:W-:-:S03]  /*db70*/  IMAD.WIDE R4, R157, 0x2, R200 ;  /* 0x000000029d047825 */ /* 0x001fc600078e02c8 */
[----:B------:R-:W-:Y:S04]  /*db80*/  STL.64 [R1+0x25e0], R6 ;  /* 0x0025e00601007387 */ /* 0x000fe80000100a00 */
[----:B------:R-:W-:Y:S04]  /*db90*/  STL.64 [R1+0x1ae0], R14 ;  /* 0x001ae00e01007387 */ /* 0x000fe80000100a00 */
[----:B------:R-:W-:Y:S01]  /*dba0*/  STL.64 [R1+0x25e8], R14 ;  /* 0x0025e80e01007387 */ /* 0x000fe20000100a00 */
[----:B------:R-:W-:-:S03]  /*dbb0*/  IMAD.WIDE R22, R157, 0x2, R206 ;  /* 0x000000029d167825 */ /* 0x000fc600078e02ce */
[----:B------:R0:W-:Y:S01]  /*dbc0*/  STL.64 [R1+0x19a0], R4 ;  /* 0x0019a00401007387 */ /* 0x0001e20000100a00 */
[----:B------:R-:W-:-:S03]  /*dbd0*/  IMAD.WIDE R26, R158, 0x2, R206 ;  /* 0x000000029e1a7825 */ /* 0x000fc600078e02ce */
[----:B------:R-:W-:Y:S04]  /*dbe0*/  STL.64 [R1+0x1ad8], R16 ;  /* 0x001ad81001007387 */ /* 0x000fe80000100a00 */
[----:B------:R-:W-:Y:S01]  /*dbf0*/  STL.64 [R1+0x25f0], R16 ;  /* 0x0025f01001007387 */ /* 0x000fe20000100a00 */
[----:B0-----:R-:W-:-:S03]  /*dc00*/  IMAD.WIDE R4, R158, 0x2, R200 ;  /* 0x000000029e047825 */ /* 0x001fc600078e02c8 */
        /* <DEDUP_REMOVED lines=9> */
[----:B------:R-:W-:Y:S04]  /*dca0*/  STL.64 [R1+0x2580], R26 ;  /* 0x0025801a01007387 */ /* 0x000fe80000100a00 */
        /* <DEDUP_REMOVED lines=11> */
[----:B0-----:R-:W-:-:S05]  /*dd60*/  IMAD.WIDE R4, R162, 0x2, R200 ;  /* 0x00000002a2047825 */ /* 0x001fca00078e02c8 */
[----:B------:R0:W-:Y:S01]  /*dd70*/  STL.64 [R1+0x1900], R4 ;  /* 0x0019000401007387 */ /* 0x0001e20000100a00 */
[----:B------:R-:W-:-:S03]  /*dd80*/  IMAD.WIDE R42, R162, 0x2, R206 ;  /* 0x00000002a22a7825 */ /* 0x000fc600078e02ce */
[----:B------:R-:W-:Y:S04]  /*dd90*/  STL.64 [R1+0x1918], R38 ;  /* 0x0019182601007387 */ /* 0x000fe80000100a00 */
[----:B------:R-:W-:Y:S01]  /*dda0*/  STL.64 [R1+0x2530], R38 ;  /* 0x0025302601007387 */ /* 0x000fe20000100a00 */
[----:B0-----:R-:W-:-:S05]  /*ddb0*/  IMAD.WIDE R4, R163, 0x2, R200 ;  /* 0x00000002a3047825 */ /* 0x001fca00078e02c8 */
        /* <DEDUP_REMOVED lines=11> */
[----:B0-----:R-:W-:Y:S01]  /*de70*/  IMAD.WIDE R4, R165, 0x2, R200 ;  /* 0x00000002a5047825 */ /* 0x001fe200078e02c8 */
[----:B------:R-:W-:Y:S02]  /*de80*/  PRMT R134, RZ, 0x7610, R134 ;  /* 0x00007610ff867816 */ /* 0x000fe40000000086 */
[----:B------:R-:W3:Y:S01]  /*de90*/  @P1 LDG.E.U16 R131, desc[UR10][R6.64] ;  /* 0x0000000a06831981 */ /* 0x000ee2000c1e1500 */
        /* <DEDUP_REMOVED lines=11> */
[----:B------:R-:W-:Y:S04]  /*df50*/  STL.64 [R1+0x16d0], R14 ;  /* 0x0016d00e01007387 */ /* 0x000fe80000100a00 */
[----:B------:R-:W-:Y:S04]  /*df60*/  STL.64 [R1+0x24d0], R54 ;  /* 0x0024d03601007387 */ /* 0x000fe80000100a00 */
[----:B------:R-:W-:Y:S04]  /*df70*/  STL.64 [R1+0x19f8], R18 ;  /* 0x0019f81201007387 */ /* 0x000fe80000100a00 */
[----:B------:R-:W-:Y:S01]  /*df80*/  STL.64 [R1+0x2448], R138 ;  /* 0x0024488a01007387 */ /* 0x000fe20000100a00 */
[----:B------:R-:W-:-:S03]  /*df90*/  PRMT R135, RZ, 0x7610, R135 ;  /* 0x00007610ff877816 */ /* 0x000fc60000000087 */
[----:B------:R-:W-:Y:S01]  /*dfa0*/  STL.64 [R1+0x1a98], R8 ;  /* 0x001a980801007387 */ /* 0x000fe20000100a00 */
[----:B------:R-:W-:-:S03]  /*dfb0*/  IMAD.WIDE R10, R141, 0x2, R202 ;  /* 0x000000028d0a7825 */ /* 0x000fc600078e02ca */
[----:B------:R-:W-:Y:S04]  /*dfc0*/  STL.64 [R1+0x1a48], R16 ;  /* 0x001a481001007387 */ /* 0x000fe80000100a00 */
[----:B------:R-:W3:Y:S04]  /*dfd0*/  @P1 LDG.E.U16 R128, desc[UR10][R16.64] ;  /* 0x0000000a10801981 */ /* 0x000ee8000c1e1500 */
[----:B------:R0:W3:Y:S04]  /*dfe0*/  @P1 LDG.E.U16 R129, desc[UR10][R12.64] ;  /* 0x0000000a0c811981 */ /* 0x0000e8000c1e1500 */
[----:B------:R-:W-:Y:S04]  /*dff0*/  STL.64 [R1+0x1a90], R4 ;  /* 0x001a900401007387 */ /* 0x000fe80000100a00 */
[----:B------:R0:W-:Y:S04]  /*e000*/  STL.64 [R1+0x1a40], R12 ;  /* 0x001a400c01007387 */ /* 0x0001e80000100a00 */
[----:B------:R1:W4:Y:S04]  /*e010*/  @P1 LDG.E.U16 R124, desc[UR10][R8.64] ;  /* 0x0000000a087c1981 */ /* 0x000328000c1e1500 */
[----:B------:R1:W4:Y:S01]  /*e020*/  @P1 LDG.E.U16 R125, desc[UR10][R4.64] ;  /* 0x0000000a047d1981 */ /* 0x000322000c1e1500 */
[----:B------:R-:W-:Y:S01]  /*e030*/  PRMT R132, RZ, 0x7610, R132 ;  /* 0x00007610ff847816 */ /* 0x000fe20000000084 */
[C---:B0-----:R-:W-:Y:S01]  /*e040*/  IMAD.WIDE R12, R141.reuse, 0x2, R206 ;  /* 0x000000028d0c7825 */ /* 0x041fe200078e02ce */
[----:B------:R-:W-:Y:S01]  /*e050*/  PRMT R133, RZ, 0x7610, R133 ;  /* 0x00007610ff857816 */ /* 0x000fe20000000085 */
[----:B------:R-:W4:Y:S02]  /*e060*/  @P1 LDG.E.U16 R135, desc[UR10][R10.64] ;  /* 0x0000000a0a871981 */ /* 0x000f24000c1e1500 */
[----:B-1----:R-:W-:-:S02]  /*e070*/  IMAD.WIDE R8, R141, 0x2, R204 ;  /* 0x000000028d087825 */ /* 0x002fc400078e02cc */
[----:B------:R-:W4:Y:S02]  /*e080*/  @P1 LDG.E.U16 R134, desc[UR10][R12.64] ;  /* 0x0000000a0c861981 */ /* 0x000f24000c1e1500 */
[--C-:B------:R-:W-:Y:S02]  /*e090*/  IMAD.WIDE R4, R137, 0x2, R206.reuse ;  /* 0x0000000289047825 */ /* 0x100fe400078e02ce */
[----:B------:R-:W4:Y:S04]  /*e0a0*/  @P1 LDG.E.U16 R136, desc[UR10][R8.64] ;  /* 0x0000000a08881981 */ /* 0x000f28000c1e1500 */
[----:B------:R-:W4:Y:S04]  /*e0b0*/  @P1 LDG.E.U16 R130, desc[UR10][R18.64] ;  /* 0x0000000a12821981 */ /* 0x000f28000c1e1500 */
[----:B------:R-:W4:Y:S04]  /*e0c0*/  @P1 LDG.E.U16 R133, desc[UR10][R14.64] ;  /* 0x0000000a0e851981 */ /* 0x000f28000c1e1500 */
[----:B------:R-:W4:Y:S04]  /*e0d0*/  @P1 LDG.E.U16 R132, desc[UR10][R4.64] ;  /* 0x0000000a04841981 */ /* 0x000f28000c1e1500 */
[----:B--2---:R-:W-:Y:S01]  /*e0e0*/  STL.64 [R1+0x2458], R126 ;  /* 0x0024587e01007387 */ /* 0x004fe20000100a00 */
[----:B------:R-:W-:-:S04]  /*e0f0*/  IMAD.WIDE R58, R166, 0x2, R206 ;  /* 0x00000002a63a7825 */ /* 0x000fc800078e02ce */
[----:B------:R-:W-:-:S04]  /*e100*/  IMAD.WIDE R62, R167, 0x2, R200 ;  /* 0x00000002a73e7825 */ /* 0x000fc800078e02c8 */
[----:B------:R-:W-:-:S04]  /*e110*/  IMAD.WIDE R66, R168, 0x2, R200 ;  /* 0x00000002a8427825 */ /* 0x000fc800078e02c8 */
[----:B------:R-:W-:-:S04]  /*e120*/  IMAD.WIDE R138, R168, 0x2, R206 ;  /* 0x00000002a88a7825 */ /* 0x000fc800078e02ce */
[----:B------:R-:W-:-:S04]  /*e130*/  IMAD.WIDE R70, R169, 0x2, R200 ;  /* 0x00000002a9467825 */ /* 0x000fc800078e02c8 */
[----:B------:R-:W-:Y:S02]  /*e140*/  IMAD R170, R170, 0x3b, RZ ;  /* 0x0000003baaaa7824 */ /* 0x000fe400078e02ff */
[----:B------:R-:W-:-:S04]  /*e150*/  IMAD.WIDE R114, R169, 0x2, R206 ;  /* 0x00000002a9727825 */ /* 0x000fc800078e02ce */
[----:B------:R-:W-:-:S04]  /*e160*/  IMAD.WIDE R74, R170, 0x2, R200 ;  /* 0x00000002aa4a7825 */ /* 0x000fc800078e02c8 */
[----:B------:R-:W-:Y:S02]  /*e170*/  IMAD R171, R171, 0x3c, RZ ;  /* 0x0000003cabab7824 */ /* 0x000fe400078e02ff */
[----:B------:R-:W-:Y:S01]  /*e180*/  IMAD.WIDE R110, R170, 0x2, R206 ;  /* 0x00000002aa6e7825 */ /* 0x000fe200078e02ce */
[----:B---3--:R-:W-:Y:S04]  /*e190*/  STL.64 [R1+0x2468], R128 ;  /* 0x0024688001007387 */ /* 0x008fe80000100a00 */
[----:B------:R-:W-:Y:S04]  /*e1a0*/  STL.64 [R1+0x2480], R122 ;  /* 0x0024807a01007387 */ /* 0x000fe80000100a00 */
[----:B----4-:R0:W-:Y:S04]  /*e1b0*/  STL.64 [R1+0x2490], R124 ;  /* 0x0024907c01007387 */ /* 0x0101e80000100a00 */
[----:B------:R-:W-:Y:S04]  /*e1c0*/  STL.64 [R1+0x24a0], R140 ;  /* 0x0024a08c01007387 */ /* 0x000fe80000100a00 */
[----:B------:R-:W-:Y:S04]  /*e1d0*/  STL.64 [R1+0x16c8], R12 ;  /* 0x0016c80c01007387 */ /* 0x000fe80000100a00 */
[----:B------:R-:W-:Y:S01]  /*e1e0*/  STL.64 [R1+0x16c0], R10 ;  /* 0x0016c00a01007387 */ /* 0x000fe20000100a00 */
[----:B0-----:R-:W-:-:S03]  /*e1f0*/  IMAD.WIDE R124, R166, 0x2, R200 ;  /* 0x00000002a67c7825 */ /* 0x001fc600078e02c8 */
[----:B------:R-:W-:Y:S04]  /*e200*/  STL.64 [R1+0x16b8], R8 ;  /* 0x0016b80801007387 */ /* 0x000fe80000100a00 */
[----:B------:R-:W-:Y:S04]  /*e210*/  STL.64 [R1+0x1be8], R4 ;  /* 0x001be80401007387 */ /* 0x000fe80000100a00 */
[----:B------:R-:W-:Y:S04]  /*e220*/  STL.64 [R1+0x24b8], R134 ;  /* 0x0024b88601007387 */ /* 0x000fe80000100a00 */
[----:B------:R-:W-:Y:S04]  /*e230*/  STL [R1+0x2688], R136 ;  /* 0x0026888801007387 */ /* 0x000fe80000100800 */
[----:B------:R-:W-:Y:S04]  /*e240*/  STL.64 [R1+0x2550], R130 ;  /* 0x0025508201007387 */ /* 0x000fe80000100a00 */
[----:B------:R-:W2:Y:S04]  /*e250*/  LDL R199, [R1+0x9c] ;  /* 0x00009c0001c77983 */ /* 0x000ea80000100800 */
[----:B------:R-:W3:Y:S04]  /*e260*/  LDL R0, [R1+0x98] ;  /* 0x0000980001007983 */ /* 0x000ee80000100800 */
[----:B------:R0:W-:Y:S01]  /*e270*/  STL.64 [R1+0x2610], R132 ;  /* 0x0026108401007387 */ /* 0x0001e20000100a00 */
[----:B------:R-:W-:-:S03]  /*e280*/  IMAD.WIDE R128, R167, 0x2, R206 ;  /* 0x00000002a7807825 */ /* 0x000fc600078e02ce */
[----:B0-----:R-:W3:Y:S04]  /*e290*/  LDL.64 R132, [R1+0x1ba0] ;  /* 0x001ba00001847983 */ /* 0x001ee80000100a00 */
[----:B------:R-:W-:Y:S04]  /*e2a0*/  STL.64 [R1+0x1880], R124 ;  /* 0x0018807c01007387 */ /* 0x000fe80000100a00 */
[----:B------:R0:W-:Y:S04]  /*e2b0*/  STL.64 [R1+0x2620], R124 ;  /* 0x0026207c01007387 */ /* 0x0001e80000100a00 */
[----:B0-----:R-:W2:Y:S04]  /*e2c0*/  LDL.64 R124, [R1+0x1ba8] ;  /* 0x001ba800017c7983 */ /* 0x001ea80000100a00 */
        /* <DEDUP_REMOVED lines=14> */
[----:B0-----:R-:W4:Y:S04]  /*e3b0*/  LDL.64 R114, [R1+0x1bc0] ;  /* 0x001bc00001727983 */ /* 0x001f280000100a00 */
[----:B------:R-:W-:Y:S04]  /*e3c0*/  STL.64 [R1+0x1800], R74 ;  /* 0x0018004a01007387 */ /* 0x000fe80000100a00 */
[----:B------:R0:W-:Y:S04]  /*e3d0*/  STL.64 [R1+0x2680], R74 ;  /* 0x0026804a01007387 */ /* 0x0001e80000100a00 */
[----:B0-----:R-:W3:Y:S01]  /*e3e0*/  LDL.64 R74, [R1+0x1bc8] ;  /* 0x001bc800014a7983 */ /* 0x001ee20000100a00 */
[----:B------:R-:W-:-:S04]  /*e3f0*/  IMAD.WIDE R78, R171, 0x2, R200 ;  /* 0x00000002ab4e7825 */ /* 0x000fc800078e02c8 */
[----:B------:R-:W-:Y:S01]  /*e400*/  IMAD R172, R172, 0x3d, RZ ;  /* 0x0000003dacac7824 */ /* 0x000fe200078e02ff */
[----:B------:R-:W-:Y:S01]  /*e410*/  STL.64 [R1+0x17f8], R110 ;  /* 0x0017f86e01007387 */ /* 0x000fe20000100a00 */
[----:B------:R-:W-:-:S03]  /*e420*/  IMAD.WIDE R106, R171, 0x2, R206 ;  /* 0x00000002ab6a7825 */ /* 0x000fc600078e02ce */
[----:B------:R-:W-:Y:S01]  /*e430*/  STL.64 [R1+0x2690], R110 ;  /* 0x0026906e01007387 */ /* 0x000fe20000100a00 */
[----:B------:R-:W-:-:S03]  /*e440*/  IMAD.WIDE R82, R172, 0x2, R200 ;  /* 0x00000002ac527825 */ /* 0x000fc600078e02c8 */
[----:B------:R-:W-:Y:S01]  /*e450*/  STL.64 [R1+0x17e0], R78 ;  /* 0x0017e04e01007387 */ /* 0x000fe20000100a00 */
[----:B------:R-:W-:-:S03]  /*e460*/  IMAD.WIDE R102, R172, 0x2, R206 ;  /* 0x00000002ac667825 */ /* 0x000fc600078e02ce */
[----:B------:R-:W-:Y:S01]  /*e470*/  STL [R1+0x26a8], R78 ;  /* 0x0026a84e01007387 */ /* 0x000fe20000100800 */
[----:B------:R-:W-:-:S03]  /*e480*/  IMAD R173, R173, 0x3e, RZ ;  /* 0x0000003eadad7824 */ /* 0x000fc600078e02ff */
[----:B------:R-:W-:Y:S04]  /*e490*/  STL [R1+0x2698], R79 ;  /* 0x0026984f01007387 */ /* 0x000fe80000100800 */
[----:B------:R-:W-:Y:S01]  /*e4a0*/  STL.64 [R1+0x17d8], R106 ;  /* 0x0017d86a01007387 */ /* 0x000fe20000100a00 */
[----:B------:R-:W-:-:S03]  /*e4b0*/  IMAD.WIDE R86, R173, 0x2, R200 ;  /* 0x00000002ad567825 */ /* 0x000fc600078e02c8 */
[----:B------:R-:W-:Y:S01]  /*e4c0*/  STL.64 [R1+0x26a0], R106 ;  /* 0x0026a06a01007387 */ /* 0x000fe20000100a00 */
[----:B------:R-:W-:-:S03]  /*e4d0*/  IMAD R174, R174, 0x3f, RZ ;  /* 0x0000003faeae7824 */ /* 0x000fc600078e02ff */
[----:B------:R-:W-:Y:S04]  /*e4e0*/  STL.64 [R1+0x17c0], R82 ;  /* 0x0017c05201007387 */ /* 0x000fe80000100a00 */
[----:B------:R-:W-:Y:S01]  /*e4f0*/  STL.64 [R1+0x26b0], R82 ;  /* 0x0026b05201007387 */ /* 0x000fe20000100a00 */
[----:B------:R-:W-:-:S03]  /*e500*/  IMAD.WIDE R98, R173, 0x2, R206 ;  /* 0x00000002ad627825 */ /* 0x000fc600078e02ce */
[----:B------:R-:W-:Y:S04]  /*e510*/  STL.64 [R1+0x17b8], R102 ;  /* 0x0017b86601007387 */ /* 0x000fe80000100a00 */
[----:B------:R0:W-:Y:S01]  /*e520*/  STL [R1+0x26c8], R102 ;  /* 0x0026c86601007387 */ /* 0x0001e20000100800 */
[----:B------:R-:W-:-:S04]  /*e530*/  IMAD.WIDE R90, R174, 0x2, R200 ;  /* 0x00000002ae5a7825 */ /* 0x000fc800078e02c8 */
[----:B------:R-:W-:Y:S01]  /*e540*/  IMAD R175, R175, 0x44, RZ ;  /* 0x00000044afaf7824 */ /* 0x000fe200078e02ff */
[----:B0-----:R-:W3:Y:S04]  /*e550*/  LDL R102, [R1+0xb8] ;  /* 0x0000b80001667983 */ /* 0x001ee80000100800 */
[----:B------:R0:W-:Y:S01]  /*e560*/  STL [R1+0x26b8], R103 ;  /* 0x0026b86701007387 */ /* 0x0001e20000100800 */
[----:B------:R-:W-:-:S03]  /*e570*/  IMAD.WIDE R94, R174, 0x2, R206 ;  /* 0x00000002ae5e7825 */ /* 0x000fc600078e02ce */
[----:B0-----:R-:W3:Y:S04]  /*e580*/  LDL R103, [R1+0xbc] ;  /* 0x0000bc0001677983 */ /* 0x001ee80000100800 */
[----:B------:R-:W-:Y:S04]  /*e590*/  STL.64 [R1+0x17a0], R86 ;  /* 0x0017a05601007387 */ /* 0x000fe80000100a00 */
[----:B------:R0:W-:Y:S01]  /*e5a0*/  STL.64 [R1+0x26c0], R86 ;  /* 0x0026c05601007387 */ /* 0x0001e20000100a00 */
[----:B------:R-:W-:-:S04]  /*e5b0*/  IMAD.WIDE R214, R175, 0x2, R200 ;  /* 0x00000002afd67825 */ /* 0x000fc800078e02c8 */
[----:B------:R-:W-:Y:S01]  /*e5c0*/  IMAD R176, R176, 0x45, RZ ;  /* 0x00000045b0b07824 */ /* 0x000fe200078e02ff */
[----:B0-----:R-:W3:Y:S04]  /*e5d0*/  LDL.64 R86, [R1+0x1bd0] ;  /* 0x001bd00001567983 */ /* 0x001ee80000100a00 */
[----:B------:R-:W-:Y:S04]  /*e5e0*/  STL.64 [R1+0x1798], R98 ;  /* 0x0017986201007387 */ /* 0x000fe80000100a00 */
[----:B------:R-:W-:Y:S01]  /*e5f0*/  STL.64 [R1+0x26d0], R98 ;  /* 0x0026d06201007387 */ /* 0x000fe20000100a00 */
[----:B------:R-:W-:-:S03]  /*e600*/  IMAD.WIDE R212, R175, 0x2, R206 ;  /* 0x00000002afd47825 */ /* 0x000fc600078e02ce */
[----:B------:R-:W-:Y:S04]  /*e610*/  STL.64 [R1+0x1780], R90 ;  /* 0x0017805a01007387 */ /* 0x000fe80000100a00 */
[----:B------:R-:W-:Y:S04]  /*e620*/  STL [R1+0x26e8], R90 ;  /* 0x0026e85a01007387 */ /* 0x000fe80000100800 */
[----:B------:R0:W-:Y:S01]  /*e630*/  STL [R1+0x26d8], R91 ;  /* 0x0026d85b01007387 */ /* 0x0001e20000100800 */
[----:B------:R-:W-:Y:S02]  /*e640*/  IMAD R177, R177, 0x46, RZ ;  /* 0x00000046b1b17824 */ /* 0x000fe400078e02ff */
[C---:B------:R-:W-:Y:S01]  /*e650*/  IMAD.WIDE R194, R176.reuse, 0x2, R200 ;  /* 0x00000002b0c27825 */ /* 0x040fe200078e02c8 */
[----:B0-----:R-:W3:Y:S04]  /*e660*/  LDL.64 R90, [R1+0x1bd8] ;  /* 0x001bd800015a7983 */ /* 0x001ee80000100a00 */
[----:B------:R-:W-:Y:S01]  /*e670*/  STL.64 [R1+0x1778], R94 ;  /* 0x0017785e01007387 */ /* 0x000fe20000100a00 */
[----:B------:R-:W-:-:S03]  /*e680*/  IMAD.WIDE R192, R176, 0x2, R206 ;  /* 0x00000002b0c07825 */ /* 0x000fc600078e02ce */
[----:B------:R-:W-:Y:S04]  /*e690*/  STL.64 [R1+0x26e0], R94 ;  /* 0x0026e05e01007387 */ /* 0x000fe80000100a00 */
[----:B------:R-:W-:Y:S01]  /*e6a0*/  STL.64 [R1+0x1758], R214 ;  /* 0x001758d601007387 */ /* 0x000fe20000100a00 */
[----:B------:R-:W-:-:S03]  /*e6b0*/  IMAD.WIDE R186, R177, 0x2, R200 ;  /* 0x00000002b1ba7825 */ /* 0x000fc600078e02c8 */
[----:B------:R-:W-:Y:S01]  /*e6c0*/  STL.64 [R1+0x26f0], R214 ;  /* 0x0026f0d601007387 */ /* 0x000fe20000100a00 */
[----:B------:R-:W-:-:S03]  /*e6d0*/  IMAD R178, R178, 0x47, RZ ;  /* 0x00000047b2b27824 */ /* 0x000fc600078e02ff */
[----:B------:R-:W-:Y:S04]  /*e6e0*/  STL.64 [R1+0x1750], R212 ;  /* 0x001750d401007387 */ /* 0x000fe80000100a00 */
[----:B------:R-:W-:Y:S01]  /*e6f0*/  STL [R1+0x2708], R212 ;  /* 0x002708d401007387 */ /* 0x000fe20000100800 */
[----:B------:R-:W-:-:S03]  /*e700*/  IMAD.WIDE R184, R177, 0x2, R206 ;  /* 0x00000002b1b87825 */ /* 0x000fc600078e02ce */
[----:B------:R-:W-:Y:S04]  /*e710*/  STL [R1+0x26f8], R213 ;  /* 0x0026f8d501007387 */ /* 0x000fe80000100800 */
[----:B------:R-:W-:Y:S01]  /*e720*/  STL.64 [R1+0x1740], R194 ;  /* 0x001740c201007387 */ /* 0x000fe20000100a00 */
[----:B------:R-:W-:-:S03]  /*e730*/  IMAD.WIDE R118, R178, 0x2, R200 ;  /* 0x00000002b2767825 */ /* 0x000fc600078e02c8 */
[----:B------:R-:W-:Y:S04]  /*e740*/  STL.64 [R1+0x2700], R194 ;  /* 0x002700c201007387 */ /* 0x000fe80000100a00 */
[----:B------:R-:W-:Y:S01]  /*e750*/  STL.64 [R1+0x1738], R192 ;  /* 0x001738c001007387 */ /* 0x000fe20000100a00 */
[----:B------:R-:W-:-:S03]  /*e760*/  IMAD R179, R179, 0x4c, RZ ;  /* 0x0000004cb3b37824 */ /* 0x000fc600078e02ff */
[----:B------:R-:W-:Y:S04]  /*e770*/  STL.64 [R1+0x2710], R192 ;  /* 0x002710c001007387 */ /* 0x000fe80000100a00 */
[----:B------:R-:W-:Y:S01]  /*e780*/  STL.64 [R1+0x1710], R186 ;  /* 0x001710ba01007387 */ /* 0x000fe20000100a00 */
[----:B------:R-:W-:-:S03]  /*e790*/  IMAD.WIDE R248, R178, 0x2, R206 ;  /* 0x00000002b2f87825 */ /* 0x000fc600078e02ce */
[----:B------:R0:W-:Y:S01]  /*e7a0*/  STL.64 [R1+0x2718], R186 ;  /* 0x002718ba01007387 */ /* 0x0001e20000100a00 */
[----:B------:R-:W-:-:S04]  /*e7b0*/  IMAD.WIDE R236, R179, 0x2, R200 ;  /* 0x00000002b3ec7825 */ /* 0x000fc800078e02c8 */
[----:B------:R-:W-:Y:S01]  /*e7c0*/  IMAD R180, R180, 0x4d, RZ ;  /* 0x0000004db4b47824 */ /* 0x000fe200078e02ff */
[----:B0-----:R-:W4:Y:S04]  /*e7d0*/  LDL R187, [R1+0xc8] ;  /* 0x0000c80001bb7983 */ /* 0x001f280000100800 */
[----:B------:R-:W-:Y:S04]  /*e7e0*/  STL.64 [R1+0x1708], R184 ;  /* 0x001708b801007387 */ /* 0x000fe80000100a00 */
[----:B------:R-:W-:Y:S04]  /*e7f0*/  STL.64 [R1+0x2720], R184 ;  /* 0x002720b801007387 */ /* 0x000fe80000100a00 */
[----:B------:R-:W-:Y:S04]  /*e800*/  STL.64 [R1+0x16f0], R118 ;  /* 0x0016f07601007387 */ /* 0x000fe80000100a00 */
[----:B------:R-:W-:Y:S01]  /*e810*/  STL [R1+0x2738], R118 ;  /* 0x0027387601007387 */ /* 0x000fe20000100800 */
[----:B------:R-:W-:-:S03]  /*e820*/  IMAD.WIDE R232, R179, 0x2, R206 ;  /* 0x00000002b3e87825 */ /* 0x000fc600078e02ce */
[----:B------:R0:W-:Y:S01]  /*e830*/  STL [R1+0x2728], R119 ;  /* 0x0027287701007387 */ /* 0x0001e20000100800 */
[----:B------:R-:W-:Y:S01]  /*e840*/  IMAD.WIDE R244, R180, 0x2, R200 ;  /* 0x00000002b4f47825 */ /* 0x000fe200078e02c8 */
[----:B------:R-:W-:Y:S02]  /*e850*/  PRMT R196, RZ, 0x7610, R196 ;  /* 0x00007610ffc47816 */ /* 0x000fe400000000c4 */
[----:B------:R-:W-:Y:S01]  /*e860*/  PRMT R197, RZ, 0x7610, R197 ;  /* 0x00007610ffc57816 */ /* 0x000fe200000000c5 */
[----:B------:R-:W-:Y:S01]  /*e870*/  IMAD R181, R181, 0x4e, RZ ;  /* 0x0000004eb5b57824 */ /* 0x000fe200078e02ff */
[----:B------:R-:W-:Y:S01]  /*e880*/  PRMT R2, RZ, 0x7610, R2 ;  /* 0x00007610ff027816 */ /* 0x000fe20000000002 */
[----:B------:R-:W-:Y:S01]  /*e890*/  IMAD.WIDE R6, R144, 0x2, R202 ;  /* 0x0000000290067825 */ /* 0x000fe200078e02ca */
[----:B------:R-:W-:Y:S01]  /*e8a0*/  PRMT R198, RZ, 0x7610, R198 ;  /* 0x00007610ffc67816 */ /* 0x000fe200000000c6 */
[----:B--2---:R-:W2:Y:S04]  /*e8b0*/  @P1 LDG.E.U16 R199, desc[UR10][R124.64] ;  /* 0x0000000a7cc71981 */ /* 0x004ea8000c1e1500 */
[----:B0-----:R-:W2:Y:S04]  /*e8c0*/  LDL.64 R118, [R1+0x1be0] ;  /* 0x001be00001767983 */ /* 0x001ea80000100a00 */
[----:B------:R-:W-:Y:S04]  /*e8d0*/  STL.64 [R1+0x16e8], R248 ;  /* 0x0016e8f801007387 */ /* 0x000fe80000100a00 */
[----:B------:R-:W-:Y:S04]  /*e8e0*/  STL.64 [R1+0x2730], R248 ;  /* 0x002730f801007387 */ /* 0x000fe80000100a00 */
[----:B------:R-:W-:Y:S04]  /*e8f0*/  STL.64 [R1+0x16b0], R236 ;  /* 0x0016b0ec01007387 */ /* 0x000fe80000100a00 */
        /* <DEDUP_REMOVED lines=8> */
[----:B------:R-:W-:-:S03]  /*e980*/  IMAD.WIDE R230, R181, 0x2, R200 ;  /* 0x00000002b5e67825 */ /* 0x000fc600078e02c8 */
[----:B------:R-:W-:Y:S04]  /*e990*/  STL.64 [R1+0x1690], R244 ;  /* 0x001690f401007387 */ /* 0x000fe80000100a00 */
[----:B------:R-:W-:Y:S01]  /*e9a0*/  STL [R1+0x2778], R244 ;  /* 0x002778f401007387 */ /* 0x000fe20000100800 */
[----:B------:R-:W-:-:S03]  /*e9b0*/  IMAD.WIDE R82, R142, 0x2, R202 ;  /* 0x000000028e527825 */ /* 0x000fc600078e02ca */
[----:B------:R-:W-:Y:S01]  /*e9c0*/  STL [R1+0x2768], R245 ;  /* 0x002768f501007387 */ /* 0x000fe20000100800 */
[----:B------:R-:W-:-:S03]  /*e9d0*/  IMAD.WIDE R220, R181, 0x2, R206 ;  /* 0x00000002b5dc7825 */ /* 0x000fc600078e02ce */
[----:B------:R-:W2:Y:S04]  /*e9e0*/  LDL R214, [R1+0xc4] ;  /* 0x0000c40001d67983 */ /* 0x000ea80000100800 */
[----:B------:R-:W-:Y:S01]  /*e9f0*/  STL.64 [R1+0x1688], R242 ;  /* 0x001688f201007387 */ /* 0x000fe20000100a00 */
[----:B------:R-:W-:-:S03]  /*ea00*/  IMAD.WIDE R66, R143, 0x2, R202 ;  /* 0x000000028f427825 */ /* 0x000fc600078e02ca */
[----:B------:R0:W-:Y:S04]  /*ea10*/  STL.64 [R1+0x2770], R242 ;  /* 0x002770f201007387 */ /* 0x0001e80000100a00 */
[----:B------:R-:W-:Y:S04]  /*ea20*/  STL.64 [R1+0x1ac8], R194 ;  /* 0x001ac8c201007387 */ /* 0x000fe80000100a00 */
[----:B------:R-:W2:Y:S04]  /*ea30*/  LDL R136, [R1+0xb4] ;  /* 0x0000b40001887983 */ /* 0x000ea80000100800 */
        /* <DEDUP_REMOVED lines=12> */
[----:B------:R-:W2:Y:S01]  /*eb00*/  LDL R3, [R1+0x94] ;  /* 0x0000940001037983 */ /* 0x000ea20000100800 */
        /* <DEDUP_REMOVED lines=63> */
[----:B------:R-:W-:Y:S01]  /*ef00*/  STL.64 [R1+0x1730], R190 ;  /* 0x001730be01007387 */ /* 0x000fe20000100a00 */
[----:B------:R-:W-:-:S03]  /*ef10*/  IMAD.WIDE R234, R179, 0x2, R202 ;  /* 0x00000002b3ea7825 */ /* 0x000fc600078e02ca */
[----:B------:R-:W-:Y:S01]  /*ef20*/  STL.64 [R1+0x1700], R182 ;  /* 0x001700b601007387 */ /* 0x000fe20000100a00 */
[----:B------:R-:W-:-:S03]  /*ef30*/  IMAD.WIDE R212, R228, 0x2, R204 ;  /* 0x00000002e4d47825 */ /* 0x000fc600078e02cc */
[----:B------:R-:W-:Y:S04]  /*ef40*/  STL.64 [R1+0x16e0], R246 ;  /* 0x0016e0f601007387 */ /* 0x000fe80000100a00 */
[----:B------:R-:W2:Y:S01]  /*ef50*/  LDL R215, [R1+0xc0] ;  /* 0x0000c00001d77983 */ /* 0x000ea20000100800 */
[----:B------:R-:W-:-:S03]  /*ef60*/  IMAD.WIDE R128, R143, 0x2, R204 ;  /* 0x000000028f807825 */ /* 0x000fc600078e02cc */
[----:B------:R-:W-:Y:S04]  /*ef70*/  STL.64 [R1+0x16a0], R234 ;  /* 0x0016a0ea01007387 */ /* 0x000fe80000100a00 */
[----:B------:R-:W-:Y:S04]  /*ef80*/  STL.64 [R1+0x1ac0], R212 ;  /* 0x001ac0d401007387 */ /* 0x000fe80000100a00 */
[----:B---3--:R-:W3:Y:S04]  /*ef90*/  @P1 LDG.E.U16 R196, desc[UR10][R74.64] ;  /* 0x0000000a4ac41981 */ /* 0x008ee8000c1e1500 */
[----:B------:R-:W3:Y:S04]  /*efa0*/  LDL R252, [R1+0xb0] ;  /* 0x0000b00001fc7983 */ /* 0x000ee80000100800 */
[----:B----4-:R-:W4:Y:S04]  /*efb0*/  @P1 LDG.E.U16 R197, desc[UR10][R114.64] ;  /* 0x0000000a72c51981 */ /* 0x010f28000c1e1500 */
[----:B------:R-:W4:Y:S04]  /*efc0*/  @P1 LDG.E.U16 R2, desc[UR10][R66.64] ;  /* 0x0000000a42021981 */ /* 0x000f28000c1e1500 */
[----:B------:R-:W4:Y:S01]  /*efd0*/  @P1 LDG.E.U16 R198, desc[UR10][R128.64] ;  /* 0x0000000a80c61981 */ /* 0x000f22000c1e1500 */
[----:B------:R-:W-:-:S03]  /*efe0*/  IMAD.WIDE R240, R180, 0x2, R202 ;  /* 0x00000002b4f07825 */ /* 0x000fc600078e02ca */
[----:B------:R-:W4:Y:S01]  /*eff0*/  @P1 LDG.E.U16 R103, desc[UR10][R90.64] ;  /* 0x0000000a5a671981 */ /* 0x000f22000c1e1500 */
[----:B------:R-:W-:-:S03]  /*f000*/  IMAD.WIDE R78, R142, 0x2, R204 ;  /* 0x000000028e4e7825 */ /* 0x000fc600078e02cc */
[----:B------:R-:W4:Y:S01]  /*f010*/  @P1 LDG.E.U16 R102, desc[UR10][R86.64] ;  /* 0x0000000a56661981 */ /* 0x000f22000c1e1500 */
        /* <DEDUP_REMOVED lines=67> */
[----:B--2---:R-:W2:Y:S01]  /*f450*/  @P1 LDG.E.U16 R187, desc[UR10][R118.64] ;  /* 0x0000000a76bb1981 */ /* 0x004ea2000c1e1500 */
[----:B------:R-:W-:-:S03]  /*f460*/  IMAD.WIDE R188, R176, 0x2, R204 ;  /* 0x00000002b0bc7825 */ /* 0x000fc600078e02cc */
[----:B------:R-:W-:Y:S01]  /*f470*/  STL.64 [R1+0x1788], R96 ;  /* 0x0017886001007387 */ /* 0x000fe20000100a00 */
[----:B------:R-:W-:-:S03]  /*f480*/  IMAD.WIDE R120, R177, 0x2, R204 ;  /* 0x00000002b1787825 */ /* 0x000fc600078e02cc */
[----:B------:R-:W-:Y:S01]  /*f490*/  STL.64 [R1+0x1768], R226 ;  /* 0x001768e201007387 */ /* 0x000fe20000100a00 */
[----:B------:R-:W-:-:S03]  /*f4a0*/  IMAD.WIDE R228, R178, 0x2, R204 ;  /* 0x00000002b2e47825 */ /* 0x000fc600078e02cc */
[----:B------:R-:W2:Y:S01]  /*f4b0*/  @P1 LDG.E.U16 R214, desc[UR10][R194.64] ;  /* 0x0000000ac2d61981 */ /* 0x000ea2000c1e1500 */
        /* <DEDUP_REMOVED lines=11> */
[----:B------:R-:W2:Y:S04]  /*f570*/  @P1 LDG.E.U16 R136, desc[UR10][R82.64] ;  /* 0x0000000a52881981 */ /* 0x000ea8000c1e1500 */
[----:B------:R-:W2:Y:S04]  /*f580*/  @P1 LDG.E.U16 R0, desc[UR10][R132.64] ;  /* 0x0000000a84001981 */ /* 0x000ea8000c1e1500 */
[----:B------:R-:W2:Y:S04]  /*f590*/  @P1 LDG.E.U16 R3, desc[UR10][R6.64] ;  /* 0x0000000a06031981 */ /* 0x000ea8000c1e1500 */
[----:B------:R-:W2:Y:S04]  /*f5a0*/  @P1 LDG.E.U16 R215, desc[UR10][R212.64] ;  /* 0x0000000ad4d71981 */ /* 0x000ea8000c1e1500 */
[----:B---3--:R0:W-:Y:S04]  /*f5b0*/  STL [R1+0x21dc], R196 ;  /* 0x0021dcc401007387 */ /* 0x0081e80000100800 */
[----:B------:R-:W3:Y:S04]  /*f5c0*/  @P1 LDG.E.U16 R252, desc[UR10][R78.64] ;  /* 0x0000000a4efc1981 */ /* 0x000ee8000c1e1500 */
[----:B----4-:R1:W-:Y:S04]  /*f5d0*/  STL [R1+0x21d8], R197 ;  /* 0x0021d8c501007387 */ /* 0x0103e80000100800 */
[----:B------:R4:W-:Y:S04]  /*f5e0*/  STL [R1+0x21d4], R2 ;  /* 0x0021d40201007387 */ /* 0x0009e80000100800 */
[----:B------:R4:W-:Y:S04]  /*f5f0*/  STL [R1+0x21d0], R198 ;  /* 0x0021d0c601007387 */ /* 0x0009e80000100800 */
[----:B0-----:R-:W3:Y:S04]  /*f600*/  LDL.LU R196, [R1+0x2c] ;  /* 0x00002c0001c47983 */ /* 0x001ee80000300800 */
[----:B-1----:R-:W3:Y:S04]  /*f610*/  LDL.LU R197, [R1+0x28] ;  /* 0x0000280001c57983 */ /* 0x002ee80000300800 */
[----:B----4-:R-:W4:Y:S04]  /*f620*/  LDL.LU R2, [R1+0x24] ;  /* 0x0000240001027983 */ /* 0x010f280000300800 */
[----:B------:R-:W4:Y:S04]  /*f630*/  LDL.LU R198, [R1+0x20] ;  /* 0x0000200001c67983 */ /* 0x000f280000300800 */
[----:B------:R-:W4:Y:S04]  /*f640*/  LDL R128, [R1+0x90] ;  /* 0x0000900001807983 */ /* 0x000f280000100800 */
[----:B------:R-:W4:Y:S04]  /*f650*/  LDL.64 R220, [R1+0x1b98] ;  /* 0x001b980001dc7983 */ /* 0x000f280000100a00 */
[----:B------:R-:W4:Y:S04]  /*f660*/  LDL R129, [R1+0x8c] ;  /* 0x00008c0001817983 */ /* 0x000f280000100800 */
[----:B------:R-:W4:Y:S04]  /*f670*/  LDL.64 R230, [R1+0x1b90] ;  /* 0x001b900001e67983 */ /* 0x000f280000100a00 */
[----:B------:R-:W4:Y:S04]  /*f680*/  LDL R244, [R1+0x88] ;  /* 0x0000880001f47983 */ /* 0x000f280000100800 */
[----:B------:R-:W4:Y:S04]  /*f690*/  LDL R245, [R1+0x84] ;  /* 0x0000840001f57983 */ /* 0x000f280000100800 */
[----:B------:R-:W4:Y:S04]  /*f6a0*/  LDL R200, [R1+0x80] ;  /* 0x0000800001c87983 */ /* 0x000f280000100800 */
[----:B--2---:R0:W-:Y:S04]  /*f6b0*/  @P1 STL [R1+0xc8], R187 ;  /* 0x0000c8bb01001387 */ /* 0x0041e80000100800 */
[----:B------:R-:W2:Y:S04]  /*f6c0*/  LDL.64 R232, [R1+0x1b88] ;  /* 0x001b880001e87983 */ /* 0x000ea80000100a00 */
[----:B------:R-:W2:Y:S04]  /*f6d0*/  LDL R201, [R1+0x7c] ;  /* 0x00007c0001c97983 */ /* 0x000ea80000100800 */
[----:B------:R-:W-:Y:S04]  /*f6e0*/  @P1 STL [R1+0xc4], R214 ;  /* 0x0000c4d601001387 */ /* 0x000fe80000100800 */
[----:B------:R-:W2:Y:S04]  /*f6f0*/  LDL.64 R236, [R1+0x1b80] ;  /* 0x001b800001ec7983 */ /* 0x000ea80000100a00 */
[----:B------:R-:W2:Y:S04]  /*f700*/  LDL R118, [R1+0x78] ;  /* 0x0000780001767983 */ /* 0x000ea80000100800 */
[----:B------:R1:W-:Y:S04]  /*f710*/  @P1 STL [R1+0xc0], R215 ;  /* 0x0000c0d701001387 */ /* 0x0003e80000100800 */
[----:B------:R-:W2:Y:S04]  /*f720*/  LDL R119, [R1+0x74] ;  /* 0x0000740001777983 */ /* 0x000ea80000100800 */
[----:B------:R-:W2:Y:S04]  /*f730*/  LDL R132, [R1+0x70] ;  /* 0x0000700001847983 */ /* 0x000ea80000100800 */
[----:B------:R-:W-:Y:S04]  /*f740*/  @P1 STL [R1+0xbc], R103 ;  /* 0x0000bc6701001387 */ /* 0x000fe80000100800 */
[----:B------:R-:W2:Y:S04]  /*f750*/  LDL.64 R124, [R1+0x1b78] ;  /* 0x001b7800017c7983 */ /* 0x000ea80000100a00 */
[----:B------:R0:W-:Y:S04]  /*f760*/  @P1 STL [R1+0xb8], R102 ;  /* 0x0000b86601001387 */ /* 0x0001e80000100800 */
[----:B------:R-:W2:Y:S04]  /*f770*/  LDL R133, [R1+0x6c] ;  /* 0x00006c0001857983 */ /* 0x000ea80000100800 */
[----:B------:R1:W-:Y:S04]  /*f780*/  @P1 STL [R1+0xb4], R136 ;  /* 0x0000b48801001387 */ /* 0x0003e80000100800 */
[----:B0-----:R-:W2:Y:S04]  /*f790*/  LDL.64 R186, [R1+0x1b70] ;  /* 0x001b700001ba7983 */ /* 0x001ea80000100a00 */
[----:B---3--:R0:W-:Y:S04]  /*f7a0*/  @P1 STL [R1+0xb0], R252 ;  /* 0x0000b0fc01001387 */ /* 0x0081e80000100800 */
[----:B------:R-:W3:Y:S04]  /*f7b0*/  LDL R6, [R1+0x68] ;  /* 0x0000680001067983 */ /* 0x000ee80000100800 */
[----:B------:R-:W3:Y:S04]  /*f7c0*/  LDL R7, [R1+0x64] ;  /* 0x0000640001077983 */ /* 0x000ee80000100800 */
[----:B------:R-:W3:Y:S04]  /*f7d0*/  LDL R212, [R1+0x60] ;  /* 0x0000600001d47983 */ /* 0x000ee80000100800 */
[----:B------:R-:W3:Y:S04]  /*f7e0*/  LDL.64 R194, [R1+0x1b58] ;  /* 0x001b580001c27983 */ /* 0x000ee80000100a00 */
[----:B------:R-:W3:Y:S04]  /*f7f0*/  LDL R213, [R1+0x5c] ;  /* 0x00005c0001d57983 */ /* 0x000ee80000100800 */
[----:B-1----:R-:W3:Y:S04]  /*f800*/  LDL.64 R214, [R1+0x1b50] ;  /* 0x001b500001d67983 */ /* 0x002ee80000100a00 */
[----:B------:R-:W3:Y:S04]  /*f810*/  LDL R90, [R1+0x58] ;  /* 0x00005800015a7983 */ /* 0x000ee80000100800 */
[----:B------:R-:W3:Y:S04]  /*f820*/  LDL R91, [R1+0x54] ;  /* 0x00005400015b7983 */ /* 0x000ee80000100800 */
[----:B------:R-:W3:Y:S04]  /*f830*/  LDL R102, [R1+0x50] ;  /* 0x0000500001667983 */ /* 0x000ee80000100800 */
[----:B------:R1:W-:Y:S04]  /*f840*/  @P1 STL [R1+0x9c], R199 ;  /* 0x00009cc701001387 */ /* 0x0003e80000100800 */
[----:B------:R-:W3:Y:S04]  /*f850*/  LDL.64 R86, [R1+0x1b48] ;  /* 0x001b480001567983 */ /* 0x000ee80000100a00 */
[----:B------:R-:W3:Y:S04]  /*f860*/  LDL R103, [R1+0x4c] ;  /* 0x00004c0001677983 */ /* 0x000ee80000100800 */
[----:B------:R-:W3:Y:S04]  /*f870*/  LDL.64 R82, [R1+0x1b40] ;  /* 0x001b400001527983 */ /* 0x000ee80000100a00 */
[----:B------:R-:W3:Y:S04]  /*f880*/  LDL R78, [R1+0x48] ;  /* 0x00004800014e7983 */ /* 0x000ee80000100800 */
[----:B------:R-:W3:Y:S04]  /*f890*/  LDL R79, [R1+0x44] ;  /* 0x00004400014f7983 */ /* 0x000ee80000100800 */
[----:B------:R0:W-:Y:S04]  /*f8a0*/  @P1 STL [R1+0x98], R0 ;  /* 0x0000980001001387 */ /* 0x0001e80000100800 */
[----:B------:R-:W3:Y:S04]  /*f8b0*/  LDL R136, [R1+0x40] ;  /* 0x0000400001887983 */ /* 0x000ee80000100800 */
[----:B------:R1:W-:Y:S04]  /*f8c0*/  @P1 STL [R1+0x94], R3 ;  /* 0x0000940301001387 */ /* 0x0003e80000100800 */
[----:B------:R-:W3:Y:S04]  /*f8d0*/  LDL.64 R74, [R1+0x1b38] ;  /* 0x001b3800014a7983 */ /* 0x000ee80000100a00 */
[----:B0-----:R-:W3:Y:S04]  /*f8e0*/  LDL R252, [R1+0x3c] ;  /* 0x00003c0001fc7983 */ /* 0x001ee80000100800 */
[----:B------:R-:W3:Y:S04]  /*f8f0*/  LDL.64 R114, [R1+0x1b30] ;  /* 0x001b300001727983 */ /* 0x000ee80000100a00 */
[----:B-1----:R-:W3:Y:S04]  /*f900*/  LDL R199, [R1+0x38] ;  /* 0x0000380001c77983 */ /* 0x002ee80000100800 */
[----:B------:R-:W3:Y:S04]  /*f910*/  LDL R0, [R1+0x34] ;  /* 0x0000340001007983 */ /* 0x000ee80000100800 */
[----:B------:R-:W3:Y:S04]  /*f920*/  LDL R3, [R1+0x30] ;  /* 0x0000300001037983 */ /* 0x000ee80000100800 */
[----:B------:R-:W3:Y:S04]  /*f930*/  LDL.64 R66, [R1+0x1b28] ;  /* 0x001b280001427983 */ /* 0x000ee80000100a00 */
[----:B----4-:R-:W4:Y:S04]  /*f940*/  @P1 LDG.E.U16 R128, desc[UR10][R242.64] ;  /* 0x0000000af2801981 */ /* 0x010f28000c1e1500 */
[----:B------:R-:W4:Y:S04]  /*f950*/  @P1 LDG.E.U16 R129, desc[UR10][R220.64] ;  /* 0x0000000adc811981 */ /* 0x000f28000c1e1500 */
[----:B------:R-:W4:Y:S04]  /*f960*/  @P1 LDG.E.U16 R244, desc[UR10][R230.64] ;  /* 0x0000000ae6f41981 */ /* 0x000f28000c1e1500 */
[----:B------:R-:W4:Y:S04]  /*f970*/  LDL.LU.64 R242, [R1+0x2790] ;  /* 0x0027900001f27983 */ /* 0x000f280000300a00 */
[----:B------:R-:W4:Y:S04]  /*f980*/  @P1 LDG.E.U16 R200, desc[UR10][R206.64] ;  /* 0x0000000acec81981 */ /* 0x000f28000c1e1500 */
[----:B------:R-:W4:Y:S04]  /*f990*/  LDL.LU.64 R220, [R1+0x2788] ;  /* 0x0027880001dc7983 */ /* 0x000f280000300a00 */
[----:B------:R-:W4:Y:S04]  /*f9a0*/  @P1 LDG.E.U16 R2, desc[UR10][R62.64] ;  /* 0x0000000a3e021981 */ /* 0x000f28000c1e1500 */
[----:B------:R-:W4:Y:S04]  /*f9b0*/  @P1 LDG.E.U16 R198, desc[UR10][R58.64] ;  /* 0x0000000a3ac61981 */ /* 0x000f28000c1e1500 */
[----:B--2---:R-:W2:Y:S04]  /*f9c0*/  @P1 LDG.E.U16 R201, desc[UR10][R232.64] ;  /* 0x0000000ae8c91981 */ /* 0x004ea8000c1e1500 */
[----:B------:R-:W2:Y:S04]  /*f9d0*/  @P1 LDG.E.U16 R118, desc[UR10][R236.64] ;  /* 0x0000000aec761981 */ /* 0x000ea8000c1e1500 */
[----:B------:R-:W2:Y:S04]  /*f9e0*/  @P1 LDG.E.U16 R119, desc[UR10][R248.64] ;  /* 0x0000000af8771981 */ /* 0x000ea8000c1e1500 */
[----:B------:R-:W2:Y:S04]  /*f9f0*/  @P1 LDG.E.U16 R132, desc[UR10][R184.64] ;  /* 0x0000000ab8841981 */ /* 0x000ea8000c1e1500 */
[----:B------:R-:W2:Y:S04]  /*fa00*/  @P1 LDG.E.U16 R133, desc[UR10][R124.64] ;  /* 0x0000000a7c851981 */ /* 0x000ea8000c1e1500 */
[----:B---3--:R-:W3:Y:S04]  /*fa10*/  @P1 LDG.E.U16 R6, desc[UR10][R186.64] ;  /* 0x0000000aba061981 */ /* 0x008ee8000c1e1500 */
[----:B------:R-:W2:Y:S04]  /*fa20*/  @P1 LDG.E.U16 R7, desc[UR10][R14.64] ;  /* 0x0000000a0e071981 */ /* 0x000ea8000c1e1500 */
        /* <DEDUP_REMOVED lines=14> */
[----:B----4-:R-:W4:Y:S04]  /*fb10*/  @P1 LDG.E.U16 R245, desc[UR10][R242.64] ;  /* 0x0000000af2f51981 */ /* 0x010f28000c1e1500 */
[----:B------:R-:W-:Y:S04]  /*fb20*/  @P1 STL [R1+0x8c], R129 ;  /* 0x00008c8101001387 */ /* 0x000fe80000100800 */
[----:B------:R0:W-:Y:S04]  /*fb30*/  @P1 STL [R1+0x90], R128 ;  /* 0x0000908001001387 */ /* 0x0001e80000100800 */
[----:B0-----:R-:W2:Y:S04]  /*fb40*/  LDL.64 R128, [R1+0x1b20] ;  /* 0x001b200001807983 */ /* 0x001ea80000100a00 */
[----:B------:R-:W2:Y:S04]  /*fb50*/  LDL.LU.64 R230, [R1+0x2780] ;  /* 0x0027800001e67983 */ /* 0x000ea80000300a00 */
[----:B------:R0:W-:Y:S04]  /*fb60*/  @P1 STL [R1+0x88], R244 ;  /* 0x000088f401001387 */ /* 0x0001e80000100800 */
[----:B0-----:R-:W3:Y:S04]  /*fb70*/  LDL.LU R244, [R1+0x2778] ;  /* 0x0027780001f47983 */ /* 0x001ee80000300800 */
[----:B------:R-:W3:Y:S04]  /*fb80*/  LDL.LU.64 R242, [R1+0x2770] ;  /* 0x0027700001f27983 */ /* 0x000ee80000300a00 */
[----:B----4-:R0:W-:Y:S04]  /*fb90*/  @P1 STL [R1+0x84], R245 ;  /* 0x000084f501001387 */ /* 0x0101e80000100800 */
[----:B0-----:R-:W4:Y:S04]  /*fba0*/  LDL.LU R245, [R1+0x2768] ;  /* 0x0027680001f57983 */ /* 0x001f280000300800 */
[----:B------:R-:W4:Y:S04]  /*fbb0*/  LDL.LU.64 R206, [R1+0x2760] ;  /* 0x0027600001ce7983 */ /* 0x000f280000300a00 */
[----:B------:R0:W-:Y:S04]  /*fbc0*/  @P1 STL [R1+0x80], R200 ;  /* 0x000080c801001387 */ /* 0x0001e80000100800 */
[----:B--2---:R-:W2:Y:S04]  /*fbd0*/  @P1 LDG.E.U16 R197, desc[UR10][R128.64] ;  /* 0x0000000a80c51981 */ /* 0x004ea8000c1e1500 */
[----:B0-----:R-:W2:Y:S04]  /*fbe0*/  LDL.LU R200, [R1+0x2758] ;  /* 0x0027580001c87983 */ /* 0x001ea80000300800 */
[----:B------:R-:W2:Y:S04]  /*fbf0*/  LDL.LU.64 R232, [R1+0x2750] ;  /* 0x0027500001e87983 */ /* 0x000ea80000300a00 */
[----:B------:R0:W-:Y:S04]  /*fc00*/  @P1 STL [R1+0x7c], R201 ;  /* 0x00007cc901001387 */ /* 0x0001e80000100800 */
        /* <DEDUP_REMOVED lines=8> */
[----:B------:R-:W2:Y:S04]  /*fc90*/  LDL.64 R124, [R1+0x1b18] ;  /* 0x001b1800017c7983 */ /* 0x000ea80000100a00 */
[----:B------:R-:W-:Y:S04]  /*fca0*/  @P1 STL [R1+0x6c], R133 ;  /* 0x00006c8501001387 */ /* 0x000fe80000100800 */
[----:B------:R0:W-:Y:S04]  /*fcb0*/  @P1 STL [R1+0x70], R132 ;  /* 0x0000708401001387 */ /* 0x0001e80000100800 */
[----:B0-----:R-:W4:Y:S04]  /*fcc0*/  LDL.64 R132, [R1+0x1b10] ;  /* 0x001b100001847983 */ /* 0x001f280000100a00 */
[----:B------:R-:W4:Y:S04]  /*fcd0*/  LDL.LU.64 R186, [R1+0x2718] ;  /* 0x0027180001ba7983 */ /* 0x000f280000300a00 */
[----:B------:R-:W4:Y:S04]  /*fce0*/  LDL.64 R14, [R1+0x1b08] ;  /* 0x001b0800010e7983 */ /* 0x000f280000100a00 */
[----:B------:R-:W-:Y:S04]  /*fcf0*/  @P1 STL [R1+0x64], R7 ;  /* 0x0000640701001387 */ /* 0x000fe80000100800 */
[----:B---3--:R0:W-:Y:S04]  /*fd00*/  @P1 STL [R1+0x68], R6 ;  /* 0x0000680601001387 */ /* 0x0081e80000100800 */
[----:B0-----:R-:W3:Y:S04]  /*fd10*/  LDL.64 R6, [R1+0x1b00] ;  /* 0x001b000001067983 */ /* 0x001ee80000100a00 */
[----:B------:R-:W3:Y:S04]  /*fd20*/  LDL.LU.64 R192, [R1+0x2710] ;  /* 0x0027100001c07983 */ /* 0x000ee80000300a00 */
[----:B------:R0:W-:Y:S04]  /*fd30*/  @P1 STL [R1+0x60], R212 ;  /* 0x000060d401001387 */ /* 0x0001e80000100800 */
[----:B0-----:R-:W3:Y:S04]  /*fd40*/  LDL.LU R212, [R1+0x2708] ;  /* 0x0027080001d47983 */ /* 0x001ee80000300800 */
        /* <DEDUP_REMOVED lines=27> */
[----:B------:R-:W4:Y:S04]  /*ff00*/  LDL.LU.64 R114, [R1+0x2670] ;  /* 0x0026700001727983 */ /* 0x000f280000300a00 */
[----:B------:R0:W-:Y:S04]  /*ff10*/  @P1 STL [R1+0x38], R199 ;  /* 0x000038c701001387 */ /* 0x0001e80000100800 */
[----:B0-----:R-:W4:Y:S04]  /*ff20*/  LDL.LU R199, [R1+0x2668] ;  /* 0x0026680001c77983 */ /* 0x001f280000300800 */
[----:B------:R-:W4:Y:S04]  /*ff30*/  LDL.LU.64 R70, [R1+0x2660] ;  /* 0x0026600001467983 */ /* 0x000f280000300a00 */
[----:B------:R0:W-:Y:S04]  /*ff40*/  @P1 STL [R1+0x34], R0 ;  /* 0x0000340001001387 */ /* 0x0001e80000100800 */
[----:B0-----:R-:W4:Y:S04]  /*ff50*/  LDL.LU R0, [R1+0x2658] ;  /* 0x0026580001007983 */ /* 0x001f280000300800 */
[----:B------:R-:W4:Y:S04]  /*ff60*/  LDL.LU.64 R138, [R1+0x2650] ;  /* 0x00265000018a7983 */ /* 0x000f280000300a00 */
[----:B------:R0:W-:Y:S04]  /*ff70*/  @P1 STL [R1+0x30], R3 ;  /* 0x0000300301001387 */ /* 0x0001e80000100800 */
[----:B0-----:R-:W4:Y:S04]  /*ff80*/  LDL.LU R3, [R1+0x2648] ;  /* 0x0026480001037983 */ /* 0x001f280000300800 */
[----:B------:R-:W4:Y:S04]  /*ff90*/  LDL.LU.64 R66, [R1+0x2640] ;  /* 0x0026400001427983 */ /* 0x000f280000300a00 */
[----:B------:R0:W-:Y:S04]  /*ffa0*/  STL [R1+0x21e0], R196 ;  /* 0x0021e0c401007387 */ /* 0x0001e80000100800 */
[----:B0-----:R-:W4:Y:S04]  /*ffb0*/  LDL.LU R196, [R1] ;  /* 0x0000000001c47983 */ /* 0x001f280000300800 */
[----:B------:R-:W4:Y:S04]  /*ffc0*/  LDL.LU.64 R128, [R1+0x2638] ;  /* 0x0026380001807983 */ /* 0x000f280000300a00 */
[----:B--2---:R0:W-:Y:S04]  /*ffd0*/  STL [R1+0x21e4], R197 ;  /* 0x0021e4c501007387 */ /* 0x0041e80000100800 */
[----:B0-----:R-:W2:Y:S04]  /*ffe0*/  LDL.LU R197, [R1+0x4] ;  /* 0x0000040001c57983 */ /* 0x001ea80000300800 */
[----:B------:R-:W2:Y:S04]  /*fff0*/  LDL.LU.64 R62, [R1+0x2630] ;  /* 0x00263000013e7983 */ /* 0x000ea80000300a00 */
[----:B------:R0:W-:Y:S04]  /*10000*/  STL [R1+0x21e8], R2 ;  /* 0x0021e80201007387 */ /* 0x0001e80000100800 */
[----:B0-----:R-:W2:Y:S04]  /*10010*/  LDL.LU R2, [R1+0x8] ;  /* 0x0000080001027983 */ /* 0x001ea80000300800 */
[----:B------:R-:W2:Y:S04]  /*10020*/  LDL.LU.64 R58, [R1+0x2628] ;  /* 0x00262800013a7983 */ /* 0x000ea80000300a00 */
[----:B------:R0:W-:Y:S04]  /*10030*/  STL [R1+0x21ec], R198 ;  /* 0x0021ecc601007387 */ /* 0x0001e80000100800 */
[----:B0-----:R-:W2:Y:S04]  /*10040*/  LDL.LU R198, [R1+0xc] ;  /* 0x00000c0001c67983 */ /* 0x001ea80000300800 */
[----:B---3--:R-:W3:Y:S04]  /*10050*/  @P1 LDG.E.U16 R252, desc[UR10][R16.64] ;  /* 0x0000000a10fc1981 */ /* 0x008ee8000c1e1500 */
[----:B----4-:R-:W4:Y:S04]  /*10060*/  @P1 LDG.E.U16 R199, desc[UR10][R18.64] ;  /* 0x0000000a12c71981 */ /* 0x010f28000c1e1500 */
[----:B------:R-:W3:Y:S04]  /*10070*/  @P1 LDG.E.U16 R0, desc[UR10][R132.64] ;  /* 0x0000000a84001981 */ /* 0x000ee8000c1e1500 */
[----:B------:R-:W3:Y:S04]  /*10080*/  @P1 LDG.E.U16 R3, desc[UR10][R124.64] ;  /* 0x0000000a7c031981 */ /* 0x000ee8000c1e1500 */
[----:B------:R-:W4:Y:S04]  /*10090*/  LDL.LU.64 R124, [R1+0x2620] ;  /* 0x00262000017c7983 */ /* 0x000f280000300a00 */
[----:B------:R-:W4:Y:S04]  /*100a0*/  @P1 LDG.E.U16 R196, desc[UR10][R4.64] ;  /* 0x0000000a04c41981 */ /* 0x000f28000c1e1500 */
[----:B--2---:R-:W2:Y:S04]  /*100b0*/  @P1 LDG.E.U16 R197, desc[UR10][R12.64] ;  /* 0x0000000a0cc51981 */ /* 0x004ea8000c1e1500 */
[----:B------:R-:W2:Y:S04]  /*100c0*/  @P1 LDG.E.U16 R2, desc[UR10][R6.64] ;  /* 0x0000000a06021981 */ /* 0x000ea8000c1e1500 */
[----:B------:R-:W2:Y:S04]  /*100d0*/  @P1 LDG.E.U16 R198, desc[UR10][R14.64] ;  /* 0x0000000a0ec61981 */ /* 0x000ea8000c1e1500 */
[----:B---3--:R0:W-:Y:S04]  /*100e0*/  STL [R1+0x1c], R3 ;  /* 0x00001c0301007387 */ /* 0x0081e80000100800 */
[----:B0-----:R-:W3:Y:S04]  /*100f0*/  LDL.LU R3, [R1+0x2618] ;  /* 0x0026180001037983 */ /* 0x001ee80000300800 */
[----:B------:R-:W3:Y:S04]  /*10100*/  LDL.LU.64 R132, [R1+0x2610] ;  /* 0x0026100001847983 */ /* 0x000ee80000300a00 */
[----:B------:R0:W-:Y:S04]  /*10110*/  STL [R1+0x18], R0 ;  /* 0x0000180001007387 */ /* 0x0001e80000100800 */
[----:B0-----:R-:W3:Y:S04]  /*10120*/  LDL.LU R0, [R1+0x2608] ;  /* 0x0026080001007983 */ /* 0x001ee80000300800 */
[----:B------:R-:W3:Y:S04]  /*10130*/  LDL.LU.64 R18, [R1+0x2600] ;  /* 0x0026000001127983 */ /* 0x000ee80000300a00 */
[----:B----4-:R0:W-:Y:S04]  /*10140*/  STL [R1+0x14], R199 ;  /* 0x000014c701007387 */ /* 0x0101e80000100800 */
[----:B0-----:R-:W4:Y:S04]  /*10150*/  LDL.LU R199, [R1+0x25f8] ;  /* 0x0025f80001c77983 */ /* 0x001f280000300800 */
[----:B------:R-:W3:Y:S04]  /*10160*/  LDL.LU.64 R16, [R1+0x25f0] ;  /* 0x0025f00001107983 */ /* 0x000ee80000300a00 */
[----:B------:R-:W3:Y:S04]  /*10170*/  LDL.LU.64 R14, [R1+0x25e8] ;  /* 0x0025e800010e7983 */ /* 0x000ee80000300a00 */
[----:B------:R-:W3:Y:S04]  /*10180*/  LDL.LU.64 R6, [R1+0x25e0] ;  /* 0x0025e00001067983 */ /* 0x000ee80000300a00 */
[----:B------:R-:W3:Y:S04]  /*10190*/  LDL.LU.64 R12, [R1+0x25d8] ;  /* 0x0025d800010c7983 */ /* 0x000ee80000300a00 */
[----:B------:R-:W3:Y:S04]  /*101a0*/  LDL.LU.64 R4, [R1+0x25d0] ;  /* 0x0025d00001047983 */ /* 0x000ee80000300a00 */
[----:B--2---:R0:W-:Y:S04]  /*101b0*/  STL.64 [R1+0x21f0], R196 ;  /* 0x0021f0c401007387 */ /* 0x0041e80000100a00 */
[----:B0-----:R-:W2:Y:S04]  /*101c0*/  LDL.64 R196, [R1+0x1980] ;  /* 0x0019800001c47983 */ /* 0x001ea80000100a00 */
[----:B---3--:R-:W3:Y:S04]  /*101d0*/  @P1 LDG.E.U16 R4, desc[UR10][R12.64] ;  /* 0x0000000a0c041981 */ /* 0x008ee8000c1e1500 */
[----:B------:R-:W3:Y:S04]  /*101e0*/  @P1 LDG.E.U16 R5, desc[UR10][R6.64] ;  /* 0x0000000a06051981 */ /* 0x000ee8000c1e1500 */
[----:B------:R-:W2:Y:S04]  /*101f0*/  LDL.LU.64 R12, [R1+0x25c8] ;  /* 0x0025c800010c7983 */ /* 0x000ea80000300a00 */
[----:B------:R-:W3:Y:S04]  /*10200*/  LDL.LU.64 R6, [R1+0x25c0] ;  /* 0x0025c00001067983 */ /* 0x000ee80000300a00 */
[----:B--2---:R-:W2:Y:S04]  /*10210*/  @P1 LDG.E.U16 R12, desc[UR10][R16.64] ;  /* 0x0000000a100c1981 */ /* 0x004ea8000c1e1500 */
[----:B---3--:R-:W3:Y:S04]  /*10220*/  @P1 LDG.E.U16 R6, desc[UR10][R10.64] ;  /* 0x0000000a0a061981 */ /* 0x008ee8000c1e1500 */
[----:B------:R-:W3:Y:S04]  /*10230*/  @P1 LDG.E.U16 R7, desc[UR10][R8.64] ;  /* 0x0000000a08071981 */ /* 0x000ee8000c1e1500 */
[----:B------:R0:W-:Y:S04]  /*10240*/  STL.64 [R1+0x21f8], R4 ;  /* 0x0021f80401007387 */ /* 0x0001e80000100a00 */
[----:B------:R-:W2:Y:S04]  /*10250*/  @P1 LDG.E.U16 R13, desc[UR10][R18.64] ;  /* 0x0000000a120d1981 */ /* 0x000ea8000c1e1500 */
[----:B0-----:R-:W2:Y:S04]  /*10260*/  LDL.64 R4, [R1+0x19a0] ;  /* 0x0019a00001047983 */ /* 0x001ea80000100a00 */
[----:B------:R-:W2:Y:S04]  /*10270*/  LDL.LU.64 R10, [R1+0x25b8] ;  /* 0x0025b800010a7983 */ /* 0x000ea80000300a00 */
[----:B------:R-:W4:Y:S04]  /*10280*/  LDL.LU.64 R8, [R1+0x25b0] ;  /* 0x0025b00001087983 */ /* 0x000f280000300a00 */
[----:B---3--:R0:W-:Y:S04]  /*10290*/  STL.64 [R1+0x2200], R6 ;  /* 0x0022000601007387 */ /* 0x0081e80000100a00 */
[----:B0-----:R-:W3:Y:S04]  /*102a0*/  LDL.64 R6, [R1+0x1ae8] ;  /* 0x001ae80001067983 */ /* 0x001ee80000100a00 */
[----:B--2---:R-:W2:Y:S04]  /*102b0*/  @P1 LDG.E.U16 R10, desc[UR10][R30.64] ;  /* 0x0000000a1e0a1981 */ /* 0x004ea8000c1e1500 */
[----:B----4-:R-:W4:Y:S04]  /*102c0*/  @P1 LDG.E.U16 R9, desc[UR10][R14.64] ;  /* 0x0000000a0e091981 */ /* 0x010f28000c1e1500 */
[----:B------:R-:W2:Y:S04]  /*102d0*/  @P1 LDG.E.U16 R11, desc[UR10][R22.64] ;  /* 0x0000000a160b1981 */ /* 0x000ea8000c1e1500 */
[----:B------:R-:W2:Y:S04]  /*102e0*/  LDL.LU.64 R14, [R1+0x25a8] ;  /* 0x0025a800010e7983 */ /* 0x000ea80000300a00 */
[----:B---3--:R-:W4:Y:S04]  /*102f0*/  @P1 LDG.E.U16 R8, desc[UR10][R6.64] ;  /* 0x0000000a06081981 */ /* 0x008f28000c1e1500 */
[----:B--2---:R-:W2:Y:S04]  /*10300*/  @P1 LDG.E.U16 R14, desc[UR10][R26.64] ;  /* 0x0000000a1a0e1981 */ /* 0x004ea8000c1e1500 */
[----:B------:R-:W2:Y:S04]  /*10310*/  @P1 LDG.E.U16 R15, desc[UR10][R20.64] ;  /* 0x0000000a140f1981 */ /* 0x000ea8000c1e1500 */
[----:B----4-:R-:W-:Y:S04]  /*10320*/  STL.64 [R1+0x2208], R8 ;  /* 0x0022080801007387 */ /* 0x010fe80000100a00 */
[----:B------:R-:W3:Y:S04]  /*10330*/  LDL.LU.64 R30, [R1+0x25a0] ;  /* 0x0025a000011e7983 */ /* 0x000ee80000300a00 */
[----:B------:R-:W4:Y:S04]  /*10340*/  LDL.LU.64 R22, [R1+0x2598] ;  /* 0x0025980001167983 */ /* 0x000f280000300a00 */
[----:B------:R-:W-:Y:S04]  /*10350*/  STL.64 [R1+0x2210], R10 ;  /* 0x0022100a01007387 */ /* 0x000fe80000100a00 */
[----:B------:R0:W-:Y:S04]  /*10360*/  STL [R1+0x10], R252 ;  /* 0x000010fc01007387 */ /* 0x0001e80000100800 */
[----:B------:R-:W3:Y:S04]  /*10370*/  LDL.LU.64 R16, [R1+0x2590] ;  /* 0x0025900001107983 */ /* 0x000ee80000300a00 */
[----:B------:R-:W4:Y:S01]  /*10380*/  LDL.LU.64 R18, [R1+0x2588] ;  /* 0x0025880001127983 */ /* 0x000f220000300a00 */
[----:B------:R-:W-:Y:S01]  /*10390*/  PRMT R165, RZ, 0x7610, R165 ;  /* 0x00007610ffa57816 */ /* 0x000fe200000000a5 */
[----:B0-----:R-:W0:Y:S02]  /*103a0*/  LDC R252, c[0x0][0x3c4] ;  /* 0x0000f100fffc7b82 */ /* 0x001e240000000800 */
[----:B------:R1:W-:Y:S04]  /*103b0*/  STL.64 [R1+0x2218], R12 ;  /* 0x0022180c01007387 */ /* 0x0003e80000100a00 */
[----:B-1----:R-:W4:Y:S04]  /*103c0*/  LDL.64 R12, [R1+0x1940] ;  /* 0x00194000010c7983 */ /* 0x002f280000100a00 */
[----:B------:R-:W4:Y:S04]  /*103d0*/  LDL.LU.64 R26, [R1+0x2580] ;  /* 0x00258000011a7983 */ /* 0x000f280000300a00 */
[----:B------:R-:W4:Y:S04]  /*103e0*/  LDL.64 R10, [R1+0x1920] ;  /* 0x00192000010a7983 */ /* 0x000f280000100a00 */
[----:B------:R-:W4:Y:S04]  /*103f0*/  LDL.LU.64 R20, [R1+0x2578] ;  /* 0x0025780001147983 */ /* 0x000f280000300a00 */
[----:B--2---:R-:W-:Y:S04]  /*10400*/  STL.64 [R1+0x2220], R14 ;  /* 0x0022200e01007387 */ /* 0x004fe80000100a00 */
[----:B---3--:R-:W2:Y:S04]  /*10410*/  @P1 LDG.E.U16 R16, desc[UR10][R4.64] ;  /* 0x0000000a04101981 */ /* 0x008ea8000c1e1500 */
[----:B----4-:R-:W2:Y:S04]  /*10420*/  @P1 LDG.E.U16 R17, desc[UR10][R22.64] ;  /* 0x0000000a16111981 */ /* 0x010ea8000c1e1500 */
[----:B------:R-:W3:Y:S04]  /*10430*/  @P1 LDG.E.U16 R18, desc[UR10][R28.64] ;  /* 0x0000000a1c121981 */ /* 0x000ee8000c1e1500 */
[----:B------:R-:W3:Y:S04]  /*10440*/  @P1 LDG.E.U16 R19, desc[UR10][R24.64] ;  /* 0x0000000a18131981 */ /* 0x000ee8000c1e1500 */
[----:B------:R-:W4:Y:S04]  /*10450*/  LDL.LU.64 R22, [R1+0x2570] ;  /* 0x0025700001167983 */ /* 0x000f280000300a00 */
[----:B------:R-:W3:Y:S04]  /*10460*/  LDL.64 R8, [R1+0x1900] ;  /* 0x0019000001087983 */ /* 0x000ee80000100a00 */
[----:B------:R-:W3:Y:S04]  /*10470*/  @P1 LDG.E.U16 R20, desc[UR10][R196.64] ;  /* 0x0000000ac4141981 */ /* 0x000ee8000c1e1500 */
[----:B------:R-:W3:Y:S04]  /*10480*/  @P1 LDG.E.U16 R21, desc[UR10][R26.64] ;  /* 0x0000000a1a151981 */ /* 0x000ee8000c1e1500 */
[----:B--2---:R-:W-:Y:S04]  /*10490*/  STL.64 [R1+0x2228], R16 ;  /* 0x0022281001007387 */ /* 0x004fe80000100a00 */
[----:B------:R-:W2:Y:S04]  /*104a0*/  LDL.LU.64 R28, [R1+0x2568] ;  /* 0x00256800011c7983 */ /* 0x000ea80000300a00 */
[----:B------:R-:W2:Y:S04]  /*104b0*/  LDL.LU.64 R24, [R1+0x2560] ;  /* 0x0025600001187983 */ /* 0x000ea80000300a00 */
[----:B----4-:R-:W4:Y:S04]  /*104c0*/  @P1 LDG.E.U16 R22, desc[UR10][R130.64] ;  /* 0x0000000a82161981 */ /* 0x010f28000c1e1500 */
[----:B------:R-:W4:Y:S04]  /*104d0*/  @P1 LDG.E.U16 R23, desc[UR10][R34.64] ;  /* 0x0000000a22171981 */ /* 0x000f28000c1e1500 */
[----:B---3--:R-:W-:Y:S04]  /*104e0*/  STL.64 [R1+0x2230], R18 ;  /* 0x0022301201007387 */ /* 0x008fe80000100a00 */
[----:B------:R-:W3:Y:S04]  /*104f0*/  LDL.LU.64 R26, [R1+0x2558] ;  /* 0x00255800011a7983 */ /* 0x000ee80000300a00 */
[----:B------:R-:W3:Y:S04]  /*10500*/  LDL.64 R6, [R1+0x18e0] ;  /* 0x0018e00001067983 */ /* 0x000ee80000100a00 */
[----:B------:R-:W-:Y:S04]  /*10510*/  STL.64 [R1+0x2238], R20 ;  /* 0x0022381401007387 */ /* 0x000fe80000100a00 */
[----:B------:R-:W3:Y:S04]  /*10520*/  LDL.LU.64 R130, [R1+0x2550] ;  /* 0x0025500001827983 */ /* 0x000ee80000300a00 */
[----:B------:R-:W3:Y:S04]  /*10530*/  LDL.LU.64 R34, [R1+0x2548] ;  /* 0x0025480001227983 */ /* 0x000ee80000300a00 */
[----:B--2---:R-:W2:Y:S04]  /*10540*/  @P1 LDG.E.U16 R24, desc[UR10][R28.64] ;  /* 0x0000000a1c181981 */ /* 0x004ea8000c1e1500 */
[----:B------:R-:W2:Y:S04]  /*10550*/  @P1 LDG.E.U16 R25, desc[UR10][R30.64] ;  /* 0x0000000a1e191981 */ /* 0x000ea8000c1e1500 */
[----:B----4-:R-:W-:Y:S04]  /*10560*/  STL.64 [R1+0x2240], R22 ;  /* 0x0022401601007387 */ /* 0x010fe80000100a00 */
[----:B------:R-:W4:Y:S04]  /*10570*/  LDL.LU.64 R28, [R1+0x2540] ;  /* 0x00254000011c7983 */ /* 0x000f280000300a00 */
[----:B------:R-:W4:Y:S04]  /*10580*/  LDL.64 R4, [R1+0x18c0] ;  /* 0x0018c00001047983 */ /* 0x000f280000100a00 */
[----:B------:R-:W4:Y:S04]  /*10590*/  LDL.LU.64 R30, [R1+0x2538] ;  /* 0x00253800011e7983 */ /* 0x000f280000300a00 */
[----:B---3--:R-:W3:Y:S04]  /*105a0*/  @P1 LDG.E.U16 R26, desc[UR10][R38.64] ;  /* 0x0000000a261a1981 */ /* 0x008ee8000c1e1500 */
[----:B------:R-:W3:Y:S04]  /*105b0*/  @P1 LDG.E.U16 R27, desc[UR10][R32.64] ;  /* 0x0000000a201b1981 */ /* 0x000ee8000c1e1500 */
[----:B--2---:R-:W-:Y:S04]  /*105c0*/  STL.64 [R1+0x2248], R24 ;  /* 0x0022481801007387 */ /* 0x004fe80000100a00 */
[----:B------:R-:W2:Y:S04]  /*105d0*/  LDL.LU.64 R38, [R1+0x2530] ;  /* 0x0025300001267983 */ /* 0x000ea80000300a00 */
[----:B------:R-:W2:Y:S04]  /*105e0*/  LDL.LU.64 R32, [R1+0x2528] ;  /* 0x0025280001207983 */ /* 0x000ea80000300a00 */
[----:B----4-:R1:W4:Y:S04]  /*105f0*/  @P1 LDG.E.U16 R28, desc[UR10][R12.64] ;  /* 0x0000000a0c1c1981 */ /* 0x010328000c1e1500 */
[----:B------:R-:W4:Y:S04]  /*10600*/  @P1 LDG.E.U16 R29, desc[UR10][R34.64] ;  /* 0x0000000a221d1981 */ /* 0x000f28000c1e1500 */
[----:B------:R-:W4:Y:S01]  /*10610*/  @P1 LDG.E.U16 R30, desc[UR10][R42.64] ;  /* 0x0000000a2a1e1981 */ /* 0x000f22000c1e1500 */
[----:B------:R-:W-:Y:S01]  /*10620*/  PRMT R164, RZ, 0x7610, R164 ;  /* 0x00007610ffa47816 */ /* 0x000fe200000000a4 */
[----:B-1----:R-:W1:Y:S02]  /*10630*/  LDC R13, c[0x0][0x3c4] ;  /* 0x0000f100ff0d7b82 */ /* 0x002e640000000800 */
[----:B------:R-:W4:Y:S04]  /*10640*/  @P1 LDG.E.U16 R31, desc[UR10][R36.64] ;  /* 0x0000000a241f1981 */ /* 0x000f28000c1e1500 */
[----:B------:R-:W4:Y:S04]  /*10650*/  LDL.64 R196, [R1+0x18a0] ;  /* 0x0018a00001c47983 */ /* 0x000f280000100a00 */
[----:B---3--:R-:W-:Y:S04]  /*10660*/  STL.64 [R1+0x2250], R26 ;  /* 0x0022501a01007387 */ /* 0x008fe80000100a00 */
[----:B------:R-:W3:Y:S04]  /*10670*/  LDL.LU.64 R34, [R1+0x2520] ;  /* 0x0025200001227983 */ /* 0x000ee80000300a00 */
[----:B--2---:R2:W3:Y:S04]  /*10680*/  @P1 LDG.E.U16 R32, desc[UR10][R10.64] ;  /* 0x0000000a0a201981 */ /* 0x0044e8000c1e1500 */
[----:B------:R-:W3:Y:S04]  /*10690*/  @P1 LDG.E.U16 R33, desc[UR10][R38.64] ;  /* 0x0000000a26211981 */ /* 0x000ee8000c1e1500 */
[----:B----4-:R-:W-:Y:S01]  /*106a0*/  STL.64 [R1+0x2258], R28 ;  /* 0x0022581c01007387 */ /* 0x010fe20000100a00 */
[----:B------:R-:W-:Y:S01]  /*106b0*/  PRMT R145, RZ, 0x7610, R145 ;  /* 0x00007610ff917816 */ /* 0x000fe20000000091 */
[----:B--2---:R-:W2:Y:S02]  /*106c0*/  LDC R11, c[0x0][0x3c4] ;  /* 0x0000f100ff0b7b82 */ /* 0x004ea40000000800 */
[----:B------:R-:W4:Y:S04]  /*106d0*/  LDL.LU.64 R42, [R1+0x2518] ;  /* 0x00251800012a7983 */ /* 0x000f280000300a00 */
[----:B------:R-:W2:Y:S01]  /*106e0*/  LDL.LU.64 R36, [R1+0x2510] ;  /* 0x0025100001247983 */ /* 0x000ea20000300a00 */
[----:B------:R-:W-:-:S02]  /*106f0*/  PRMT R144, RZ, 0x7610, R144 ;  /* 0x00007610ff907816 */ /* 0x000fc40000000090 */
[----:B------:R-:W-:Y:S01]  /*10700*/  PRMT R163, RZ, 0x7610, R163 ;  /* 0x00007610ffa37816 */ /* 0x000fe200000000a3 */
[----:B------:R-:W-:Y:S01]  /*10710*/  STL.64 [R1+0x2260], R30 ;  /* 0x0022601e01007387 */ /* 0x000fe20000100a00 */
[----:B------:R-:W-:Y:S02]  /*10720*/  PRMT R143, RZ, 0x7610, R143 ;  /* 0x00007610ff8f7816 */ /* 0x000fe4000000008f */
[----:B------:R-:W-:Y:S01]  /*10730*/  PRMT R162, RZ, 0x7610, R162 ;  /* 0x00007610ffa27816 */ /* 0x000fe200000000a2 */
[----:B------:R-:W4:Y:S01]  /*10740*/  LDL.LU.64 R38, [R1+0x2508] ;  /* 0x0025080001267983 */ /* 0x000f220000300a00 */
[----:B------:R-:W-:Y:S02]  /*10750*/  PRMT R142, RZ, 0x7610, R142 ;  /* 0x00007610ff8e7816 */ /* 0x000fe4000000008e */
[----:B------:R-:W-:Y:S01]  /*10760*/  PRMT R146, RZ, 0x7610, R146 ;  /* 0x00007610ff927816 */ /* 0x000fe20000000092 */
[----:B---3--:R-:W3:Y:S01]  /*10770*/  @P1 LDG.E.U16 R34, desc[UR10][R46.64] ;  /* 0x0000000a2e221981 */ /* 0x008ee2000c1e1500 */
[----:B------:R-:W-:-:S02]  /*10780*/  PRMT R147, RZ, 0x7610, R147 ;  /* 0x00007610ff937816 */ /* 0x000fc40000000093 */
[----:B------:R-:W-:Y:S01]  /*10790*/  PRMT R166, RZ, 0x7610, R166 ;  /* 0x00007610ffa67816 */ /* 0x000fe200000000a6 */
[----:B------:R-:W3:Y:S01]  /*107a0*/  @P1 LDG.E.U16 R35, desc[UR10][R40.64] ;  /* 0x0000000a28231981 */ /* 0x000ee2000c1e1500 */
[----:B------:R-:W-:Y:S02]  /*107b0*/  PRMT R167, RZ, 0x7610, R167 ;  /* 0x00007610ffa77816 */ /* 0x000fe400000000a7 */
[----:B------:R-:W-:Y:S02]  /*107c0*/  PRMT R148, RZ, 0x7610, R148 ;  /* 0x00007610ff947816 */ /* 0x000fe40000000094 */
[----:B------:R-:W-:Y:S02]  /*107d0*/  PRMT R168, RZ, 0x7610, R168 ;  /* 0x00007610ffa87816 */ /* 0x000fe400000000a8 */
[----:B------:R-:W-:Y:S02]  /*107e0*/  PRMT R149, RZ, 0x7610, R149 ;  /* 0x00007610ff957816 */ /* 0x000fe40000000095 */
[----:B------:R-:W-:-:S02]  /*107f0*/  PRMT R169, RZ, 0x7610, R169 ;  /* 0x00007610ffa97816 */ /* 0x000fc400000000a9 */
[----:B------:R-:W-:Y:S02]  /*10800*/  PRMT R150, RZ, 0x7610, R150 ;  /* 0x00007610ff967816 */ /* 0x000fe40000000096 */
[----:B------:R-:W-:Y:S02]  /*10810*/  PRMT R153, RZ, 0x7610, R153 ;  /* 0x00007610ff997816 */ /* 0x000fe40000000099 */
[----:B------:R-:W-:Y:S01]  /*10820*/  PRMT R170, RZ, 0x7610, R170 ;  /* 0x00007610ffaa7816 */ /* 0x000fe200000000aa */
[----:B0-----:R-:W-:Y:S01]  /*10830*/  IMAD R252, R252, 0x66, RZ ;  /* 0x00000066fcfc7824 */ /* 0x001fe200078e02ff */
[----:B------:R-:W-:Y:S01]  /*10840*/  PRMT R173, RZ, 0x7610, R173 ;  /* 0x00007610ffad7816 */ /* 0x000fe200000000ad */
[----:B------:R-:W0:Y:S01]  /*10850*/  LDC R10, c[0x0][0x3c4] ;  /* 0x0000f100ff0a7b82 */ /* 0x000e220000000800 */
[----:B------:R-:W-:Y:S04]  /*10860*/  STL.64 [R1+0x2268], R32 ;  /* 0x0022682001007387 */ /* 0x000fe80000100a00 */
[----:B------:R-:W3:Y:S04]  /*10870*/  LDL.LU.64 R46, [R1+0x2500] ;  /* 0x00250000012e7983 */ /* 0x000ee80000300a00 */
[----:B------:R-:W3:Y:S04]  /*10880*/  LDL.LU.64 R40, [R1+0x24f8] ;  /* 0x0024f80001287983 */ /* 0x000ee80000300a00 */
[----:B--2---:R2:W3:Y:S04]  /*10890*/  @P1 LDG.E.U16 R36, desc[UR10][R8.64] ;  /* 0x0000000a08241981 */ /* 0x0044e8000c1e1500 */
[----:B----4-:R-:W4:Y:S04]  /*108a0*/  @P1 LDG.E.U16 R37, desc[UR10][R42.64] ;  /* 0x0000000a2a251981 */ /* 0x010f28000c1e1500 */
[----:B------:R-:W4:Y:S01]  /*108b0*/  @P1 LDG.E.U16 R38, desc[UR10][R50.64] ;  /* 0x0000000a32261981 */ /* 0x000f22000c1e1500 */
[----:B------:R-:W-:Y:S01]  /*108c0*/  PRMT R151, RZ, 0x7610, R151 ;  /* 0x00007610ff977816 */ /* 0x000fe20000000097 */
[----:B--2---:R-:W2:Y:S02]  /*108d0*/  LDC R9, c[0x0][0x3c4] ;  /* 0x0000f100ff097b82 */ /* 0x004ea40000000800 */
[----:B------:R-:W2:Y:S04]  /*108e0*/  @P1 LDG.E.U16 R39, desc[UR10][R44.64] ;  /* 0x0000000a2c271981 */ /* 0x000ea8000c1e1500 */
[----:B---3--:R-:W-:Y:S01]  /*108f0*/  STL.64 [R1+0x2270], R34 ;  /* 0x0022702201007387 */ /* 0x008fe20000100a00 */
[----:B------:R-:W-:Y:S01]  /*10900*/  IMAD R11, R11, 0x7e, RZ ;  /* 0x0000007e0b0b7824 */ /* 0x000fe200078e02ff */
[----:B------:R-:W-:Y:S01]  /*10910*/  PRMT R171, RZ, 0x7610, R171 ;  /* 0x00007610ffab7816 */ /* 0x000fe200000000ab */
[----:B------:R-:W3:Y:S01]  /*10920*/  LDC R8, c[0x0][0x3c4] ;  /* 0x0000f100ff087b82 */ /* 0x000ee20000000800 */
[----:B------:R-:W3:Y:S04]  /*10930*/  LDL.LU.64 R42, [R1+0x24f0] ;  /* 0x0024f000012a7983 */ /* 0x000ee80000300a00 */
[----:B------:R0:W3:Y:S04]  /*10940*/  @P1 LDG.E.U16 R40, desc[UR10][R6.64] ;  /* 0x0000000a06281981 */ /* 0x0000e8000c1e1500 */
[----:B------:R-:W3:Y:S04]  /*10950*/  @P1 LDG.E.U16 R41, desc[UR10][R46.64] ;  /* 0x0000000a2e291981 */ /* 0x000ee8000c1e1500 */
[----:B----4-:R-:W-:Y:S01]  /*10960*/  STL.64 [R1+0x2278], R36 ;  /* 0x0022782401007387 */ /* 0x010fe20000100a00 */
[----:B0-----:R-:W0:Y:S03]  /*10970*/  LDC R6, c[0x0][0x3c4] ;  /* 0x0000f100ff067b82 */ /* 0x001e260000000800 */
[----:B------:R-:W4:Y:S04]  /*10980*/  LDL.LU.64 R50, [R1+0x24e8] ;  /* 0x0024e80001327983 */ /* 0x000f280000300a00 */
[----:B------:R-:W4:Y:S01]  /*10990*/  LDL.LU.64 R44, [R1+0x24e0] ;  /* 0x0024e000012c7983 */ /* 0x000f220000300a00 */
[----:B------:R-:W-:Y:S01]  /*109a0*/  PRMT R152, RZ, 0x7610, R152 ;  /* 0x00007610ff987816 */ /* 0x000fe20000000098 */
[----:B------:R-:W0:Y:S02]  /*109b0*/  LDC R7, c[0x0][0x3c4] ;  /* 0x0000f100ff077b82 */ /* 0x000e240000000800 */
[----:B--2---:R-:W-:Y:S04]  /*109c0*/  STL.64 [R1+0x2280], R38 ;  /* 0x0022802601007387 */ /* 0x004fe80000100a00 */
[----:B------:R-:W2:Y:S04]  /*109d0*/  LDL.LU.64 R46, [R1+0x24d8] ;  /* 0x0024d800012e7983 */ /* 0x000ea80000300a00 */
[----:B---3--:R-:W3:Y:S04]  /*109e0*/  @P1 LDG.E.U16 R42, desc[UR10][R54.64] ;  /* 0x0000000a362a1981 */ /* 0x008ee8000c1e1500 */
[----:B------:R-:W3:Y:S04]  /*109f0*/  @P1 LDG.E.U16 R43, desc[UR10][R48.64] ;  /* 0x0000000a302b1981 */ /* 0x000ee8000c1e1500 */
[----:B------:R-:W-:Y:S04]  /*10a00*/  STL.64 [R1+0x2288], R40 ;  /* 0x0022882801007387 */ /* 0x000fe80000100a00 */
[----:B------:R-:W3:Y:S04]  /*10a10*/  LDL.LU.64 R54, [R1+0x24d0] ;  /* 0x0024d00001367983 */ /* 0x000ee80000300a00 */
[----:B------:R-:W3:Y:S04]  /*10a20*/  LDL.LU.64 R48, [R1+0x24c8] ;  /* 0x0024c80001307983 */ /* 0x000ee80000300a00 */
[----:B----4-:R4:W3:Y:S04]  /*10a30*/  @P1 LDG.E.U16 R44, desc[UR10][R4.64] ;  /* 0x0000000a042c1981 */ /* 0x0108e8000c1e1500 */
[----:B------:R-:W3:Y:S04]  /*10a40*/  @P1 LDG.E.U16 R45, desc[UR10][R50.64] ;  /* 0x0000000a322d1981 */ /* 0x000ee8000c1e1500 */
[----:B--2---:R-:W2:Y:S01]  /*10a50*/  @P1 LDG.E.U16 R46, desc[UR10][R134.64] ;  /* 0x0000000a862e1981 */ /* 0x004ea2000c1e1500 */
[----:B----4-:R-:W4:Y:S03]  /*10a60*/  LDC R5, c[0x0][0x3c4] ;  /* 0x0000f100ff057b82 */ /* 0x010f260000000800 */
[----:B------:R-:W2:Y:S04]  /*10a70*/  @P1 LDG.E.U16 R47, desc[UR10][R52.64] ;  /* 0x0000000a342f1981 */ /* 0x000ea8000c1e1500 */
[----:B---3--:R-:W-:Y:S01]  /*10a80*/  STL.64 [R1+0x2290], R42 ;  /* 0x0022902a01007387 */ /* 0x008fe20000100a00 */
[----:B------:R-:W3:Y:S03]  /*10a90*/  LDC R4, c[0x0][0x3c4] ;  /* 0x0000f100ff047b82 */ /* 0x000ee60000000800 */
[----:B------:R-:W3:Y:S04]  /*10aa0*/  LDL.LU.64 R50, [R1+0x24c0] ;  /* 0x0024c00001327983 */ /* 0x000ee80000300a00 */
[----:B------:R-:W4:Y:S04]  /*10ab0*/  @P1 LDG.E.U16 R48, desc[UR10][R196.64] ;  /* 0x0000000ac4301981 */ /* 0x000f28000c1e1500 */
[----:B------:R-:W4:Y:S04]  /*10ac0*/  @P1 LDG.E.U16 R49, desc[UR10][R54.64] ;  /* 0x0000000a36311981 */ /* 0x000f28000c1e1500 */
[----:B------:R-:W-:Y:S04]  /*10ad0*/  STL.64 [R1+0x2298], R44 ;  /* 0x0022982c01007387 */ /* 0x000fe80000100a00 */
[----:B------:R-:W4:Y:S04]  /*10ae0*/  LDL.LU.64 R134, [R1+0x24b8] ;  /* 0x0024b80001867983 */ /* 0x000f280000300a00 */
[----:B------:R-:W4:Y:S04]  /*10af0*/  LDL.LU.64 R52, [R1+0x24b0] ;  /* 0x0024b00001347983 */ /* 0x000f280000300a00 */
[----:B--2---:R-:W-:Y:S04]  /*10b00*/  STL.64 [R1+0x22a0], R46 ;  /* 0x0022a02e01007387 */ /* 0x004fe80000100a00 */
[----:B------:R-:W2:Y:S04]  /*10b10*/  LDL.LU.64 R54, [R1+0x24a8] ;  /* 0x0024a80001367983 */ /* 0x000ea80000300a00 */
[----:B---3--:R-:W3:Y:S04]  /*10b20*/  @P1 LDG.E.U16 R50, desc[UR10][R140.64] ;  /* 0x0000000a8c321981 */ /* 0x008ee8000c1e1500 */
[----:B------:R-:W3:Y:S04]  /*10b30*/  @P1 LDG.E.U16 R51, desc[UR10][R56.64] ;  /* 0x0000000a38331981 */ /* 0x000ee8000c1e1500 */
[----:B----4-:R-:W-:Y:S04]  /*10b40*/  STL.64 [R1+0x22a8], R48 ;  /* 0x0022a83001007387 */ /* 0x010fe80000100a00 */
[----:B------:R-:W4:Y:S04]  /*10b50*/  LDL.LU.64 R140, [R1+0x24a0] ;  /* 0x0024a000018c7983 */ /* 0x000f280000300a00 */
[----:B------:R-:W4:Y:S04]  /*10b60*/  LDL.LU.64 R56, [R1+0x2498] ;  /* 0x0024980001387983 */ /* 0x000f280000300a00 */
[----:B------:R-:W4:Y:S04]  /*10b70*/  @P1 LDG.E.U16 R52, desc[UR10][R124.64] ;  /* 0x0000000a7c341981 */ /* 0x000f28000c1e1500 */
[----:B------:R-:W4:Y:S04]  /*10b80*/  @P1 LDG.E.U16 R53, desc[UR10][R58.64] ;  /* 0x0000000a3a351981 */ /* 0x000f28000c1e1500 */
[----:B--2---:R-:W2:Y:S04]  /*10b90*/  @P1 LDG.E.U16 R54, desc[UR10][R122.64] ;  /* 0x0000000a7a361981 */ /* 0x004ea8000c1e1500 */
[----:B------:R-:W2:Y:S04]  /*10ba0*/  @P1 LDG.E.U16 R55, desc[UR10][R60.64] ;  /* 0x0000000a3c371981 */ /* 0x000ea8000c1e1500 */
[----:B---3--:R-:W-:Y:S04]  /*10bb0*/  STL.64 [R1+0x22b0], R50 ;  /* 0x0022b03201007387 */ /* 0x008fe80000100a00 */
[----:B------:R-:W3:Y:S04]  /*10bc0*/  LDL.LU.64 R124, [R1+0x2490] ;  /* 0x00249000017c7983 */ /* 0x000ee80000300a00 */
[----:B------:R-:W3:Y:S04]  /*10bd0*/  LDL.LU.64 R58, [R1+0x2488] ;  /* 0x00248800013a7983 */ /* 0x000ee80000300a00 */
[----:B----4-:R-:W4:Y:S04]  /*10be0*/  @P1 LDG.E.U16 R56, desc[UR10][R62.64] ;  /* 0x0000000a3e381981 */ /* 0x010f28000c1e1500 */
[----:B------:R-:W4:Y:S04]  /*10bf0*/  @P1 LDG.E.U16 R57, desc[UR10][R128.64] ;  /* 0x0000000a80391981 */ /* 0x000f28000c1e1500 */
[----:B------:R0:W-:Y:S04]  /*10c00*/  STL.64 [R1+0x22b8], R52 ;  /* 0x0022b83401007387 */ /* 0x0001e80000100a00 */
[----:B------:R-:W4:Y:S04]  /*10c10*/  LDL.LU.64 R122, [R1+0x2480] ;  /* 0x00248000017a7983 */ /* 0x000f280000300a00 */
[----:B------:R-:W4:Y:S04]  /*10c20*/  LDL.LU.64 R60, [R1+0x2478] ;  /* 0x00247800013c7983 */ /* 0x000f280000300a00 */
[----:B--2---:R-:W-:Y:S04]  /*10c30*/  STL.64 [R1+0x22c0], R54 ;  /* 0x0022c03601007387 */ /* 0x004fe80000100a00 */
[----:B------:R-:W2:Y:S04]  /*10c40*/  LDL.LU.64 R62, [R1+0x2470] ;  /* 0x00247000013e7983 */ /* 0x000ea80000300a00 */
[----:B------:R-:W2:Y:S04]  /*10c50*/  LDL.LU.64 R128, [R1+0x2468] ;  /* 0x0024680001807983 */ /* 0x000ea80000300a00 */
[----:B---3--:R-:W3:Y:S04]  /*10c60*/  @P1 LDG.E.U16 R58, desc[UR10][R64.64] ;  /* 0x0000000a403a1981 */ /* 0x008ee8000c1e1500 */
[----:B------:R-:W3:Y:S04]  /*10c70*/  @P1 LDG.E.U16 R59, desc[UR10][R126.64] ;  /* 0x0000000a7e3b1981 */ /* 0x000ee8000c1e1500 */
[----:B----4-:R4:W-:Y:S04]  /*10c80*/  STL.64 [R1+0x22c8], R56 ;  /* 0x0022c83801007387 */ /* 0x0109e80000100a00 */
[----:B------:R-:W3:Y:S04]  /*10c90*/  LDL.LU.64 R64, [R1+0x2460] ;  /* 0x0024600001407983 */ /* 0x000ee80000300a00 */
[----:B------:R-:W4:Y:S04]  /*10ca0*/  LDL.LU.64 R126, [R1+0x2458] ;  /* 0x00245800017e7983 */ /* 0x000f280000300a00 */
[----:B------:R-:W4:Y:S04]  /*10cb0*/  @P1 LDG.E.U16 R60, desc[UR10][R66.64] ;  /* 0x0000000a423c1981 */ /* 0x000f28000c1e1500 */
[----:B------:R-:W4:Y:S04]  /*10cc0*/  @P1 LDG.E.U16 R61, desc[UR10][R138.64] ;  /* 0x0000000a8a3d1981 */ /* 0x000f28000c1e1500 */
[----:B--2---:R-:W2:Y:S04]  /*10cd0*/  @P1 LDG.E.U16 R62, desc[UR10][R68.64] ;  /* 0x0000000a443e1981 */ /* 0x004ea8000c1e1500 */
[----:B------:R-:W2:Y:S04]  /*10ce0*/  LDL.LU.64 R66, [R1+0x2450] ;  /* 0x0024500001427983 */ /* 0x000ea80000300a00 */
[----:B------:R-:W4:Y:S04]  /*10cf0*/  LDL.LU.64 R138, [R1+0x2448] ;  /* 0x00244800018a7983 */ /* 0x000f280000300a00 */
[----:B------:R-:W4:Y:S04]  /*10d00*/  LDL.LU.64 R68, [R1+0x2440] ;  /* 0x0024400001447983 */ /* 0x000f280000300a00 */
[----:B------:R-:W4:Y:S04]  /*10d10*/  @P1 LDG.E.U16 R63, desc[UR10][R116.64] ;  /* 0x0000000a743f1981 */ /* 0x000f28000c1e1500 */
[----:B------:R-:W4:Y:S04]  /*10d20*/  LDL.LU.64 R116, [R1+0x2438] ;  /* 0x0024380001747983 */ /* 0x000f280000300a00 */
[----:B---3--:R-:W3:Y:S04]  /*10d30*/  @P1 LDG.E.U16 R64, desc[UR10][R70.64] ;  /* 0x0000000a46401981 */ /* 0x008ee8000c1e1500 */
[----:B------:R-:W3:Y:S04]  /*10d40*/  @P1 LDG.E.U16 R65, desc[UR10][R114.64] ;  /* 0x0000000a72411981 */ /* 0x000ee8000c1e1500 */
[----:B------:R-:W3:Y:S04]  /*10d50*/  LDL.LU.64 R70, [R1+0x2430] ;  /* 0x0024300001467983 */ /* 0x000ee80000300a00 */
[----:B------:R-:W3:Y:S04]  /*10d60*/  LDL.LU.64 R114, [R1+0x2428] ;  /* 0x0024280001727983 */ /* 0x000ee80000300a00 */
[----:B--2---:R-:W2:Y:S04]  /*10d70*/  @P1 LDG.E.U16 R66, desc[UR10][R72.64] ;  /* 0x0000000a48421981 */ /* 0x004ea8000c1e1500 */
[----:B------:R-:W2:Y:S04]  /*10d80*/  @P1 LDG.E.U16 R67, desc[UR10][R112.64] ;  /* 0x0000000a70431981 */ /* 0x000ea8000c1e1500 */
[----:B----4-:R-:W4:Y:S04]  /*10d90*/  @P1 LDG.E.U16 R68, desc[UR10][R74.64] ;  /* 0x0000000a4a441981 */ /* 0x010f28000c1e1500 */
[----:B------:R-:W2:Y:S04]  /*10da0*/  LDL.LU.64 R72, [R1+0x2420] ;  /* 0x0024200001487983 */ /* 0x000ea80000300a00 */
[----:B------:R-:W4:Y:S04]  /*10db0*/  LDL.LU.64 R112, [R1+0x2418] ;  /* 0x0024180001707983 */ /* 0x000f280000300a00 */
[----:B------:R-:W4:Y:S04]  /*10dc0*/  LDL.LU.64 R74, [R1+0x2410] ;  /* 0x00241000014a7983 */ /* 0x000f280000300a00 */
[----:B------:R-:W4:Y:S04]  /*10dd0*/  @P1 LDG.E.U16 R69, desc[UR10][R110.64] ;  /* 0x0000000a6e451981 */ /* 0x000f28000c1e1500 */
[----:B------:R0:W4:Y:S04]  /*10de0*/  @P1 LDG.E.U16 R117, desc[UR10][R216.64] ;  /* 0x0000000ad8751981 */ /* 0x000128000c1e1500 */
[----:B------:R1:W4:Y:S04]  /*10df0*/  @P1 LDG.E.U16 R116, desc[UR10][R218.64] ;  /* 0x0000000ada741981 */ /* 0x000328000c1e1500 */
[----:B------:R-:W4:Y:S01]  /*10e00*/  LDL.LU.64 R110, [R1+0x2408] ;  /* 0x00240800016e7983 */ /* 0x000f220000300a00 */
[----:B0-----:R-:W0:Y:S08]  /*10e10*/  LDC R216, c[0x0][0x3c4] ;  /* 0x0000f100ffd87b82 */ /* 0x001e300000000800 */
[----:B------:R-:W0:Y:S08]  /*10e20*/  LDC R217, c[0x0][0x3c4] ;  /* 0x0000f100ffd97b82 */ /* 0x000e300000000800 */
[----:B-1----:R-:W1:Y:S08]  /*10e30*/  LDC R218, c[0x0][0x3c4] ;  /* 0x0000f100ffda7b82 */ /* 0x002e700000000800 */
[----:B------:R-:W0:Y:S01]  /*10e40*/  LDC R219, c[0x0][0x3c4] ;  /* 0x0000f100ffdb7b82 */ /* 0x000e220000000800 */
[----:B---3--:R-:W3:Y:S04]  /*10e50*/  @P1 LDG.E.U16 R70, desc[UR10][R76.64] ;  /* 0x0000000a4c461981 */ /* 0x008ee8000c1e1500 */
[----:B------:R-:W3:Y:S04]  /*10e60*/  @P1 LDG.E.U16 R71, desc[UR10][R108.64] ;  /* 0x0000000a6c471981 */ /* 0x000ee8000c1e1500 */
[----:B------:R0:W3:Y:S04]  /*10e70*/  @P1 LDG.E.U16 R115, desc[UR10][R220.64] ;  /* 0x0000000adc731981 */ /* 0x0000e8000c1e1500 */
[----:B------:R-:W3:Y:S04]  /*10e80*/  LDL.LU.64 R76, [R1+0x2400] ;  /* 0x00240000014c7983 */ /* 0x000ee80000300a00 */
[----:B------:R-:W3:Y:S01]  /*10e90*/  LDL.LU.64 R108, [R1+0x23f8] ;  /* 0x0023f800016c7983 */ /* 0x000ee20000300a00 */
[----:B0-----:R-:W0:Y:S03]  /*10ea0*/  LDC R220, c[0x0][0x3c4] ;  /* 0x0000f100ffdc7b82 */ /* 0x001e260000000800 */
[----:B------:R1:W3:Y:S04]  /*10eb0*/  @P1 LDG.E.U16 R114, desc[UR10][R230.64] ;  /* 0x0000000ae6721981 */ /* 0x0002e8000c1e1500 */
[----:B--2---:R-:W2:Y:S01]  /*10ec0*/  @P1 LDG.E.U16 R72, desc[UR10][R78.64] ;  /* 0x0000000a4e481981 */ /* 0x004ea2000c1e1500 */
[----:B------:R-:W0:Y:S03]  /*10ed0*/  LDC R221, c[0x0][0x3c4] ;  /* 0x0000f100ffdd7b82 */ /* 0x000e260000000800 */
[----:B------:R-:W2:Y:S04]  /*10ee0*/  @P1 LDG.E.U16 R73, desc[UR10][R106.64] ;  /* 0x0000000a6a491981 */ /* 0x000ea8000c1e1500 */
[----:B----4-:R-:W4:Y:S04]  /*10ef0*/  @P1 LDG.E.U16 R74, desc[UR10][R80.64] ;  /* 0x0000000a504a1981 */ /* 0x010f28000c1e1500 */
[----:B------:R-:W2:Y:S01]  /*10f00*/  @P1 LDG.E.U16 R75, desc[UR10][R104.64] ;  /* 0x0000000a684b1981 */ /* 0x000ea2000c1e1500 */
[----:B------:R-:W-:Y:S01]  /*10f10*/  IMAD R216, R216, 0x53, RZ ;  /* 0x00000053d8d87824 */ /* 0x000fe200078e02ff */
[----:B-1----:R-:W1:Y:S02]  /*10f20*/  LDC R230, c[0x0][0x3c4] ;  /* 0x0000f100ffe67b82 */ /* 0x002e640000000800 */
[----:B------:R-:W2:Y:S04]  /*10f30*/  LDL.LU.64 R78, [R1+0x23f0] ;  /* 0x0023f000014e7983 */ /* 0x000ea80000300a00 */
[----:B------:R-:W4:Y:S04]  /*10f40*/  LDL.LU.64 R106, [R1+0x23e8] ;  /* 0x0023e800016a7983 */ /* 0x000f280000300a00 */
[----:B------:R-:W4:Y:S01]  /*10f50*/  @P1 LDG.E.U16 R110, desc[UR10][R244.64] ;  /* 0x0000000af46e1981 */ /* 0x000f22000c1e1500 */
[----:B------:R-:W-:Y:S01]  /*10f60*/  IMAD R217, R217, 0x5b, RZ ;  /* 0x0000005bd9d97824 */ /* 0x000fe200078e02ff */
[----:B------:R-:W0:Y:S02]  /*10f70*/  LDC R231, c[0x0][0x3c4] ;  /* 0x0000f100ffe77b82 */ /* 0x000e240000000800 */
[----:B------:R-:W4:Y:S04]  /*10f80*/  LDL.LU.64 R80, [R1+0x23e0] ;  /* 0x0023e00001507983 */ /* 0x000f280000300a00 */
[----:B------:R-:W4:Y:S04]  /*10f90*/  LDL.LU.64 R104, [R1+0x23d8] ;  /* 0x0023d80001687983 */ /* 0x000f280000300a00 */
[----:B------:R0:W4:Y:S04]  /*10fa0*/  @P1 LDG.E.U16 R113, desc[UR10][R238.64] ;  /* 0x0000000aee711981 */ /* 0x000128000c1e1500 */
[----:B------:R0:W4:Y:S04]  /*10fb0*/  @P1 LDG.E.U16 R112, desc[UR10][R240.64] ;  /* 0x0000000af0701981 */ /* 0x000128000c1e1500 */
[----:B------:R0:W4:Y:S04]  /*10fc0*/  @P1 LDG.E.U16 R111, desc[UR10][R242.64] ;  /* 0x0000000af26f1981 */ /* 0x000128000c1e1500 */
[----:B---3--:R-:W3:Y:S04]  /*10fd0*/  @P1 LDG.E.U16 R76, desc[UR10][R82.64] ;  /* 0x0000000a524c1981 */ /* 0x008ee8000c1e1500 */
[----:B------:R-:W3:Y:S01]  /*10fe0*/  @P1 LDG.E.U16 R77, desc[UR10][R102.64] ;  /* 0x0000000a664d1981 */ /* 0x000ee2000c1e1500 */
[----:B------:R-:W-:Y:S01]  /*10ff0*/  IMAD R218, R218, 0x63, RZ ;  /* 0x00000063dada7824 */ /* 0x000fe200078e02ff */
[----:B0-----:R-:W0:Y:S01]  /*11000*/  LDC R238, c[0x0][0x3c4] ;  /* 0x0000f100ffee7b82 */ /* 0x001e220000000800 */
[----:B------:R-:W-:Y:S01]  /*11010*/  IMAD R219, R219, 0x6b, RZ ;  /* 0x0000006bdbdb7824 */ /* 0x000fe200078e02ff */
[----:B------:R-:W3:Y:S04]  /*11020*/  @P1 LDG.E.U16 R108, desc[UR10][R234.64] ;  /* 0x0000000aea6c1981 */ /* 0x000ee8000c1e1500 */
[----:B------:R-:W3:Y:S04]  /*11030*/  LDL.LU.64 R82, [R1+0x23d0] ;  /* 0x0023d00001527983 */ /* 0x000ee80000300a00 */
[----:B------:R-:W3:Y:S04]  /*11040*/  @P1 LDG.E.U16 R109, desc[UR10][R250.64] ;  /* 0x0000000afa6d1981 */ /* 0x000ee8000c1e1500 */
[----:B--2---:R-:W2:Y:S04]  /*11050*/  @P1 LDG.E.U16 R78, desc[UR10][R84.64] ;  /* 0x0000000a544e1981 */ /* 0x004ea8000c1e1500 */
[----:B------:R-:W2:Y:S01]  /*11060*/  @P1 LDG.E.U16 R79, desc[UR10][R100.64] ;  /* 0x0000000a644f1981 */ /* 0x000ea2000c1e1500 */
[C---:B------:R-:W-:Y:S01]  /*11070*/  IMAD.WIDE R196, R216.reuse, 0x2, R206 ;  /* 0x00000002d8c47825 */ /* 0x040fe200078e02ce */
[----:B------:R-:W0:Y:S02]  /*11080*/  LDC R240, c[0x0][0x3c4] ;  /* 0x0000f100fff07b82 */ /* 0x000e240000000800 */
[----:B------:R-:W2:Y:S04]  /*11090*/  LDL.LU.64 R102, [R1+0x23c8] ;  /* 0x0023c80001667983 */ /* 0x000ea80000300a00 */
[----:B------:R-:W2:Y:S04]  /*110a0*/  LDL.LU.64 R84, [R1+0x23c0] ;  /* 0x0023c00001547983 */ /* 0x000ea80000300a00 */
[----:B----4-:R-:W4:Y:S04]  /*110b0*/  @P1 LDG.E.U16 R80, desc[UR10][R86.64] ;  /* 0x0000000a56501981 */ /* 0x010f28000c1e1500 */
[----:B------:R-:W4:Y:S01]  /*110c0*/  @P1 LDG.E.U16 R81, desc[UR10][R98.64] ;  /* 0x0000000a62511981 */ /* 0x000f22000c1e1500 */
[--C-:B------:R-:W-:Y:S01]  /*110d0*/  IMAD.WIDE R244, R216, 0x2, R200.reuse ;  /* 0x00000002d8f47825 */ /* 0x100fe200078e02c8 */
[----:B------:R-:W0:Y:S02]  /*110e0*/  LDC R241, c[0x0][0x3c4] ;  /* 0x0000f100fff17b82 */ /* 0x000e240000000800 */
[----:B------:R-:W4:Y:S04]  /*110f0*/  LDL.LU.64 R100, [R1+0x23b8] ;  /* 0x0023b80001647983 */ /* 0x000f280000300a00 */
[----:B------:R-:W4:Y:S04]  /*11100*/  LDL.LU.64 R86, [R1+0x23b0] ;  /* 0x0023b00001567983 */ /* 0x000f280000300a00 */
[----:B------:R1:W4:Y:S01]  /*11110*/  @P1 LDG.E.U16 R105, desc[UR10][R228.64] ;  /* 0x0000000ae4691981 */ /* 0x000322000c1e1500 */
[C---:B------:R-:W-:Y:S01]  /*11120*/  IMAD.WIDE R52, R217.reuse, 0x2, R200 ;  /* 0x00000002d9347825 */ /* 0x040fe200078e02c8 */
[----:B------:R-:W0:Y:S02]  /*11130*/  LDC R242, c[0x0][0x3c4] ;  /* 0x0000f100fff27b82 */ /* 0x000e240000000800 */
[----:B------:R-:W4:Y:S01]  /*11140*/  LDL.LU.64 R98, [R1+0x23a8] ;  /* 0x0023a80001627983 */ /* 0x000f220000300a00 */
[----:B------:R-:W-:-:S03]  /*11150*/  IMAD.WIDE R50, R217, 0x2, R206 ;  /* 0x00000002d9327825 */ /* 0x000fc600078e02ce */
[----:B------:R-:W4:Y:S02]  /*11160*/  @P1 LDG.E.U16 R104, desc[UR10][R246.64] ;  /* 0x0000000af6681981 */ /* 0x000f24000c1e1500 */
[----:B-1----:R-:W1:Y:S02]  /*11170*/  LDC R229, c[0x0][0x3c4] ;  /* 0x0000f100ffe57b82 */ /* 0x002e640000000800 */
[----:B------:R-:W4:Y:S01]  /*11180*/  @P1 LDG.E.U16 R106, desc[UR10][R236.64] ;  /* 0x0000000aec6a1981 */ /* 0x000f22000c1e1500 */
[----:B------:R-:W-:-:S03]  /*11190*/  IMAD R220, R220, 0x73, RZ ;  /* 0x00000073dcdc7824 */ /* 0x000fc600078e02ff */
[----:B------:R0:W4:Y:S01]  /*111a0*/  @P1 LDG.E.U16 R107, desc[UR10][R232.64] ;  /* 0x0000000ae86b1981 */ /* 0x000122000c1e1500 */
[----:B------:R-:W-:Y:S01]  /*111b0*/  IMAD.WIDE R44, R218, 0x2, R200 ;  /* 0x00000002da2c7825 */ /* 0x000fe200078e02c8 */
[----:B------:R-:W1:Y:S03]  /*111c0*/  LDC R228, c[0x0][0x3c4] ;  /* 0x0000f100ffe47b82 */ /* 0x000e660000000800 */
[----:B------:R-:W-:Y:S02]  /*111d0*/  IMAD R221, R221, 0x7b, RZ ;  /* 0x0000007bdddd7824 */ /* 0x000fe400078e02ff */
[----:B------:R-:W-:-:S03]  /*111e0*/  IMAD.WIDE R56, R216, 0x2, R202 ;  /* 0x00000002d8387825 */ /* 0x000fc600078e02ca */
[----:B0-----:R-:W0:Y:S01]  /*111f0*/  LDC R232, c[0x0][0x3c4] ;  /* 0x0000f100ffe87b82 */ /* 0x001e220000000800 */
[----:B------:R-:W-:-:S04]  /*11200*/  IMAD.WIDE R48, R217, 0x2, R202 ;  /* 0x00000002d9307825 */ /* 0x000fc800078e02ca */
[----:B------:R-:W-:-:S03]  /*11210*/  IMAD.WIDE R54, R216, 0x2, R204 ;  /* 0x00000002d8367825 */ /* 0x000fc600078e02cc */
[----:B------:R-:W0:Y:S01]  /*11220*/  LDC R239, c[0x0][0x3c4] ;  /* 0x0000f100ffef7b82 */ /* 0x000e220000000800 */
[----:B------:R-:W-:-:S04]  /*11230*/  IMAD.WIDE R46, R217, 0x2, R204 ;  /* 0x00000002d92e7825 */ /* 0x000fc800078e02cc */
[----:B------:R-:W-:Y:S02]  /*11240*/  IMAD R230, R230, 0x64, RZ ;  /* 0x00000064e6e67824 */ /* 0x000fe400078e02ff */
[----:B------:R-:W-:Y:S01]  /*11250*/  IMAD R231, R231, 0x6c, RZ ;  /* 0x0000006ce7e77824 */ /* 0x000fe200078e02ff */
[----:B------:R-:W0:Y:S01]  /*11260*/  LDC R243, c[0x0][0x3c4] ;  /* 0x0000f100fff37b82 */ /* 0x000e220000000800 */
[----:B---3--:R-:W3:Y:S01]  /*11270*/  @P1 LDG.E.U16 R82, desc[UR10][R88.64] ;  /* 0x0000000a58521981 */ /* 0x008ee2000c1e1500 */
[----:B------:R-:W-:-:S06]  /*11280*/  IMAD.WIDE R42, R218, 0x2, R206 ;  /* 0x00000002da2a7825 */ /* 0x000fcc00078e02ce */
[----:B------:R-:W0:Y:S01]  /*11290*/  LDC R251, c[0x0][0x3c4] ;  /* 0x0000f100fffb7b82 */ /* 0x000e220000000800 */
[----:B------:R-:W3:Y:S04]  /*112a0*/  @P1 LDG.E.U16 R83, desc[UR10][R96.64] ;  /* 0x0000000a60531981 */ /* 0x000ee8000c1e1500 */
[----:B------:R-:W3:Y:S01]  /*112b0*/  LDL.LU.64 R88, [R1+0x23a0] ;  /* 0x0023a00001587983 */ /* 0x000ee20000300a00 */
[C---:B------:R-:W-:Y:S02]  /*112c0*/  IMAD.WIDE R36, R219.reuse, 0x2, R200 ;  /* 0x00000002db247825 */ /* 0x040fe400078e02c8 */
[----:B------:R-:W0:Y:S01]  /*112d0*/  LDC R250, c[0x0][0x3c4] ;  /* 0x0000f100fffa7b82 */ /* 0x000e220000000800 */
[----:B------:R-:W3:Y:S01]  /*112e0*/  LDL.LU.64 R96, [R1+0x2398] ;  /* 0x0023980001607983 */ /* 0x000ee20000300a00 */
[----:B------:R-:W-:-:S03]  /*112f0*/  IMAD.WIDE R34, R219, 0x2, R206 ;  /* 0x00000002db227825 */ /* 0x000fc600078e02ce */
[----:B--2---:R-:W2:Y:S04]  /*11300*/  @P1 LDG.E.U16 R102, desc[UR10][R118.64] ;  /* 0x0000000a76661981 */ /* 0x004ea8000c1e1500 */
[----:B------:R-:W2:Y:S04]  /*11310*/  @P1 LDG.E.U16 R84, desc[UR10][R90.64] ;  /* 0x0000000a5a541981 */ /* 0x000ea8000c1e1500 */
[----:B------:R-:W2:Y:S04]  /*11320*/  @P1 LDG.E.U16 R85, desc[UR10][R94.64] ;  /* 0x0000000a5e551981 */ /* 0x000ea8000c1e1500 */
[----:B------:R-:W2:Y:S04]  /*11330*/  @P1 LDG.E.U16 R103, desc[UR10][R248.64] ;  /* 0x0000000af8671981 */ /* 0x000ea8000c1e1500 */
[----:B------:R-:W2:Y:S04]  /*11340*/  LDL.LU.64 R90, [R1+0x2390] ;  /* 0x00239000015a7983 */ /* 0x000ea80000300a00 */
[----:B------:R-:W2:Y:S04]  /*11350*/  LDL.LU.64 R94, [R1+0x2388] ;  /* 0x00238800015e7983 */ /* 0x000ea80000300a00 */
[----:B----4-:R-:W4:Y:S04]  /*11360*/  @P1 LDG.E.U16 R86, desc[UR10][R92.64] ;  /* 0x0000000a5c561981 */ /* 0x010f28000c1e1500 */
[----:B------:R0:W4:Y:S04]  /*11370*/  @P1 LDG.E.U16 R87, desc[UR10][R226.64] ;  /* 0x0000000ae2571981 */ /* 0x000128000c1e1500 */
[----:B------:R-:W4:Y:S04]  /*11380*/  @P1 LDG.E.U16 R98, desc[UR10][R186.64] ;  /* 0x0000000aba621981 */ /* 0x000f28000c1e1500 */
[----:B------:R-:W4:Y:S04]  /*11390*/  @P1 LDG.E.U16 R99, desc[UR10][R184.64] ;  /* 0x0000000ab8631981 */ /* 0x000f28000c1e1500 */
[----:B------:R-:W4:Y:S01]  /*113a0*/  @P1 LDG.E.U16 R100, desc[UR10][R182.64] ;  /* 0x0000000ab6641981 */ /* 0x000f22000c1e1500 */
[----:B0-----:R-:W0:Y:S03]  /*113b0*/  LDC R227, c[0x0][0x3c4] ;  /* 0x0000f100ffe37b82 */ /* 0x001e260000000800 */
[----:B------:R-:W4:Y:S04]  /*113c0*/  LDL.LU.64 R92, [R1+0x2380] ;  /* 0x00238000015c7983 */ /* 0x000f280000300a00 */
[----:B------:R-:W4:Y:S04]  /*113d0*/  LDL.LU R226, [R1+0x2378] ;  /* 0x0023780001e27983 */ /* 0x000f280000300800 */
[----:B------:R-:W4:Y:S01]  /*113e0*/  @P1 LDG.E.U16 R101, desc[UR10][R120.64] ;  /* 0x0000000a78651981 */ /* 0x000f22000c1e1500 */
[C---:B------:R-:W-:Y:S01]  /*113f0*/  IMAD.WIDE R28, R220.reuse, 0x2, R200 ;  /* 0x00000002dc1c7825 */ /* 0x040fe200078e02c8 */
[----:B------:R-:W0:Y:S02]  /*11400*/  LDC R249, c[0x0][0x3c4] ;  /* 0x0000f100fff97b82 */ /* 0x000e240000000800 */
[----:B---3--:R-:W3:Y:S04]  /*11410*/  @P1 LDG.E.U16 R88, desc[UR10][R224.64] ;  /* 0x0000000ae0581981 */ /* 0x008ee8000c1e1500 */
[----:B------:R-:W3:Y:S04]  /*11420*/  @P1 LDG.E.U16 R89, desc[UR10][R222.64] ;  /* 0x0000000ade591981 */ /* 0x000ee8000c1e1500 */
[----:B------:R-:W3:Y:S04]  /*11430*/  @P1 LDG.E.U16 R96, desc[UR10][R190.64] ;  /* 0x0000000abe601981 */ /* 0x000ee8000c1e1500 */
[----:B------:R-:W3:Y:S04]  /*11440*/  LDL.LU.64 R224, [R1+0x2370] ;  /* 0x0023700001e07983 */ /* 0x000ee80000300a00 */
[----:B------:R-:W3:Y:S04]  /*11450*/  LDL.LU.64 R222, [R1+0x2368] ;  /* 0x0023680001de7983 */ /* 0x000ee80000300a00 */
        /* <DEDUP_REMOVED lines=20> */
[----:B------:R-:W4:Y:S04]  /*115a0*/  LDL.LU R248, [R1+0x22f8] ;  /* 0x0022f80001f87983 */ /* 0x000f280000300800 */
[----:B------:R-:W4:Y:S04]  /*115b0*/  LDL.LU.64 R246, [R1+0x22f0] ;  /* 0x0022f00001f67983 */ /* 0x000f280000300a00 */
[----:B------:R-:W4:Y:S04]  /*115c0*/  LDL.LU.64 R236, [R1+0x22e8] ;  /* 0x0022e80001ec7983 */ /* 0x000f280000300a00 */
[----:B------:R-:W4:Y:S04]  /*115d0*/  LDL.LU R233, [R1+0x22e0] ;  /* 0x0022e00001e97983 */ /* 0x000f280000300800 */
[----:B------:R-:W4:Y:S04]  /*115e0*/  LDL.LU.64 R234, [R1+0x22d8] ;  /* 0x0022d80001ea7983 */ /* 0x000f280000300a00 */
        /* <DEDUP_REMOVED lines=8> */
[----:B------:R-:W-:Y:S01]  /*11670*/  STL.64 [R1+0x1518], R42 ;  /* 0x0015182a01007387 */ /* 0x000fe20000100a00 */
        /* <DEDUP_REMOVED lines=14> */
[----:B0-----:R-:W-:-:S03]  /*11760*/  IMAD R227, R227, 0x54, RZ ;  /* 0x00000054e3e37824 */ /* 0x001fc600078e02ff */
[----:B------:R-:W-:Y:S01]  /*11770*/  STL.64 [R1+0x1510], R40 ;  /* 0x0015102801007387 */ /* 0x000fe20000100a00 */
[----:B-1----:R-:W-:-:S03]  /*11780*/  IMAD R229, R229, 0x5c, RZ ;  /* 0x0000005ce5e57824 */ /* 0x002fc600078e02ff */
[----:B------:R-:W-:Y:S01]  /*11790*/  STL.64 [R1+0x1480], R32 ;  /* 0x0014802001007387 */ /* 0x000fe20000100a00 */
[----:B------:R-:W-:-:S03]  /*117a0*/  IMAD.WIDE R22, R220, 0x2, R204 ;  /* 0x00000002dc167825 */ /* 0x000fc600078e02cc */
[----:B------:R-:W-:Y:S01]  /*117b0*/  STL.64 [R1+0x13f0], R24 ;  /* 0x0013f01801007387 */ /* 0x000fe20000100a00 */
[----:B------:R-:W-:-:S03]  /*117c0*/  IMAD.WIDE R14, R221, 0x2, R204 ;  /* 0x00000002dd0e7825 */ /* 0x000fc600078e02cc */
[----:B------:R-:W-:Y:S04]  /*117d0*/  STL.64 [R1+0x1618], R54 ;  /* 0x0016183601007387 */ /* 0x000fe80000100a00 */
[----:B------:R-:W-:Y:S04]  /*117e0*/  STL.64 [R1+0x1348], R16 ;  /* 0x0013481001007387 */ /* 0x000fe80000100a00 */
[----:B------:R-:W-:Y:S04]  /*117f0*/  STS.U16 [R3+UR9+0x18d80], R130 ;  /* 0x018d808203007988 */ /* 0x000fe80008000409 */
[----:B------:R-:W-:Y:S04]  /*11800*/  STL.64 [R1+0x1598], R46 ;  /* 0x0015982e01007387 */ /* 0x000fe80000100a00 */
[----:B------:R-:W-:Y:S04]  /*11810*/  STL.64 [R1+0x1508], R38 ;  /* 0x0015082601007387 */ /* 0x000fe80000100a00 */
[----:B------:R0:W-:Y:S04]  /*11820*/  STS.U16 [R3+UR9+0x18580], R125 ;  /* 0x0185807d03007988 */ /* 0x0001e80008000409 */
[----:B------:R-:W-:Y:S01]  /*11830*/  STL.64 [R1+0x1478], R30 ;  /* 0x0014781e01007387 */ /* 0x000fe20000100a00 */
[----:B------:R-:W-:-:S03]  /*11840*/  IMAD R228, R228, 0x74, RZ ;  /* 0x00000074e4e47824 */ /* 0x000fc600078e02ff */
[----:B------:R1:W-:Y:S01]  /*11850*/  STS.U16 [R3+UR9+0x10580], R124 ;  /* 0x0105807c03007988 */ /* 0x0003e20008000409 */
[----:B0-----:R-:W-:-:S03]  /*11860*/  PRMT R125, RZ, 0x7610, R125 ;  /* 0x00007610ff7d7816 */ /* 0x001fc6000000007d */
[----:B------:R-:W-:Y:S01]  /*11870*/  STL.64 [R1+0x13e8], R22 ;  /* 0x0013e81601007387 */ /* 0x000fe20000100a00 */
[----:B------:R-:W-:-:S03]  /*11880*/  IMAD R232, R232, 0x7c, RZ ;  /* 0x0000007ce8e87824 */ /* 0x000fc600078e02ff */
[----:B------:R0:W4:Y:S01]  /*11890*/  @P1 LDG.E.U16 R165, desc[UR10][R38.64] ;  /* 0x0000000a26a51981 */ /* 0x000122000c1e1500 */
[----:B-1----:R-:W-:-:S03]  /*118a0*/  PRMT R124, RZ, 0x7610, R124 ;  /* 0x00007610ff7c7816 */ /* 0x002fc6000000007c */
[----:B------:R-:W-:Y:S04]  /*118b0*/  STL.64 [R1+0x1340], R14 ;  /* 0x0013400e01007387 */ /* 0x000fe80000100a00 */
[----:B------:R1:W4:Y:S01]  /*118c0*/  @P1 LDG.E.U16 R164, desc[UR10][R40.64] ;  /* 0x0000000a28a41981 */ /* 0x000322000c1e1500 */
[----:B0-----:R-:W-:-:S03]  /*118d0*/  IMAD.WIDE R38, R230, 0x2, R200 ;  /* 0x00000002e6267825 */ /* 0x001fc600078e02c8 */
[----:B------:R0:W4:Y:S04]  /*118e0*/  @P1 LDG.E.U16 R145, desc[UR10][R46.64] ;  /* 0x0000000a2e911981 */ /* 0x000128000c1e1500 */
[----:B------:R0:W4:Y:S01]  /*118f0*/  @P1 LDG.E.U16 R144, desc[UR10][R48.64] ;  /* 0x0000000a30901981 */ /* 0x000122000c1e1500 */
[----:B-1----:R-:W-:-:S03]  /*11900*/  IMAD.WIDE R40, R230, 0x2, R206 ;  /* 0x00000002e6287825 */ /* 0x002fc600078e02ce */
[----:B------:R1:W4:Y:S01]  /*11910*/  @P1 LDG.E.U16 R125, desc[UR10][R54.64] ;  /* 0x0000000a367d1981 */ /* 0x000322000c1e1500 */
[----:B0-----:R-:W-:-:S03]  /*11920*/  IMAD.WIDE R46, R231, 0x2, R200 ;  /* 0x00000002e72e7825 */ /* 0x001fc600078e02c8 */
[----:B------:R0:W-:Y:S01]  /*11930*/  STS.U16 [R3+UR9+0x8580], R123 ;  /* 0x0085807b03007988 */ /* 0x0001e20008000409 */
[----:B------:R-:W-:-:S03]  /*11940*/  IMAD.WIDE R48, R231, 0x2, R206 ;  /* 0x00000002e7307825 */ /* 0x000fc600078e02ce */
[----:B------:R0:W4:Y:S01]  /*11950*/  @P1 LDG.E.U16 R124, desc[UR10][R56.64] ;  /* 0x0000000a387c1981 */ /* 0x000122000c1e1500 */
[----:B-1----:R-:W-:-:S03]  /*11960*/  IMAD.WIDE R54, R228, 0x2, R200 ;  /* 0x00000002e4367825 */ /* 0x002fc600078e02c8 */
[----:B------:R1:W-:Y:S01]  /*11970*/  STS.U16 [R3+UR9+0x580], R122 ;  /* 0x0005807a03007988 */ /* 0x0003e20008000409 */
[----:B0-----:R-:W-:-:S03]  /*11980*/  PRMT R123, RZ, 0x7610, R123 ;  /* 0x00007610ff7b7816 */ /* 0x001fc6000000007b */
[----:B------:R0:W4:Y:S01]  /*11990*/  @P1 LDG.E.U16 R163, desc[UR10][R42.64] ;  /* 0x0000000a2aa31981 */ /* 0x000122000c1e1500 */
[----:B------:R-:W-:-:S03]  /*119a0*/  IMAD.WIDE R56, R228, 0x2, R206 ;  /* 0x00000002e4387825 */ /* 0x000fc600078e02ce */
[----:B------:R0:W4:Y:S01]  /*119b0*/  @P1 LDG.E.U16 R143, desc[UR10][R50.64] ;  /* 0x0000000a328f1981 */ /* 0x000122000c1e1500 */
[----:B-1----:R-:W-:-:S03]  /*119c0*/  PRMT R122, RZ, 0x7610, R122 ;  /* 0x00007610ff7a7816 */ /* 0x002fc6000000007a */
[----:B------:R1:W4:Y:S01]  /*119d0*/  @P1 LDG.E.U16 R123, desc[UR10][R196.64] ;  /* 0x0000000ac47b1981 */ /* 0x000322000c1e1500 */
[----:B0-----:R-:W-:-:S03]  /*119e0*/  IMAD.WIDE R42, R230, 0x2, R202 ;  /* 0x00000002e62a7825 */ /* 0x001fc600078e02ca */
[----:B------:R0:W-:Y:S01]  /*119f0*/  STS.U16 [R3+UR9+0x980], R126 ;  /* 0x0009807e03007988 */ /* 0x0001e20008000409 */
[----:B------:R-:W-:-:S03]  /*11a00*/  IMAD.WIDE R50, R231, 0x2, R202 ;  /* 0x00000002e7327825 */ /* 0x000fc600078e02ca */
[----:B------:R0:W4:Y:S01]  /*11a10*/  @P1 LDG.E.U16 R122, desc[UR10][R244.64] ;  /* 0x0000000af47a1981 */ /* 0x000122000c1e1500 */
[----:B-1----:R-:W-:-:S03]  /*11a20*/  IMAD.WIDE R196, R228, 0x2, R202 ;  /* 0x00000002e4c47825 */ /* 0x002fc600078e02ca */
[----:B------:R1:W-:Y:S01]  /*11a30*/  STS.U16 [R3+UR9+0x8980], R127 ;  /* 0x0089807f03007988 */ /* 0x0003e20008000409 */
[----:B0-----:R-:W-:Y:S01]  /*11a40*/  PRMT R126, RZ, 0x7610, R126 ;  /* 0x00007610ff7e7816 */ /* 0x001fe2000000007e */
[----:B------:R-:W-:Y:S02]  /*11a50*/  IMAD R238, R238, 0x55, RZ ;  /* 0x00000055eeee7824 */ /* 0x000fe400078e02ff */
[----:B------:R0:W4:Y:S01]  /*11a60*/  @P1 LDG.E.U16 R162, desc[UR10][R44.64] ;  /* 0x0000000a2ca21981 */ /* 0x000122000c1e1500 */
[----:B------:R-:W-:-:S03]  /*11a70*/  IMAD.WIDE R244, R228, 0x2, R204 ;  /* 0x00000002e4f47825 */ /* 0x000fc600078e02cc */
[----:B------:R0:W4:Y:S01]  /*11a80*/  @P1 LDG.E.U16 R142, desc[UR10][R52.64] ;  /* 0x0000000a348e1981 */ /* 0x000122000c1e1500 */
[----:B-1----:R-:W-:Y:S01]  /*11a90*/  PRMT R127, RZ, 0x7610, R127 ;  /* 0x00007610ff7f7816 */ /* 0x002fe2000000007f */
[----:B------:R-:W-:Y:S01]  /*11aa0*/  IMAD R240, R240, 0x5d, RZ ;  /* 0x0000005df0f07824 */ /* 0x000fe200078e02ff */
[----:B------:R-:W-:Y:S01]  /*11ab0*/  PRMT R219, RZ, 0x7610, R219 ;  /* 0x00007610ffdb7816 */ /* 0x000fe200000000db */
[----:B------:R-:W-:Y:S01]  /*11ac0*/  IMAD R241, R241, 0x65, RZ ;  /* 0x00000065f1f17824 */ /* 0x000fe200078e02ff */
[----:B------:R-:W-:Y:S01]  /*11ad0*/  PRMT R220, RZ, 0x7610, R220 ;  /* 0x00007610ffdc7816 */ /* 0x000fe200000000dc */
[--C-:B0-----:R-:W-:Y:S01]  /*11ae0*/  IMAD.WIDE R44, R230, 0x2, R204.reuse ;  /* 0x00000002e62c7825 */ /* 0x101fe200078e02cc */
[----:B------:R0:W-:Y:S03]  /*11af0*/  STS.U16 [R3+UR9+0x10980], R128 ;  /* 0x0109808003007988 */ /* 0x0001e60008000409 */
[----:B------:R-:W-:Y:S01]  /*11b00*/  IMAD.WIDE R52, R231, 0x2, R204 ;  /* 0x00000002e7347825 */ /* 0x000fe200078e02cc */
[----:B------:R-:W4:Y:S03]  /*11b10*/  @P1 LDG.E.U16 R166, desc[UR10][R38.64] ;  /* 0x0000000a26a61981 */ /* 0x000f26000c1e1500 */
[----:B------:R-:W-:Y:S01]  /*11b20*/  IMAD R242, R242, 0x6d, RZ ;  /* 0x0000006df2f27824 */ /* 0x000fe200078e02ff */
[----:B---3--:R-:W-:Y:S01]  /*11b30*/  PRMT R223, RZ, 0x7610, R223 ;  /* 0x00007610ffdf7816 */ /* 0x008fe200000000df */
[----:B------:R-:W3:Y:S01]  /*11b40*/  @P1 LDG.E.U16 R167, desc[UR10][R40.64] ;  /* 0x0000000a28a71981 */ /* 0x000ee2000c1e1500 */
[----:B0-----:R-:W-:Y:S01]  /*11b50*/  PRMT R128, RZ, 0x7610, R128 ;  /* 0x00007610ff807816 */ /* 0x001fe20000000080 */
[----:B------:R-:W-:Y:S01]  /*11b60*/  IMAD R239, R239, 0x75, RZ ;  /* 0x00000075efef7824 */ /* 0x000fe200078e02ff */
[----:B------:R-:W-:Y:S01]  /*11b70*/  PRMT R224, RZ, 0x7610, R224 ;  /* 0x00007610ffe07816 */ /* 0x000fe200000000e0 */
[----:B------:R-:W-:Y:S01]  /*11b80*/  IMAD R243, R243, 0x7d, RZ ;  /* 0x0000007df3f37824 */ /* 0x000fe200078e02ff */
[----:B------:R-:W3:Y:S01]  /*11b90*/  @P1 LDG.E.U16 R219, desc[UR10][R54.64] ;  /* 0x0000000a36db1981 */ /* 0x000ee2000c1e1500 */
[----:B--2---:R-:W-:-:S03]  /*11ba0*/  PRMT R212, RZ, 0x7610, R212 ;  /* 0x00007610ffd47816 */ /* 0x004fc600000000d4 */
[----:B------:R-:W2:Y:S01]  /*11bb0*/  @P1 LDG.E.U16 R220, desc[UR10][R56.64] ;  /* 0x0000000a38dc1981 */ /* 0x000ea2000c1e1500 */
[----:B------:R-:W-:Y:S02]  /*11bc0*/  PRMT R213, RZ, 0x7610, R213 ;  /* 0x00007610ffd57816 */ /* 0x000fe400000000d5 */
[----:B------:R-:W-:Y:S02]  /*11bd0*/  PRMT R214, RZ, 0x7610, R214 ;  /* 0x00007610ffd67816 */ /* 0x000fe400000000d6 */
[----:B----4-:R-:W-:Y:S01]  /*11be0*/  PRMT R208, RZ, 0x7610, R208 ;  /* 0x00007610ffd07816 */ /* 0x010fe200000000d0 */
[----:B------:R-:W4:Y:S01]  /*11bf0*/  @P1 LDG.E.U16 R212, desc[UR10][R20.64] ;  /* 0x0000000a14d41981 */ /* 0x000f22000c1e1500 */
[----:B------:R-:W-:Y:S02]  /*11c00*/  PRMT R209, RZ, 0x7610, R209 ;  /* 0x00007610ffd17816 */ /* 0x000fe400000000d1 */
[----:B------:R-:W-:Y:S01]  /*11c10*/  PRMT R210, RZ, 0x7610, R210 ;  /* 0x00007610ffd27816 */ /* 0x000fe200000000d2 */
[----:B------:R-:W2:Y:S04]  /*11c20*/  @P1 LDG.E.U16 R213, desc[UR10][R18.64] ;  /* 0x0000000a12d51981 */ /* 0x000ea8000c1e1500 */
[----:B------:R0:W2:Y:S04]  /*11c30*/  @P1 LDG.E.U16 R208, desc[UR10][R28.64] ;  /* 0x0000000a1cd01981 */ /* 0x0000a8000c1e1500 */
[----:B------:R1:W2:Y:S01]  /*11c40*/  @P1 LDG.E.U16 R209, desc[UR10][R26.64] ;  /* 0x0000000a1ad11981 */ /* 0x0002a2000c1e1500 */
[----:B------:R-:W-:-:S02]  /*11c50*/  PRMT R185, RZ, 0x7610, R185 ;  /* 0x00007610ffb97816 */ /* 0x000fc400000000b9 */
[----:B------:R-:W-:Y:S01]  /*11c60*/  PRMT R184, RZ, 0x7610, R184 ;  /* 0x00007610ffb87816 */ /* 0x000fe200000000b8 */
[C---:B0-----:R-:W-:Y:S01]  /*11c70*/  IMAD.WIDE R28, R227.reuse, 0x2, R200 ;  /* 0x00000002e31c7825 */ /* 0x041fe200078e02c8 */
[----:B------:R-:W-:Y:S01]  /*11c80*/  PRMT R183, RZ, 0x7610, R183 ;  /* 0x00007610ffb77816 */ /* 0x000fe200000000b7 */
[----:B------:R-:W2:Y:S04]  /*11c90*/  @P1 LDG.E.U16 R210, desc[UR10][R24.64] ;  /* 0x0000000a18d21981 */ /* 0x000ea8000c1e1500 */
[----:B------:R0:W2:Y:S01]  /*11ca0*/  @P1 LDG.E.U16 R185, desc[UR10][R30.64] ;  /* 0x0000000a1eb91981 */ /* 0x0000a2000c1e1500 */
[----:B-1----:R-:W-:-:S03]  /*11cb0*/  IMAD.WIDE R26, R227, 0x2, R206 ;  /* 0x00000002e31a7825 */ /* 0x002fc600078e02ce */
[----:B------:R1:W2:Y:S04]  /*11cc0*/  @P1 LDG.E.U16 R184, desc[UR10][R32.64] ;  /* 0x0000000a20b81981 */ /* 0x0002a8000c1e1500 */
[----:B------:R1:W-:Y:S01]  /*11cd0*/  STL.64 [R1+0x1610], R28 ;  /* 0x0016101c01007387 */ /* 0x0003e20000100a00 */
[C---:B0-----:R-:W-:Y:S01]  /*11ce0*/  IMAD.WIDE R30, R229.reuse, 0x2, R200 ;  /* 0x00000002e51e7825 */ /* 0x041fe200078e02c8 */
[----:B------:R-:W-:Y:S02]  /*11cf0*/  PRMT R211, RZ, 0x7610, R211 ;  /* 0x00007610ffd37816 */ /* 0x000fe400000000d3 */
[----:B------:R0:W2:Y:S01]  /*11d00*/  @P1 LDG.E.U16 R183, desc[UR10][R34.64] ;  /* 0x0000000a22b71981 */ /* 0x0000a2000c1e1500 */
[----:B-1----:R-:W-:-:S03]  /*11d10*/  IMAD.WIDE R32, R229, 0x2, R206 ;  /* 0x00000002e5207825 */ /* 0x002fc600078e02ce */
[----:B------:R1:W-:Y:S04]  /*11d20*/  STL.64 [R1+0x1590], R30 ;  /* 0x0015901e01007387 */ /* 0x0003e80000100a00 */
[----:B------:R-:W-:Y:S01]  /*11d30*/  STL.64 [R1+0x1588], R32 ;  /* 0x0015882001007387 */ /* 0x000fe20000100a00 */
[----:B------:R-:W-:-:S03]  /*11d40*/  IMAD.WIDE R20, R232, 0x2, R200 ;  /* 0x00000002e8147825 */ /* 0x000fc600078e02c8 */
[----:B------:R-:W-:Y:S01]  /*11d50*/  STL.64 [R1+0x1608], R26 ;  /* 0x0016081a01007387 */ /* 0x000fe20000100a00 */
[----:B------:R-:W-:-:S03]  /*11d60*/  IMAD.WIDE R24, R227, 0x2, R202 ;  /* 0x00000002e3187825 */ /* 0x000fc600078e02ca */
[----:B------:R1:W-:Y:S01]  /*11d70*/  STL.64 [R1+0x1500], R38 ;  /* 0x0015002601007387 */ /* 0x0003e20000100a00 */
[----:B0-----:R-:W-:-:S03]  /*11d80*/  IMAD.WIDE R34, R229, 0x2, R202 ;  /* 0x00000002e5227825 */ /* 0x001fc600078e02ca */
[----:B------:R0:W-:Y:S01]  /*11d90*/  STL.64 [R1+0x14f8], R40 ;  /* 0x0014f82801007387 */ /* 0x0001e20000100a00 */
[----:B------:R-:W-:Y:S01]  /*11da0*/  PRMT R182, RZ, 0x7610, R182 ;  /* 0x00007610ffb67816 */ /* 0x000fe200000000b6 */
[----:B------:R-:W-:Y:S02]  /*11db0*/  IMAD.WIDE R18, R232, 0x2, R206 ;  /* 0x00000002e8127825 */ /* 0x000fe400078e02ce */
[----:B------:R-:W-:Y:S04]  /*11dc0*/  STL.64 [R1+0x1470], R46 ;  /* 0x0014702e01007387 */ /* 0x000fe80000100a00 */
[----:B------:R-:W-:Y:S01]  /*11dd0*/  STL.64 [R1+0x1468], R48 ;  /* 0x0014683001007387 */ /* 0x000fe20000100a00 */
[----:B------:R-:W-:-:S03]  /*11de0*/  PRMT R215, RZ, 0x7610, R215 ;  /* 0x00007610ffd77816 */ /* 0x000fc600000000d7 */
[----:B------:R0:W-:Y:S04]  /*11df0*/  STL.64 [R1+0x13e0], R54 ;  /* 0x0013e03601007387 */ /* 0x0001e80000100a00 */
[----:B------:R0:W-:Y:S04]  /*11e00*/  STL.64 [R1+0x13d8], R56 ;  /* 0x0013d83801007387 */ /* 0x0001e80000100a00 */
[----:B------:R0:W-:Y:S04]  /*11e10*/  STL.64 [R1+0x1338], R20 ;  /* 0x0013381401007387 */ /* 0x0001e80000100a00 */
[----:B------:R0:W2:Y:S04]  /*11e20*/  @P1 LDG.E.U16 R214, desc[UR10][R16.64] ;  /* 0x0000000a10d61981 */ /* 0x0000a8000c1e1500 */
[----:B------:R-:W-:Y:S04]  /*11e30*/  STL.64 [R1+0x1600], R24 ;  /* 0x0016001801007387 */ /* 0x000fe80000100a00 */
[----:B------:R1:W2:Y:S01]  /*11e40*/  @P1 LDG.E.U16 R211, desc[UR10][R22.64] ;  /* 0x0000000a16d31981 */ /* 0x0002a2000c1e1500 */
[----:B0-----:R-:W-:-:S03]  /*11e50*/  IMAD.WIDE R16, R232, 0x2, R202 ;  /* 0x00000002e8107825 */ /* 0x001fc600078e02ca */
[----:B------:R-:W-:Y:S04]  /*11e60*/  STL.64 [R1+0x1580], R34 ;  /* 0x0015802201007387 */ /* 0x000fe80000100a00 */
[----:B------:R-:W-:Y:S01]  /*11e70*/  STL.64 [R1+0x1330], R18 ;  /* 0x0013301201007387 */ /* 0x000fe20000100a00 */
[----:B-1----:R-:W-:-:S03]  /*11e80*/  IMAD.WIDE R22, R227, 0x2, R204 ;  /* 0x00000002e3167825 */ /* 0x002fc600078e02cc */
[----:B------:R0:W2:Y:S04]  /*11e90*/  @P1 LDG.E.U16 R182, desc[UR10][R36.64] ;  /* 0x0000000a24b61981 */ /* 0x0000a8000c1e1500 */
[----:B------:R-:W-:Y:S01]  /*11ea0*/  STL.64 [R1+0x14f0], R42 ;  /* 0x0014f02a01007387 */ /* 0x000fe20000100a00 */
[----:B------:R-:W-:-:S03]  /*11eb0*/  PRMT R186, RZ, 0x7610, R186 ;  /* 0x00007610ffba7816 */ /* 0x000fc600000000ba */
[----:B------:R-:W-:Y:S01]  /*11ec0*/  STL.64 [R1+0x1460], R50 ;  /* 0x0014603201007387 */ /* 0x000fe20000100a00 */
[----:B0-----:R-:W-:-:S03]  /*11ed0*/  IMAD.WIDE R36, R229, 0x2, R204 ;  /* 0x00000002e5247825 */ /* 0x001fc600078e02cc */
[----:B------:R-:W-:Y:S01]  /*11ee0*/  STL.64 [R1+0x13d0], R196 ;  /* 0x0013d0c401007387 */ /* 0x000fe20000100a00 */
[----:B------:R-:W-:-:S03]  /*11ef0*/  PRMT R187, RZ, 0x7610, R187 ;  /* 0x00007610ffbb7816 */ /* 0x000fc600000000bb */
[----:B------:R0:W2:Y:S04]  /*11f00*/  @P1 LDG.E.U16 R215, desc[UR10][R14.64] ;  /* 0x0000000a0ed71981 */ /* 0x0000a8000c1e1500 */
[----:B------:R-:W-:Y:S04]  /*11f10*/  STL.64 [R1+0x1328], R16 ;  /* 0x0013281001007387 */ /* 0x000fe80000100a00 */
[----:B------:R-:W-:Y:S01]  /*11f20*/  STL.64 [R1+0x15f8], R22 ;  /* 0x0015f81601007387 */ /* 0x000fe20000100a00 */
[----:B0-----:R-:W-:-:S03]  /*11f30*/  IMAD.WIDE R14, R232, 0x2, R204 ;  /* 0x00000002e80e7825 */ /* 0x001fc600078e02cc */
[----:B------:R0:W2:Y:S04]  /*11f40*/  @P1 LDG.E.U16 R126, desc[UR10][R28.64] ;  /* 0x0000000a1c7e1981 */ /* 0x0000a8000c1e1500 */
[----:B------:R-:W-:Y:S04]  /*11f50*/  STL.64 [R1+0x13c8], R244 ;  /* 0x0013c8f401007387 */ /* 0x000fe80000100a00 */
[----:B------:R1:W2:Y:S01]  /*11f60*/  @P1 LDG.E.U16 R146, desc[UR10][R30.64] ;  /* 0x0000000a1e921981 */ /* 0x0002a2000c1e1500 */
[----:B0-----:R-:W-:-:S03]  /*11f70*/  IMAD.WIDE R28, R238, 0x2, R200 ;  /* 0x00000002ee1c7825 */ /* 0x001fc600078e02c8 */
[----:B------:R-:W-:Y:S04]  /*11f80*/  STL.64 [R1+0x1578], R36 ;  /* 0x0015782401007387 */ /* 0x000fe80000100a00 */
[----:B------:R0:W2:Y:S01]  /*11f90*/  @P1 LDG.E.U16 R147, desc[UR10][R32.64] ;  /* 0x0000000a20931981 */ /* 0x0000a2000c1e1500 */
[----:B-1----:R-:W-:-:S03]  /*11fa0*/  IMAD.WIDE R30, R240, 0x2, R200 ;  /* 0x00000002f01e7825 */ /* 0x002fc600078e02c8 */
[----:B------:R-:W-:Y:S01]  /*11fb0*/  STL.64 [R1+0x14e8], R44 ;  /* 0x0014e82c01007387 */ /* 0x000fe20000100a00 */
[----:B------:R-:W-:-:S03]  /*11fc0*/  IMAD.WIDE R38, R241, 0x2, R200 ;  /* 0x00000002f1267825 */ /* 0x000fc600078e02c8 */
[----:B------:R1:W2:Y:S01]  /*11fd0*/  @P1 LDG.E.U16 R127, desc[UR10][R26.64] ;  /* 0x0000000a1a7f1981 */ /* 0x0002a2000c1e1500 */
[----:B0-----:R-:W-:-:S03]  /*11fe0*/  IMAD.WIDE R32, R240, 0x2, R206 ;  /* 0x00000002f0207825 */ /* 0x001fc600078e02ce */
[----:B------:R-:W-:Y:S01]  /*11ff0*/  STL.64 [R1+0x1458], R52 ;  /* 0x0014583401007387 */ /* 0x000fe20000100a00 */
[----:B------:R-:W-:-:S03]  /*12000*/  IMAD.WIDE R40, R241, 0x2, R206 ;  /* 0x00000002f1287825 */ /* 0x000fc600078e02ce */
[----:B------:R-:W-:Y:S01]  /*12010*/  STL.64 [R1+0x1320], R14 ;  /* 0x0013200e01007387 */ /* 0x000fe20000100a00 */
[----:B-1----:R-:W-:-:S03]  /*12020*/  IMAD.WIDE R26, R238, 0x2, R206 ;  /* 0x00000002ee1a7825 */ /* 0x002fc600078e02ce */
[----:B------:R0:W2:Y:S01]  /*12030*/  @P1 LDG.E.U16 R186, desc[UR10][R46.64] ;  /* 0x0000000a2eba1981 */ /* 0x0000a2000c1e1500 */
[----:B------:R-:W-:-:S03]  /*12040*/  PRMT R188, RZ, 0x7610, R188 ;  /* 0x00007610ffbc7816 */ /* 0x000fc600000000bc */
[----:B------:R-:W-:Y:S01]  /*12050*/  STL.64 [R1+0x15f0], R28 ;  /* 0x0015f01c01007387 */ /* 0x000fe20000100a00 */
[----:B------:R-:W-:-:S03]  /*12060*/  IMAD.WIDE R54, R239, 0x2, R200 ;  /* 0x00000002ef367825 */ /* 0x000fc600078e02c8 */
[----:B------:R1:W2:Y:S01]  /*12070*/  @P1 LDG.E.U16 R187, desc[UR10][R48.64] ;  /* 0x0000000a30bb1981 */ /* 0x0002a2000c1e1500 */
[----:B0-----:R-:W-:-:S03]  /*12080*/  IMAD.WIDE R46, R242, 0x2, R200 ;  /* 0x00000002f22e7825 */ /* 0x001fc600078e02c8 */
[----:B------:R-:W-:Y:S01]  /*12090*/  STL.64 [R1+0x1570], R30 ;  /* 0x0015701e01007387 */ /* 0x000fe20000100a00 */
[----:B------:R-:W-:Y:S01]  /*120a0*/  PRMT R221, RZ, 0x7610, R221 ;  /* 0x00007610ffdd7816 */ /* 0x000fe200000000dd */
[--C-:B------:R-:W-:Y:S02]  /*120b0*/  IMAD.WIDE R56, R239, 0x2, R206.reuse ;  /* 0x00000002ef387825 */ /* 0x100fe400078e02ce */
[----:B------:R-:W-:Y:S02]  /*120c0*/  STL.64 [R1+0x1568], R32 ;  /* 0x0015682001007387 */ /* 0x000fe40000100a00 */
[----:B-1----:R-:W-:Y:S02]  /*120d0*/  IMAD.WIDE R48, R242, 0x2, R206 ;  /* 0x00000002f2307825 */ /* 0x002fe400078e02ce */
[----:B------:R-:W-:Y:S01]  /*120e0*/  STL.64 [R1+0x15e8], R26 ;  /* 0x0015e81a01007387 */ /* 0x000fe20000100a00 */
[----:B------:R-:W-:-:S03]  /*120f0*/  PRMT R225, RZ, 0x7610, R225 ;  /* 0x00007610ffe17816 */ /* 0x000fc600000000e1 */
[----:B------:R0:W2:Y:S01]  /*12100*/  @P1 LDG.E.U16 R223, desc[UR10][R20.64] ;  /* 0x0000000a14df1981 */ /* 0x0000a2000c1e1500 */
[----:B------:R-:W-:-:S03]  /*12110*/  PRMT R222, RZ, 0x7610, R222 ;  /* 0x00007610ffde7816 */ /* 0x000fc600000000de */
[----:B------:R-:W-:Y:S04]  /*12120*/  STL.64 [R1+0x14e0], R38 ;  /* 0x0014e02601007387 */ /* 0x000fe80000100a00 */
[----:B------:R1:W-:Y:S01]  /*12130*/  STS.U16 [R3+UR9+0x18980], R129 ;  /* 0x0189808103007988 */ /* 0x0003e20008000409 */
[----:B0-----:R-:W-:-:S03]  /*12140*/  IMAD.WIDE R20, R243, 0x2, R200 ;  /* 0x00000002f3147825 */ /* 0x001fc600078e02c8 */
[----:B------:R0:W2:Y:S04]  /*12150*/  @P1 LDG.E.U16 R128, desc[UR10][R24.64] ;  /* 0x0000000a18801981 */ /* 0x0000a8000c1e1500 */
[----:B------:R-:W-:Y:S01]  /*12160*/  STL.64 [R1+0x14d8], R40 ;  /* 0x0014d82801007387 */ /* 0x000fe20000100a00 */
[----:B-1----:R-:W-:-:S03]  /*12170*/  PRMT R129, RZ, 0x7610, R129 ;  /* 0x00007610ff817816 */ /* 0x002fc60000000081 */
[----:B------:R1:W2:Y:S01]  /*12180*/  @P1 LDG.E.U16 R148, desc[UR10][R34.64] ;  /* 0x0000000a22941981 */ /* 0x0002a2000c1e1500 */
[----:B0-----:R-:W-:-:S03]  /*12190*/  IMAD.WIDE R24, R238, 0x2, R202 ;  /* 0x00000002ee187825 */ /* 0x001fc600078e02ca */
[----:B------:R-:W-:Y:S04]  /*121a0*/  STL.64 [R1+0x1450], R46 ;  /* 0x0014502e01007387 */ /* 0x000fe80000100a00 */
[----:B------:R0:W2:Y:S01]  /*121b0*/  @P1 LDG.E.U16 R224, desc[UR10][R18.64] ;  /* 0x0000000a12e01981 */ /* 0x0000a2000c1e1500 */
[----:B-1----:R-:W-:-:S03]  /*121c0*/  IMAD.WIDE R34, R240, 0x2, R202 ;  /* 0x00000002f0227825 */ /* 0x002fc600078e02ca */
[----:B------:R-:W-:Y:S04]  /*121d0*/  STL.64 [R1+0x1448], R48 ;  /* 0x0014483001007387 */ /* 0x000fe80000100a00 */
        /* <DEDUP_REMOVED lines=11> */
[----:B------:R-:W-:Y:S01]  /*12290*/  STL.64 [R1+0x15e0], R24 ;  /* 0x0015e01801007387 */ /* 0x000fe20000100a00 */
[----:B------:R-:W-:-:S03]  /*122a0*/  PRMT R232, RZ, 0x7610, R232 ;  /* 0x00007610ffe87816 */ /* 0x000fc600000000e8 */
        /* <DEDUP_REMOVED lines=12> */
[----:B------:R-:W-:Y:S01]  /*12370*/  STL.64 [R1+0x13b0], R196 ;  /* 0x0013b0c401007387 */ /* 0x000fe20000100a00 */
[----:B0-----:R-:W-:-:S03]  /*12380*/  IMAD.WIDE R44, R241, 0x2, R204 ;  /* 0x00000002f12c7825 */ /* 0x001fc600078e02cc */
[----:B------:R-:W-:Y:S04]  /*12390*/  STL.64 [R1+0x1308], R16 ;  /* 0x0013081001007387 */ /* 0x000fe80000100a00 */
[----:B------:R-:W-:Y:S04]  /*123a0*/  STL.64 [R1+0x15d8], R22 ;  /* 0x0015d81601007387 */ /* 0x000fe80000100a00 */
[----:B------:R0:W-:Y:S04]  /*123b0*/  STL.64 [R1+0x13a8], R244 ;  /* 0x0013a8f401007387 */ /* 0x0001e80000100a00 */
[----:B------:R-:W-:Y:S04]  /*123c0*/  STL.64 [R1+0x1558], R36 ;  /* 0x0015582401007387 */ /* 0x000fe80000100a00 */
[----:B------:R-:W-:Y:S04]  /*123d0*/  STL.64 [R1+0x14c8], R44 ;  /* 0x0014c82c01007387 */ /* 0x000fe80000100a00 */
[----:B------:R-:W2:Y:S01]  /*123e0*/  @P1 LDG.E.U16 R232, desc[UR10][R244.64] ;  /* 0x0000000af4e81981 */ /* 0x000ea2000c1e1500 */
[----:B------:R-:W-:-:S02]  /*123f0*/  PRMT R189, RZ, 0x7610, R189 ;  /* 0x00007610ffbd7816 */ /* 0x000fc400000000bd */
[----:B------:R-:W-:Y:S01]  /*12400*/  PRMT R226, RZ, 0x7610, R226 ;  /* 0x00007610ffe27816 */ /* 0x000fe200000000e2 */
[----:B------:R1:W-:Y:S01]  /*12410*/  STS.U16 [R3+UR9+0x2180], R131 ;  /* 0x0021808303007988 */ /* 0x0003e20008000409 */
[----:B------:R-:W-:Y:S01]  /*12420*/  PRMT R130, RZ, 0x7610, R130 ;  /* 0x00007610ff827816 */ /* 0x000fe20000000082 */
[----:B------:R-:W-:Y:S02]  /*12430*/  IMAD R249, R249, 0x56, RZ ;  /* 0x00000056f9f97824 */ /* 0x000fe400078e02ff */
[----:B------:R3:W-:Y:S04]  /*12440*/  STS.U16 [R3+UR9+0xa180], R132 ;  /* 0x00a1808403007988 */ /* 0x0007e80008000409 */
[----:B0-----:R-:W2:Y:S01]  /*12450*/  LDL.LU.64 R244, [R1+0x22d0] ;  /* 0x0022d00001f47983 */ /* 0x001ea20000300a00 */
[----:B-1----:R-:W-:Y:S01]  /*12460*/  PRMT R131, RZ, 0x7610, R131 ;  /* 0x00007610ff837816 */ /* 0x002fe20000000083 */
[----:B------:R-:W-:-:S02]  /*12470*/  IMAD R251, R251, 0x5e, RZ ;  /* 0x0000005efbfb7824 */ /* 0x000fc400078e02ff */
[----:B------:R0:W2:Y:S01]  /*12480*/  @P1 LDG.E.U16 R189, desc[UR10][R52.64] ;  /* 0x0000000a34bd1981 */ /* 0x0000a2000c1e1500 */
[----:B---3--:R-:W-:-:S03]  /*12490*/  PRMT R132, RZ, 0x7610, R132 ;  /* 0x00007610ff847816 */ /* 0x008fc60000000084 */
[----:B------:R1:W3:Y:S01]  /*124a0*/  @P1 LDG.E.U16 R226, desc[UR10][R14.64] ;  /* 0x0000000a0ee21981 */ /* 0x0002e2000c1e1500 */
[----:B------:R-:W-:-:S03]  /*124b0*/  PRMT R190, RZ, 0x7610, R190 ;  /* 0x00007610ffbe7816 */ /* 0x000fc600000000be */
[----:B------:R4:W3:Y:S01]  /*124c0*/  @P1 LDG.E.U16 R131, desc[UR10][R26.64] ;  /* 0x0000000a1a831981 */ /* 0x0008e2000c1e1500 */
[----:B0-----:R-:W-:Y:S01]  /*124d0*/  IMAD.WIDE R52, R242, 0x2, R204 ;  /* 0x00000002f2347825 */ /* 0x001fe200078e02cc */
[----:B------:R-:W-:Y:S02]  /*124e0*/  PRMT R192, RZ, 0x7610, R192 ;  /* 0x00007610ffc07816 */ /* 0x000fe400000000c0 */
[----:B------:R0:W3:Y:S01]  /*124f0*/  @P1 LDG.E.U16 R130, desc[UR10][R28.64] ;  /* 0x0000000a1c821981 */ /* 0x0000e2000c1e1500 */
[----:B-1----:R-:W-:Y:S01]  /*12500*/  IMAD.WIDE R14, R243, 0x2, R204 ;  /* 0x00000002f30e7825 */ /* 0x002fe200078e02cc */
[----:B------:R-:W-:Y:S02]  /*12510*/  PRMT R193, RZ, 0x7610, R193 ;  /* 0x00007610ffc17816 */ /* 0x000fe400000000c1 */
[----:B------:R1:W3:Y:S01]  /*12520*/  @P1 LDG.E.U16 R150, desc[UR10][R30.64] ;  /* 0x0000000a1e961981 */ /* 0x0002e2000c1e1500 */
[----:B----4-:R-:W-:Y:S01]  /*12530*/  IMAD.WIDE R26, R249, 0x2, R200 ;  /* 0x00000002f91a7825 */ /* 0x010fe200078e02c8 */
[----:B------:R-:W-:-:S02]  /*12540*/  PRMT R235, RZ, 0x7610, R235 ;  /* 0x00007610ffeb7816 */ /* 0x000fc400000000eb */
[----:B------:R4:W3:Y:S01]  /*12550*/  @P1 LDG.E.U16 R132, desc[UR10][R24.64] ;  /* 0x0000000a18841981 */ /* 0x0008e2000c1e1500 */
[----:B0-----:R-:W-:-:S03]  /*12560*/  IMAD.WIDE R28, R251, 0x2, R200 ;  /* 0x00000002fb1c7825 */ /* 0x001fc600078e02c8 */
[----:B------:R0:W-:Y:S01]  /*12570*/  STS.U16 [R3+UR9+0x2580], R133 ;  /* 0x0025808503007988 */ /* 0x0001e20008000409 */
[----:B------:R-:W-:Y:S02]  /*12580*/  IMAD R12, R250, 0x6e, RZ ;  /* 0x0000006efa0c7824 */ /* 0x000fe400078e02ff */
[--C-:B-1----:R-:W-:Y:S01]  /*12590*/  IMAD.WIDE R30, R251, 0x2, R206.reuse ;  /* 0x00000002fb1e7825 */ /* 0x102fe200078e02ce */
[----:B------:R1:W-:Y:S03]  /*125a0*/  STL.64 [R1+0x1438], R52 ;  /* 0x0014383401007387 */ /* 0x0003e60000100a00 */
[----:B----4-:R-:W-:Y:S01]  /*125b0*/  IMAD.WIDE R24, R249, 0x2, R206 ;  /* 0x00000002f9187825 */ /* 0x010fe200078e02ce */
[----:B------:R4:W3:Y:S01]  /*125c0*/  @P1 LDG.E.U16 R153, desc[UR10][R36.64] ;  /* 0x0000000a24991981 */ /* 0x0008e2000c1e1500 */
[----:B0-----:R-:W-:Y:S02]  /*125d0*/  PRMT R133, RZ, 0x7610, R133 ;  /* 0x00007610ff857816 */ /* 0x001fe40000000085 */
[----:B------:R-:W-:Y:S01]  /*125e0*/  IMAD R250, R13, 0x76, RZ ;  /* 0x000000760dfa7824 */ /* 0x000fe200078e02ff */
[----:B------:R0:W-:Y:S01]  /*125f0*/  STL.64 [R1+0x1300], R14 ;  /* 0x0013000e01007387 */ /* 0x0001e20000100a00 */
[----:B------:R-:W-:-:S03]  /*12600*/  PRMT R236, RZ, 0x7610, R236 ;  /* 0x00007610ffec7816 */ /* 0x000fc600000000ec */
[----:B------:R0:W3:Y:S01]  /*12610*/  @P1 LDG.E.U16 R170, desc[UR10][R38.64] ;  /* 0x0000000a26aa1981 */ /* 0x0000e2000c1e1500 */
[----:B----4-:R-:W-:-:S03]  /*12620*/  IMAD.WIDE R36, R252, 0x2, R200 ;  /* 0x00000002fc247825 */ /* 0x010fc600078e02c8 */
[----:B------:R4:W3:Y:S01]  /*12630*/  @P1 LDG.E.U16 R173, desc[UR10][R44.64] ;  /* 0x0000000a2cad1981 */ /* 0x0008e2000c1e1500 */
[----:B------:R-:W-:-:S03]  /*12640*/  PRMT R231, RZ, 0x7610, R231 ;  /* 0x00007610ffe77816 */ /* 0x000fc600000000e7 */
[----:B------:R-:W-:Y:S01]  /*12650*/  STL.64 [R1+0x15d0], R26 ;  /* 0x0015d01a01007387 */ /* 0x000fe20000100a00 */
[----:B0-----:R-:W-:-:S03]  /*12660*/  IMAD.WIDE R38, R252, 0x2, R206 ;  /* 0x00000002fc267825 */ /* 0x001fc600078e02ce */
[----:B------:R0:W3:Y:S01]  /*12670*/  @P1 LDG.E.U16 R190, desc[UR10][R46.64] ;  /* 0x0000000a2ebe1981 */ /* 0x0000e2000c1e1500 */
[----:B----4-:R-:W-:-:S03]  /*12680*/  IMAD.WIDE R44, R12, 0x2, R200 ;  /* 0x000000020c2c7825 */ /* 0x010fc600078e02c8 */
[----:B------:R-:W-:Y:S01]  /*12690*/  STL.64 [R1+0x1550], R28 ;  /* 0x0015501c01007387 */ /* 0x000fe20000100a00 */
[----:B------:R-:W-:-:S03]  /*126a0*/  PRMT R229, RZ, 0x7610, R229 ;  /* 0x00007610ffe57816 */ /* 0x000fc600000000e5 */
[----:B------:R4:W3:Y:S01]  /*126b0*/  @P1 LDG.E.U16 R192, desc[UR10][R50.64] ;  /* 0x0000000a32c01981 */ /* 0x0008e2000c1e1500 */
[----:B0-----:R-:W-:-:S03]  /*126c0*/  IMAD.WIDE R46, R12, 0x2, R206 ;  /* 0x000000020c2e7825 */ /* 0x001fc600078e02ce */
[----:B------:R-:W-:Y:S01]  /*126d0*/  STL.64 [R1+0x1548], R30 ;  /* 0x0015481e01007387 */ /* 0x000fe20000100a00 */
[----:B------:R-:W-:-:S03]  /*126e0*/  PRMT R237, RZ, 0x7610, R237 ;  /* 0x00007610ffed7816 */ /* 0x000fc600000000ed */
[----:B------:R1:W3:Y:S01]  /*126f0*/  @P1 LDG.E.U16 R193, desc[UR10][R52.64] ;  /* 0x0000000a34c11981 */ /* 0x0002e2000c1e1500 */
[----:B----4-:R-:W-:-:S03]  /*12700*/  IMAD.WIDE R50, R250, 0x2, R200 ;  /* 0x00000002fa327825 */ /* 0x010fc600078e02c8 */
[----:B------:R-:W-:Y:S01]  /*12710*/  STL.64 [R1+0x15c8], R24 ;  /* 0x0015c81801007387 */ /* 0x000fe20000100a00 */
[----:B------:R-:W-:-:S03]  /*12720*/  PRMT R234, RZ, 0x7610, R234 ;  /* 0x00007610ffea7816 */ /* 0x000fc600000000ea */
[----:B------:R0:W4:Y:S01]  /*12730*/  @P1 LDG.E.U16 R235, desc[UR10][R18.64] ;  /* 0x0000000a12eb1981 */ /* 0x000122000c1e1500 */
[----:B-1----:R-:W-:-:S03]  /*12740*/  IMAD.WIDE R52, R250, 0x2, R206 ;  /* 0x00000002fa347825 */ /* 0x002fc600078e02ce */
[----:B------:R-:W-:Y:S01]  /*12750*/  STL.64 [R1+0x14c0], R36 ;  /* 0x0014c02401007387 */ /* 0x000fe20000100a00 */
[----:B------:R-:W-:-:S03]  /*12760*/  PRMT R230, RZ, 0x7610, R230 ;  /* 0x00007610ffe67816 */ /* 0x000fc600000000e6 */
[----:B------:R1:W3:Y:S01]  /*12770*/  @P1 LDG.E.U16 R133, desc[UR10][R22.64] ;  /* 0x0000000a16851981 */ /* 0x0002e2000c1e1500 */
[----:B0-----:R-:W-:-:S03]  /*12780*/  IMAD.WIDE R18, R11, 0x2, R200 ;  /* 0x000000020b127825 */ /* 0x001fc600078e02c8 */
[----:B------:R-:W-:Y:S01]  /*12790*/  STL.64 [R1+0x14b8], R38 ;  /* 0x0014b82601007387 */ /* 0x000fe20000100a00 */
[----:B------:R-:W-:-:S03]  /*127a0*/  PRMT R172, RZ, 0x7610, R172 ;  /* 0x00007610ffac7816 */ /* 0x000fc600000000ac */
[----:B------:R0:W3:Y:S01]  /*127b0*/  @P1 LDG.E.U16 R151, desc[UR10][R32.64] ;  /* 0x0000000a20971981 */ /* 0x0000e2000c1e1500 */
[----:B-1----:R-:W-:-:S03]  /*127c0*/  IMAD.WIDE R22, R249, 0x2, R202 ;  /* 0x00000002f9167825 */ /* 0x002fc600078e02ca */
[----:B------:R-:W-:Y:S04]  /*127d0*/  STL.64 [R1+0x1430], R44 ;  /* 0x0014302c01007387 */ /* 0x000fe80000100a00 */
        /* <DEDUP_REMOVED lines=9> */
[----:B------:R-:W-:Y:S04]  /*12870*/  STL.64 [R1+0x1398], R52 ;  /* 0x0013983401007387 */ /* 0x000fe80000100a00 */
        /* <DEDUP_REMOVED lines=16> */
[----:B------:R-:W-:Y:S01]  /*12980*/  STL.64 [R1+0x14b0], R40 ;  /* 0x0014b02801007387 */ /* 0x000fe20000100a00 */
[----:B------:R-:W-:-:S03]  /*12990*/  PRMT R238, RZ, 0x7610, R238 ;  /* 0x00007610ffee7816 */ /* 0x000fc600000000ee */
[----:B------:R1:W3:Y:S01]  /*129a0*/  @P1 LDG.E.U16 R172, desc[UR10][R42.64] ;  /* 0x0000000a2aac1981 */ /* 0x0002e2000c1e1500 */
[----:B0-----:R-:W-:-:S03]  /*129b0*/  IMAD.WIDE R34, R251, 0x2, R204 ;  /* 0x00000002fb227825 */ /* 0x001fc600078e02cc */
[----:B------:R-:W-:Y:S01]  /*129c0*/  STL.64 [R1+0x1420], R196 ;  /* 0x001420c401007387 */ /* 0x000fe20000100a00 */
[----:B------:R-:W-:-:S03]  /*129d0*/  PRMT R137, RZ, 0x7610, R137 ;  /* 0x00007610ff897816 */ /* 0x000fc60000000089 */
[----:B------:R-:W-:Y:S01]  /*129e0*/  STL.64 [R1+0x1390], R54 ;  /* 0x0013903601007387 */ /* 0x000fe20000100a00 */
[----:B-1----:R-:W-:-:S03]  /*129f0*/  IMAD.WIDE R42, R252, 0x2, R204 ;  /* 0x00000002fc2a7825 */ /* 0x002fc600078e02cc */
[----:B------:R0:W-:Y:S01]  /*12a00*/  STS.U16 [R3+UR9+0x1a580], R136 ;  /* 0x01a5808803007988 */ /* 0x0001e20008000409 */
[----:B------:R-:W-:-:S03]  /*12a10*/  PRMT R199, RZ, 0x7610, R199 ;  /* 0x00007610ffc77816 */ /* 0x000fc600000000c7 */
[----:B------:R1:W3:Y:S01]  /*12a20*/  @P1 LDG.E.U16 R191, desc[UR10][R48.64] ;  /* 0x0000000a30bf1981 */ /* 0x0002e2000c1e1500 */
[----:B------:R-:W-:-:S03]  /*12a30*/  PRMT R248, RZ, 0x7610, R248 ;  /* 0x00007610fff87816 */ /* 0x000fc600000000f8 */
[----:B------:R-:W-:Y:S01]  /*12a40*/  STL.64 [R1+0x12e8], R14 ;  /* 0x0012e80e01007387 */ /* 0x000fe20000100a00 */
[----:B0-----:R-:W-:-:S03]  /*12a50*/  PRMT R136, RZ, 0x7610, R136 ;  /* 0x00007610ff887816 */ /* 0x001fc60000000088 */
[----:B------:R-:W-:Y:S01]  /*12a60*/  STL.64 [R1+0x15b8], R20 ;  /* 0x0015b81401007387 */ /* 0x000fe20000100a00 */
[----:B-1----:R-:W-:-:S03]  /*12a70*/  IMAD.WIDE R48, R12, 0x2, R204 ;  /* 0x000000020c307825 */ /* 0x002fc600078e02cc */
[----:B------:R0:W-:Y:S01]  /*12a80*/  STL.64 [R1+0x1388], R56 ;  /* 0x0013883801007387 */ /* 0x0001e20000100a00 */
[----:B------:R-:W-:Y:S01]  /*12a90*/  PRMT R155, RZ, 0x7610, R155 ;  /* 0x00007610ff9b7816 */ /* 0x000fe2000000009b */
[----:B------:R-:W-:Y:S02]  /*12aa0*/  IMAD.WIDE R12, R11, 0x2, R204 ;  /* 0x000000020b0c7825 */ /* 0x000fe400078e02cc */
[----:B------:R-:W-:Y:S01]  /*12ab0*/  STL.64 [R1+0x1538], R34 ;  /* 0x0015382201007387 */ /* 0x000fe20000100a00 */
[----:B------:R-:W-:Y:S01]  /*12ac0*/  PRMT R233, RZ, 0x7610, R233 ;  /* 0x00007610ffe97816 */ /* 0x000fe200000000e9 */
[----:B------:R-:W-:Y:S01]  /*12ad0*/  IMAD R6, R6, 0x4f, RZ ;  /* 0x0000004f06067824 */ /* 0x000fe200078e02ff */
[----:B------:R-:W-:Y:S01]  /*12ae0*/  PRMT R246, RZ, 0x7610, R246 ;  /* 0x00007610fff67816 */ /* 0x000fe200000000f6 */
[----:B------:R-:W-:Y:S01]  /*12af0*/  STL.64 [R1+0x14a8], R42 ;  /* 0x0014a82a01007387 */ /* 0x000fe20000100a00 */
[----:B------:R-:W-:-:S03]  /*12b00*/  PRMT R216, RZ, 0x7610, R216 ;  /* 0x00007610ffd87816 */ /* 0x000fc600000000d8 */
[----:B------:R-:W3:Y:S01]  /*12b10*/  @P1 LDG.E.U16 R240, desc[UR10][R56.64] ;  /* 0x0000000a38f01981 */ /* 0x000ee2000c1e1500 */
[----:B------:R-:W-:Y:S01]  /*12b20*/  PRMT R247, RZ, 0x7610, R247 ;  /* 0x00007610fff77816 */ /* 0x000fe200000000f7 */
[----:B------:R-:W-:Y:S02]  /*12b30*/  IMAD R10, R10, 0x57, RZ ;  /* 0x000000570a0a7824 */ /* 0x000fe400078e02ff */
[----:B------:R-:W3:Y:S01]  /*12b40*/  @P1 LDG.E.U16 R239, desc[UR10][R54.64] ;  /* 0x0000000a36ef1981 */ /* 0x000ee2000c1e1500 */
[----:B------:R-:W-:-:S03]  /*12b50*/  PRMT R175, RZ, 0x7610, R175 ;  /* 0x00007610ffaf7816 */ /* 0x000fc600000000af */
[----:B------:R1:W-:Y:S04]  /*12b60*/  STS.U16 [R3+UR9+0x12580], R135 ;  /* 0x0125808703007988 */ /* 0x0003e80008000409 */
[----:B0-----:R-:W3:Y:S04]  /*12b70*/  LDL.LU.64 R56, [R1+0x22c8] ;  /* 0x0022c80001387983 */ /* 0x001ee80000300a00 */
[----:B------:R-:W-:Y:S01]  /*12b80*/  STL.64 [R1+0x1418], R48 ;  /* 0x0014183001007387 */ /* 0x000fe20000100a00 */
[----:B-1----:R-:W-:-:S03]  /*12b90*/  PRMT R135, RZ, 0x7610, R135 ;  /* 0x00007610ff877816 */ /* 0x002fc60000000087 */
[----:B------:R-:W3:Y:S01]  /*12ba0*/  LDL.LU.64 R54, [R1+0x22c0] ;  /* 0x0022c00001367983 */ /* 0x000ee20000300a00 */
[----:B------:R-:W-:-:S03]  /*12bb0*/  IMAD R11, R5, 0x77, RZ ;  /* 0x00000077050b7824 */ /* 0x000fc600078e02ff */
[----:B------:R-:W3:Y:S04]  /*12bc0*/  @P1 LDG.E.U16 R238, desc[UR10][R52.64] ;  /* 0x0000000a34ee1981 */ /* 0x000ee8000c1e1500 */
[----:B------:R0:W3:Y:S04]  /*12bd0*/  @P1 LDG.E.U16 R136, desc[UR10][R22.64] ;  /* 0x0000000a16881981 */ /* 0x0000e8000c1e1500 */
[----:B------:R1:W3:Y:S04]  /*12be0*/  @P1 LDG.E.U16 R137, desc[UR10][R20.64] ;  /* 0x0000000a14891981 */ /* 0x0002e8000c1e1500 */
[----:B------:R-:W3:Y:S01]  /*12bf0*/  LDL.LU.64 R52, [R1+0x22b8] ;  /* 0x0022b80001347983 */ /* 0x000ee20000300a00 */
[----:B0-----:R-:W-:-:S03]  /*12c00*/  IMAD R22, R9, 0x5f, RZ ;  /* 0x0000005f09167824 */ /* 0x001fc600078e02ff */
[----:B------:R0:W-:Y:S01]  /*12c10*/  STL.64 [R1+0x12e0], R12 ;  /* 0x0012e00c01007387 */ /* 0x0001e20000100a00 */
[----:B-1----:R-:W-:-:S03]  /*12c20*/  IMAD.WIDE R20, R6, 0x2, R200 ;  /* 0x0000000206147825 */ /* 0x002fc600078e02c8 */
[----:B------:R1:W3:Y:S01]  /*12c30*/  @P1 LDG.E.U16 R199, desc[UR10][R196.64] ;  /* 0x0000000ac4c71981 */ /* 0x0002e2000c1e1500 */
[----:B------:R-:W-:-:S03]  /*12c40*/  PRMT R156, RZ, 0x7610, R156 ;  /* 0x00007610ff9c7816 */ /* 0x000fc6000000009c */
[----:B------:R0:W3:Y:S01]  /*12c50*/  @P1 LDG.E.U16 R248, desc[UR10][R12.64] ;  /* 0x0000000a0cf81981 */ /* 0x0000e2000c1e1500 */
[----:B------:R-:W-:-:S03]  /*12c60*/  PRMT R157, RZ, 0x7610, R157 ;  /* 0x00007610ff9d7816 */ /* 0x000fc6000000009d */
[----:B------:R0:W-:Y:S01]  /*12c70*/  STS.U16 [R3+UR9+0xa580], R134 ;  /* 0x00a5808603007988 */ /* 0x0001e20008000409 */
[----:B-1----:R-:W-:-:S03]  /*12c80*/  IMAD R196, R4, 0x7f, RZ ;  /* 0x0000007f04c47824 */ /* 0x002fc600078e02ff */
[----:B------:R1:W3:Y:S01]  /*12c90*/  @P1 LDG.E.U16 R155, desc[UR10][R30.64] ;  /* 0x0000000a1e9b1981 */ /* 0x0002e2000c1e1500 */
[----:B------:R-:W-:-:S03]  /*12ca0*/  IMAD.WIDE R4, R10, 0x2, R200 ;  /* 0x000000020a047825 */ /* 0x000fc600078e02c8 */
[----:B------:R-:W3:Y:S01]  /*12cb0*/  @P1 LDG.E.U16 R233, desc[UR10][R50.64] ;  /* 0x0000000a32e91981 */ /* 0x000ee2000c1e1500 */
[----:B0-----:R-:W-:Y:S01]  /*12cc0*/  IMAD.WIDE R12, R6, 0x2, R206 ;  /* 0x00000002060c7825 */ /* 0x001fe200078e02ce */
[----:B------:R-:W-:Y:S02]  /*12cd0*/  PRMT R134, RZ, 0x7610, R134 ;  /* 0x00007610ff867816 */ /* 0x000fe40000000086 */
[----:B------:R0:W3:Y:S01]  /*12ce0*/  @P1 LDG.E.U16 R246, desc[UR10][R16.64] ;  /* 0x0000000a10f61981 */ /* 0x0000e2000c1e1500 */
[----:B-1----:R-:W-:-:S03]  /*12cf0*/  IMAD R30, R8, 0x67, RZ ;  /* 0x00000067081e7824 */ /* 0x002fc600078e02ff */
[----:B------:R-:W3:Y:S01]  /*12d00*/  @P1 LDG.E.U16 R216, desc[UR10][R48.64] ;  /* 0x0000000a30d81981 */ /* 0x000ee2000c1e1500 */
[----:B------:R-:W-:-:S03]  /*12d10*/  PRMT R176, RZ, 0x7610, R176 ;  /* 0x00007610ffb07816 */ /* 0x000fc600000000b0 */
[----:B------:R-:W3:Y:S01]  /*12d20*/  LDL.LU.64 R50, [R1+0x22b0] ;  /* 0x0022b00001327983 */ /* 0x000ee20000300a00 */
[----:B0-----:R-:W-:-:S03]  /*12d30*/  IMAD.WIDE R16, R22, 0x2, R200 ;  /* 0x0000000216107825 */ /* 0x001fc600078e02c8 */
[----:B------:R0:W3:Y:S01]  /*12d40*/  @P1 LDG.E.U16 R247, desc[UR10][R14.64] ;  /* 0x0000000a0ef71981 */ /* 0x0000e2000c1e1500 */
[----:B------:R-:W-:-:S03]  /*12d50*/  PRMT R177, RZ, 0x7610, R177 ;  /* 0x00007610ffb17816 */ /* 0x000fc600000000b1 */
[----:B------:R-:W3:Y:S01]  /*12d60*/  LDL.LU.64 R48, [R1+0x22a8] ;  /* 0x0022a80001307983 */ /* 0x000ee20000300a00 */
[----:B------:R-:W-:-:S03]  /*12d70*/  IMAD.WIDE R8, R6, 0x2, R202 ;  /* 0x0000000206087825 */ /* 0x000fc600078e02ca */
[----:B------:R1:W3:Y:S01]  /*12d80*/  @P1 LDG.E.U16 R175, desc[UR10][R38.64] ;  /* 0x0000000a26af1981 */ /* 0x0002e2000c1e1500 */
[----:B--2---:R-:W-:-:S03]  /*12d90*/  PRMT R245, RZ, 0x7610, R245 ;  /* 0x00007610fff57816 */ /* 0x004fc600000000f5 */
[----:B------:R2:W3:Y:S01]  /*12da0*/  @P1 LDG.E.U16 R135, desc[UR10][R24.64] ;  /* 0x0000000a18871981 */ /* 0x0004e2000c1e1500 */
[----:B0-----:R-:W-:-:S03]  /*12db0*/  IMAD.WIDE R14, R10, 0x2, R206 ;  /* 0x000000020a0e7825 */ /* 0x001fc600078e02ce */
[----:B------:R0:W-:Y:S01]  /*12dc0*/  STS.U16 [R3+UR9+0x10180], R120 ;  /* 0x0101807803007988 */ /* 0x0001e20008000409 */
[----:B-1----:R-:W-:-:S03]  /*12dd0*/  IMAD R38, R7, 0x6f, RZ ;  /* 0x0000006f07267824 */ /* 0x002fc600078e02ff */
[----:B------:R1:W3:Y:S01]  /*12de0*/  @P1 LDG.E.U16 R245, desc[UR10][R18.64] ;  /* 0x0000000a12f51981 */ /* 0x0002e2000c1e1500 */
[----:B--2---:R-:W-:-:S03]  /*12df0*/  IMAD.WIDE R24, R30, 0x2, R200 ;  /* 0x000000021e187825 */ /* 0x004fc600078e02c8 */
[----:B------:R-:W-:Y:S01]  /*12e00*/  STL.64 [R1+0x1650], R20 ;  /* 0x0016501401007387 */ /* 0x000fe20000100a00 */
[----:B0-----:R-:W-:-:S03]  /*12e10*/  PRMT R120, RZ, 0x7610, R120 ;  /* 0x00007610ff787816 */ /* 0x001fc60000000078 */
[----:B------:R-:W-:Y:S01]  /*12e20*/  STL.64 [R1+0x1648], R12 ;  /* 0x0016480c01007387 */ /* 0x000fe20000100a00 */
[----:B-1----:R-:W-:-:S03]  /*12e30*/  IMAD.WIDE R18, R22, 0x2, R206 ;  /* 0x0000000216127825 */ /* 0x002fc600078e02ce */
[----:B------:R0:W-:Y:S01]  /*12e40*/  STS.U16 [R3+UR9+0x8180], R119 ;  /* 0x0081807703007988 */ /* 0x0001e20008000409 */
[----:B------:R-:W-:-:S03]  /*12e50*/  IMAD.WIDE R6, R6, 0x2, R204 ;  /* 0x0000000206067825 */ /* 0x000fc600078e02cc */
[----:B------:R-:W-:Y:S01]  /*12e60*/  STL.64 [R1+0x12d8], R4 ;  /* 0x0012d80401007387 */ /* 0x000fe20000100a00 */
[----:B------:R-:W-:-:S03]  /*12e70*/  PRMT R154, RZ, 0x7610, R154 ;  /* 0x00007610ff9a7816 */ /* 0x000fc6000000009a */
[----:B------:R1:W-:Y:S01]  /*12e80*/  STS.U16 [R3+UR9+0x180], R118 ;  /* 0x0001807603007988 */ /* 0x0003e20008000409 */
[----:B0-----:R-:W-:-:S03]  /*12e90*/  PRMT R119, RZ, 0x7610, R119 ;  /* 0x00007610ff777816 */ /* 0x001fc60000000077 */
[----:B------:R0:W2:Y:S04]  /*12ea0*/  @P1 LDG.E.U16 R134, desc[UR10][R26.64] ;  /* 0x0000000a1a861981 */ /* 0x0000a8000c1e1500 */
[----:B------:R-:W-:Y:S01]  /*12eb0*/  STL.64 [R1+0x12b8], R16 ;  /* 0x0012b81001007387 */ /* 0x000fe20000100a00 */
[----:B-1----:R-:W-:-:S03]  /*12ec0*/  PRMT R118, RZ, 0x7610, R118 ;  /* 0x00007610ff767816 */ /* 0x002fc60000000076 */
[----:B------:R1:W-:Y:S01]  /*12ed0*/  STS.U16 [R3+UR9+0x18180], R121 ;  /* 0x0181807903007988 */ /* 0x0003e20008000409 */
[----:B0-----:R-:W-:-:S03]  /*12ee0*/  IMAD.WIDE R26, R30, 0x2, R206 ;  /* 0x000000021e1a7825 */ /* 0x001fc600078e02ce */
[----:B------:R0:W2:Y:S01]  /*12ef0*/  @P1 LDG.E.U16 R156, desc[UR10][R32.64] ;  /* 0x0000000a209c1981 */ /* 0x0000a2000c1e1500 */
[----:B------:R-:W-:-:S03]  /*12f00*/  PRMT R174, RZ, 0x7610, R174 ;  /* 0x00007610ffae7816 */ /* 0x000fc600000000ae */
[----:B------:R-:W-:Y:S01]  /*12f10*/  STL.64 [R1+0x12b0], R18 ;  /* 0x0012b01201007387 */ /* 0x000fe20000100a00 */
[----:B-1----:R-:W-:-:S03]  /*12f20*/  PRMT R121, RZ, 0x7610, R121 ;  /* 0x00007610ff797816 */ /* 0x002fc60000000079 */
[----:B------:R1:W2:Y:S01]  /*12f30*/  @P1 LDG.E.U16 R157, desc[UR10][R34.64] ;  /* 0x0000000a229d1981 */ /* 0x0002a2000c1e1500 */
[----:B0-----:R-:W-:-:S03]  /*12f40*/  IMAD.WIDE R32, R38, 0x2, R200 ;  /* 0x0000000226207825 */ /* 0x001fc600078e02c8 */
[----:B------:R-:W-:Y:S01]  /*12f50*/  STL.64 [R1+0x12d0], R14 ;  /* 0x0012d00e01007387 */ /* 0x000fe20000100a00 */
[----:B------:R-:W-:-:S03]  /*12f60*/  PRMT R194, RZ, 0x7610, R194 ;  /* 0x00007610ffc27816 */ /* 0x000fc600000000c2 */
[----:B------:R0:W2:Y:S01]  /*12f70*/  @P1 LDG.E.U16 R176, desc[UR10][R40.64] ;  /* 0x0000000a28b01981 */ /* 0x0000a2000c1e1500 */
[----:B-1----:R-:W-:-:S03]  /*12f80*/  IMAD.WIDE R34, R38, 0x2, R206 ;  /* 0x0000000226227825 */ /* 0x002fc600078e02ce */
[----:B------:R-:W-:Y:S01]  /*12f90*/  STL.64 [R1+0x12a8], R24 ;  /* 0x0012a81801007387 */ /* 0x000fe20000100a00 */
[----:B------:R-:W-:-:S03]  /*12fa0*/  PRMT R195, RZ, 0x7610, R195 ;  /* 0x00007610ffc37816 */ /* 0x000fc600000000c3 */
[----:B------:R1:W2:Y:S01]  /*12fb0*/  @P1 LDG.E.U16 R177, desc[UR10][R42.64] ;  /* 0x0000000a2ab11981 */ /* 0x0002a2000c1e1500 */
[----:B0-----:R-:W-:-:S03]  /*12fc0*/  IMAD.WIDE R40, R11, 0x2, R200 ;  /* 0x000000020b287825 */ /* 0x001fc600078e02c8 */
[----:B------:R0:W-:Y:S04]  /*12fd0*/  STL.64 [R1+0x1640], R8 ;  /* 0x0016400801007387 */ /* 0x0001e80000100a00 */
[----:B------:R0:W-:Y:S01]  /*12fe0*/  STL.64 [R1+0x1638], R6 ;  /* 0x0016380601007387 */ /* 0x0001e20000100a00 */
[----:B-1----:R-:W-:-:S03]  /*12ff0*/  IMAD.WIDE R42, R11, 0x2, R206 ;  /* 0x000000020b2a7825 */ /* 0x002fc600078e02ce */
[----:B------:R0:W2:Y:S04]  /*13000*/  @P1 LDG.E.U16 R120, desc[UR10][R8.64] ;  /* 0x0000000a08781981 */ /* 0x0000a8000c1e1500 */
[----:B------:R1:W2:Y:S04]  /*13010*/  @P1 LDG.E.U16 R119, desc[UR10][R12.64] ;  /* 0x0000000a0c771981 */ /* 0x0002a8000c1e1500 */
[----:B------:R-:W-:Y:S01]  /*13020*/  STL.64 [R1+0x12a0], R26 ;  /* 0x0012a01a01007387 */ /* 0x000fe20000100a00 */
[----:B0-----:R-:W-:-:S03]  /*13030*/  IMAD.WIDE R8, R196, 0x2, R200 ;  /* 0x00000002c4087825 */ /* 0x001fc600078e02c8 */
        /* <DEDUP_REMOVED lines=17> */
[----:B------:R-:W-:Y:S01]  /*13150*/  STL.64 [R1+0x12c8], R12 ;  /* 0x0012c80c01007387 */ /* 0x000fe20000100a00 */
[----:B------:R-:W-:Y:S01]  /*13160*/  PRMT R244, RZ, 0x7610, R244 ;  /* 0x00007610fff47816 */ /* 0x000fe200000000f4 */
[--C-:B------:R-:W-:Y:S02]  /*13170*/  IMAD.WIDE R22, R22, 0x2, R204.reuse ;  /* 0x0000000216167825 */ /* 0x100fe400078e02cc */
[----:B------:R-:W-:Y:S02]  /*13180*/  STL.64 [R1+0x1530], R20 ;  /* 0x0015301401007387 */ /* 0x000fe40000100a00 */
[--C-:B-1----:R-:W-:Y:S02]  /*13190*/  IMAD.WIDE R46, R11, 0x2, R204.reuse ;  /* 0x000000020b2e7825 */ /* 0x102fe400078e02cc */
[----:B------:R-:W-:Y:S02]  /*131a0*/  STL.64 [R1+0x1270], R6 ;  /* 0x0012700601007387 */ /* 0x000fe40000100a00 */
[----:B------:R-:W-:-:S02]  /*131b0*/  IMAD.WIDE R10, R10, 0x2, R204 ;  /* 0x000000020a0a7825 */ /* 0x000fc400078e02cc */
[----:B------:R-:W-:Y:S01]  /*131c0*/  STL.64 [R1+0x14a0], R28 ;  /* 0x0014a01c01007387 */ /* 0x000fe20000100a00 */
[----:B------:R-:W-:Y:S01]  /*131d0*/  PRMT R243, RZ, 0x7610, R243 ;  /* 0x00007610fff37816 */ /* 0x000fe200000000f3 */
[----:B------:R-:W-:Y:S02]  /*131e0*/  IMAD.WIDE R30, R30, 0x2, R204 ;  /* 0x000000021e1e7825 */ /* 0x000fe400078e02cc */
[----:B------:R-:W-:Y:S01]  /*131f0*/  STL.64 [R1+0x1410], R36 ;  /* 0x0014102401007387 */ /* 0x000fe20000100a00 */
[----:B------:R-:W-:Y:S01]  /*13200*/  PRMT R242, RZ, 0x7610, R242 ;  /* 0x00007610fff27816 */ /* 0x000fe200000000f2 */
[----:B------:R-:W-:Y:S02]  /*13210*/  IMAD.WIDE R38, R38, 0x2, R204 ;  /* 0x0000000226267825 */ /* 0x000fe400078e02cc */
[----:B------:R-:W-:Y:S01]  /*13220*/  STL.64 [R1+0x1380], R44 ;  /* 0x0013802c01007387 */ /* 0x000fe20000100a00 */
[----:B------:R-:W-:-:S03]  /*13230*/  PRMT R241, RZ, 0x7610, R241 ;  /* 0x00007610fff17816 */ /* 0x000fc600000000f1 */
[----:B------:R0:W-:Y:S01]  /*13240*/  STL.64 [R1+0x1378], R46 ;  /* 0x0013782e01007387 */ /* 0x0001e20000100a00 */
[----:B------:R-:W-:-:S03]  /*13250*/  PRMT R228, RZ, 0x7610, R228 ;  /* 0x00007610ffe47816 */ /* 0x000fc600000000e4 */
[----:B------:R-:W-:Y:S01]  /*13260*/  STL.64 [R1+0x12c0], R10 ;  /* 0x0012c00a01007387 */ /* 0x000fe20000100a00 */
[----:B------:R-:W-:-:S03]  /*13270*/  PRMT R227, RZ, 0x7610, R227 ;  /* 0x00007610ffe37816 */ /* 0x000fc600000000e3 */
[----:B------:R-:W-:Y:S01]  /*13280*/  STL.64 [R1+0x1528], R22 ;  /* 0x0015281601007387 */ /* 0x000fe20000100a00 */
[----:B------:R-:W-:-:S03]  /*13290*/  PRMT R218, RZ, 0x7610, R218 ;  /* 0x00007610ffda7816 */ /* 0x000fc600000000da */
[----:B------:R-:W-:Y:S01]  /*132a0*/  STL.64 [R1+0x1498], R30 ;  /* 0x0014981e01007387 */ /* 0x000fe20000100a00 */
[----:B------:R-:W-:-:S03]  /*132b0*/  PRMT R217, RZ, 0x7610, R217 ;  /* 0x00007610ffd97816 */ /* 0x000fc600000000d9 */
[----:B------:R1:W-:Y:S01]  /*132c0*/  STL.64 [R1+0x1408], R38 ;  /* 0x0014082601007387 */ /* 0x0003e20000100a00 */
[----:B------:R-:W-:-:S03]  /*132d0*/  PRMT R181, RZ, 0x7610, R181 ;  /* 0x00007610ffb57816 */ /* 0x000fc600000000b5 */
[----:B------:R-:W2:Y:S01]  /*132e0*/  @P1 LDG.E.U16 R244, desc[UR10][R46.64] ;  /* 0x0000000a2ef41981 */ /* 0x000ea2000c1e1500 */
[----:B------:R-:W-:-:S03]  /*132f0*/  PRMT R180, RZ, 0x7610, R180 ;  /* 0x00007610ffb47816 */ /* 0x000fc600000000b4 */
[----:B------:R-:W2:Y:S04]  /*13300*/  @P1 LDG.E.U16 R243, desc[UR10][R44.64] ;  /* 0x0000000a2cf31981 */ /* 0x000ea8000c1e1500 */
[----:B------:R-:W2:Y:S04]  /*13310*/  @P1 LDG.E.U16 R242, desc[UR10][R42.64] ;  /* 0x0000000a2af21981 */ /* 0x000ea8000c1e1500 */
[----:B0-----:R-:W2:Y:S04]  /*13320*/  LDL.LU.64 R46, [R1+0x22a0] ;  /* 0x0022a000012e7983 */ /* 0x001ea80000300a00 */
[----:B------:R-:W2:Y:S04]  /*13330*/  LDL.LU.64 R44, [R1+0x2298] ;  /* 0x00229800012c7983 */ /* 0x000ea80000300a00 */
[----:B------:R-:W2:Y:S04]  /*13340*/  LDL.LU.64 R42, [R1+0x2290] ;  /* 0x00229000012a7983 */ /* 0x000ea80000300a00 */
[----:B------:R-:W2:Y:S04]  /*13350*/  @P1 LDG.E.U16 R241, desc[UR10][R40.64] ;  /* 0x0000000a28f11981 */ /* 0x000ea8000c1e1500 */
[----:B------:R-:W2:Y:S04]  /*13360*/  @P1 LDG.E.U16 R228, desc[UR10][R38.64] ;  /* 0x0000000a26e41981 */ /* 0x000ea8000c1e1500 */
[----:B------:R-:W2:Y:S04]  /*13370*/  @P1 LDG.E.U16 R227, desc[UR10][R36.64] ;  /* 0x0000000a24e31981 */ /* 0x000ea8000c1e1500 */
[----:B------:R-:W2:Y:S04]  /*13380*/  LDL.LU.64 R40, [R1+0x2288] ;  /* 0x0022880001287983 */ /* 0x000ea80000300a00 */
[----:B-1----:R-:W2:Y:S04]  /*13390*/  LDL.LU.64 R38, [R1+0x2280] ;  /* 0x0022800001267983 */ /* 0x002ea80000300a00 */
[----:B------:R-:W2:Y:S04]  /*133a0*/  LDL.LU.64 R36, [R1+0x2278] ;  /* 0x0022780001247983 */ /* 0x000ea80000300a00 */
[----:B------:R-:W2:Y:S04]  /*133b0*/  @P1 LDG.E.U16 R218, desc[UR10][R34.64] ;  /* 0x0000000a22da1981 */ /* 0x000ea8000c1e1500 */
[----:B------:R-:W2:Y:S04]  /*133c0*/  @P1 LDG.E.U16 R217, desc[UR10][R32.64] ;  /* 0x0000000a20d91981 */ /* 0x000ea8000c1e1500 */
[----:B------:R-:W2:Y:S04]  /*133d0*/  @P1 LDG.E.U16 R181, desc[UR10][R30.64] ;  /* 0x0000000a1eb51981 */ /* 0x000ea8000c1e1500 */
[----:B------:R-:W2:Y:S04]  /*133e0*/  LDL.LU.64 R34, [R1+0x2270] ;  /* 0x0022700001227983 */ /* 0x000ea80000300a00 */
[----:B------:R-:W2:Y:S04]  /*133f0*/  LDL.LU.64 R32, [R1+0x2268] ;  /* 0x0022680001207983 */ /* 0x000ea80000300a00 */
[----:B------:R-:W2:Y:S04]  /*13400*/  LDL.LU.64 R30, [R1+0x2260] ;  /* 0x00226000011e7983 */ /* 0x000ea80000300a00 */
[----:B------:R-:W4:Y:S04]  /*13410*/  @P1 LDG.E.U16 R180, desc[UR10][R28.64] ;  /* 0x0000000a1cb41981 */ /* 0x000f28000c1e1500 */
[----:B------:R-:W4:Y:S01]  /*13420*/  LDL.LU.64 R28, [R1+0x2258] ;  /* 0x00225800011c7983 */ /* 0x000f220000300a00 */
[----:B------:R-:W-:-:S02]  /*13430*/  PRMT R179, RZ, 0x7610, R179 ;  /* 0x00007610ffb37816 */ /* 0x000fc400000000b3 */
[----:B------:R-:W-:Y:S02]  /*13440*/  PRMT R178, RZ, 0x7610, R178 ;  /* 0x00007610ffb27816 */ /* 0x000fe400000000b2 */
[----:B------:R-:W-:Y:S02]  /*13450*/  PRMT R161, RZ, 0x7610, R161 ;  /* 0x00007610ffa17816 */ /* 0x000fe400000000a1 */
[----:B------:R-:W-:Y:S01]  /*13460*/  PRMT R138, RZ, 0x7610, R138 ;  /* 0x00007610ff8a7816 */ /* 0x000fe2000000008a */
[----:B------:R-:W4:Y:S01]  /*13470*/  @P1 LDG.E.U16 R179, desc[UR10][R26.64] ;  /* 0x0000000a1ab31981 */ /* 0x000f22000c1e1500 */
[----:B------:R-:W-:Y:S02]  /*13480*/  PRMT R160, RZ, 0x7610, R160 ;  /* 0x00007610ffa07816 */ /* 0x000fe400000000a0 */
[----:B------:R-:W-:Y:S01]  /*13490*/  PRMT R159, RZ, 0x7610, R159 ;  /* 0x00007610ff9f7816 */ /* 0x000fe2000000009f */
[----:B------:R-:W4:Y:S01]  /*134a0*/  @P1 LDG.E.U16 R178, desc[UR10][R24.64] ;  /* 0x0000000a18b21981 */ /* 0x000f22000c1e1500 */
[----:B------:R-:W-:-:S02]  /*134b0*/  PRMT R158, RZ, 0x7610, R158 ;  /* 0x00007610ff9e7816 */ /* 0x000fc4000000009e */
[----:B------:R-:W-:Y:S01]  /*134c0*/  PRMT R139, RZ, 0x7610, R139 ;  /* 0x00007610ff8b7816 */ /* 0x000fe2000000008b */
[----:B------:R-:W4:Y:S01]  /*134d0*/  @P1 LDG.E.U16 R161, desc[UR10][R22.64] ;  /* 0x0000000a16a11981 */ /* 0x000f22000c1e1500 */
[----:B------:R-:W-:-:S03]  /*134e0*/  PRMT R140, RZ, 0x7610, R140 ;  /* 0x00007610ff8c7816 */ /* 0x000fc6000000008c */
[----:B------:R-:W4:Y:S01]  /*134f0*/  LDL.LU.64 R26, [R1+0x2250] ;  /* 0x00225000011a7983 */ /* 0x000f220000300a00 */
[----:B------:R-:W-:-:S03]  /*13500*/  PRMT R141, RZ, 0x7610, R141 ;  /* 0x00007610ff8d7816 */ /* 0x000fc6000000008d */
[----:B------:R-:W4:Y:S01]  /*13510*/  LDL.LU.64 R24, [R1+0x2248] ;  /* 0x0022480001187983 */ /* 0x000f220000300a00 */
[----:B------:R-:W-:-:S03]  /*13520*/  PRMT R249, RZ, 0x7610, R249 ;  /* 0x00007610fff97816 */ /* 0x000fc600000000f9 */
[----:B------:R-:W4:Y:S01]  /*13530*/  LDL.LU.64 R22, [R1+0x2240] ;  /* 0x0022400001167983 */ /* 0x000f220000300a00 */
[----:B------:R-:W-:-:S03]  /*13540*/  PRMT R250, RZ, 0x7610, R250 ;  /* 0x00007610fffa7816 */ /* 0x000fc600000000fa */
[----:B------:R-:W4:Y:S04]  /*13550*/  @P1 LDG.E.U16 R160, desc[UR10][R20.64] ;  /* 0x0000000a14a01981 */ /* 0x000f28000c1e1500 */
[----:B------:R0:W4:Y:S01]  /*13560*/  @P1 LDG.E.U16 R138, desc[UR10][R4.64] ;  /* 0x0000000a048a1981 */ /* 0x000122000c1e1500 */
[----:B------:R-:W-:-:S03]  /*13570*/  PRMT R251, RZ, 0x7610, R251 ;  /* 0x00007610fffb7816 */ /* 0x000fc600000000fb */
[----:B------:R-:W4:Y:S04]  /*13580*/  @P1 LDG.E.U16 R159, desc[UR10][R18.64] ;  /* 0x0000000a129f1981 */ /* 0x000f28000c1e1500 */
[----:B------:R-:W4:Y:S01]  /*13590*/  LDL.LU.64 R20, [R1+0x2238] ;  /* 0x0022380001147983 */ /* 0x000f220000300a00 */
[----:B0-----:R-:W-:-:S03]  /*135a0*/  IMAD.WIDE R4, R196, 0x2, R202 ;  /* 0x00000002c4047825 */ /* 0x001fc600078e02ca */
[----:B------:R-:W4:Y:S01]  /*135b0*/  @P1 LDG.E.U16 R158, desc[UR10][R16.64] ;  /* 0x0000000a109e1981 */ /* 0x000f22000c1e1500 */
[----:B------:R-:W-:-:S03]  /*135c0*/  IMAD.WIDE R196, R196, 0x2, R204 ;  /* 0x00000002c4c47825 */ /* 0x000fc600078e02cc */
[----:B------:R-:W4:Y:S01]  /*135d0*/  LDL.LU.64 R18, [R1+0x2230] ;  /* 0x0022300001127983 */ /* 0x000f220000300a00 */
[----:B------:R-:W-:-:S03]  /*135e0*/  PRMT R252, RZ, 0x7610, R252 ;  /* 0x00007610fffc7816 */ /* 0x000fc600000000fc */
[----:B------:R-:W4:Y:S04]  /*135f0*/  @P1 LDG.E.U16 R139, desc[UR10][R14.64] ;  /* 0x0000000a0e8b1981 */ /* 0x000f28000c1e1500 */
[----:B------:R-:W4:Y:S04]  /*13600*/  LDL.LU.64 R16, [R1+0x2228] ;  /* 0x0022280001107983 */ /* 0x000f280000300a00 */
[----:B------:R0:W4:Y:S04]  /*13610*/  @P1 LDG.E.U16 R140, desc[UR10][R12.64] ;  /* 0x0000000a0c8c1981 */ /* 0x000128000c1e1500 */
[----:B------:R-:W4:Y:S04]  /*13620*/  LDL.LU.64 R14, [R1+0x2220] ;  /* 0x00222000010e7983 */ /* 0x000f280000300a00 */
[----:B------:R-:W4:Y:S04]  /*13630*/  @P1 LDG.E.U16 R141, desc[UR10][R10.64] ;  /* 0x0000000a0a8d1981 */ /* 0x000f28000c1e1500 */
[----:B------:R-:W4:Y:S04]  /*13640*/  LDL.LU.64 R12, [R1+0x2218] ;  /* 0x00221800010c7983 */ /* 0x000f280000300a00 */
[----:B------:R1:W-:Y:S04]  /*13650*/  STL.64 [R1+0x1268], R4 ;  /* 0x0012680401007387 */ /* 0x0003e80000100a00 */
[----:B------:R-:W4:Y:S04]  /*13660*/  LDL.LU.64 R10, [R1+0x2210] ;  /* 0x00221000010a7983 */ /* 0x000f280000300a00 */
[----:B------:R0:W-:Y:S04]  /*13670*/  STL.64 [R1+0x1260], R196 ;  /* 0x001260c401007387 */ /* 0x0001e80000100a00 */
[----:B------:R-:W4:Y:S04]  /*13680*/  @P1 LDG.E.U16 R249, desc[UR10][R8.64] ;  /* 0x0000000a08f91981 */ /* 0x000f28000c1e1500 */
[----:B------:R-:W4:Y:S04]  /*13690*/  @P1 LDG.E.U16 R250, desc[UR10][R6.64] ;  /* 0x0000000a06fa1981 */ /* 0x000f28000c1e1500 */
[----:B------:R-:W4:Y:S04]  /*136a0*/  @P1 LDG.E.U16 R251, desc[UR10][R4.64] ;  /* 0x0000000a04fb1981 */ /* 0x000f28000c1e1500 */
[----:B------:R-:W4:Y:S04]  /*136b0*/  LDL.LU.64 R8, [R1+0x2208] ;  /* 0x0022080001087983 */ /* 0x000f280000300a00 */
[----:B------:R-:W4:Y:S04]  /*136c0*/  LDL.LU.64 R6, [R1+0x2200] ;  /* 0x0022000001067983 */ /* 0x000f280000300a00 */
[----:B-1----:R-:W4:Y:S04]  /*136d0*/  LDL.LU.64 R4, [R1+0x21f8] ;  /* 0x0021f80001047983 */ /* 0x002f280000300a00 */
[----:B------:R-:W4:Y:S04]  /*136e0*/  @P1 LDG.E.U16 R252, desc[UR10][R196.64] ;  /* 0x0000000ac4fc1981 */ /* 0x000f28000c1e1500 */
[----:B------:R1:W-:Y:S04]  /*136f0*/  STS.U16 [R3+UR9+0x12180], R88 ;  /* 0x0121805803007988 */ /* 0x0003e80008000409 */
[----:B------:R3:W-:Y:S04]  /*13700*/  STS.U16 [R3+UR9+0x1a180], R89 ;  /* 0x01a1805903007988 */ /* 0x0007e80008000409 */
[----:B0-----:R-:W4:Y:S04]  /*13710*/  LDL.LU.64 R196, [R1+0x21f0] ;  /* 0x0021f00001c47983 */ /* 0x001f280000300a00 */
[----:B-1----:R-:W4:Y:S04]  /*13720*/  LDL.LU R88, [R1+0xd0] ;  /* 0x0000d00001587983 */ /* 0x002f280000300800 */
[----:B---3--:R-:W3:Y:S04]  /*13730*/  LDL.LU R89, [R1+0xd4] ;  /* 0x0000d40001597983 */ /* 0x008ee80000300800 */
        /* <DEDUP_REMOVED lines=14> */
[----:B0-----:R-:W3:Y:S04]  /*13820*/  LDL.LU R50, [R1+0x50] ;  /* 0x0000500001327983 */ /* 0x001ee80000300800 */
[----:B-1----:R-:W3:Y:S04]  /*13830*/  LDL.LU R51, [R1+0x54] ;  /* 0x0000540001337983 */ /* 0x002ee80000300800 */
[----:B--2---:R-:W-:Y:S04]  /*13840*/  STS.U16 [R3+UR9+0x11580], R30 ;  /* 0x0115801e03007988 */ /* 0x004fe80008000409 */
[----:B----4-:R0:W-:Y:S04]  /*13850*/  STS.U16 [R3+UR9+0x9580], R29 ;  /* 0x0095801d03007988 */ /* 0x0101e80008000409 */
[----:B0-----:R-:W2:Y:S04]  /*13860*/  LDL.LU R29, [R1+0x58] ;  /* 0x00005800011d7983 */ /* 0x001ea80000300800 */
[----:B------:R-:W4:Y:S04]  /*13870*/  LDL.LU R30, [R1+0x5c] ;  /* 0x00005c00011e7983 */ /* 0x000f280000300800 */
[----:B------:R0:W-:Y:S04]  /*13880*/  STS.U16 [R3+UR9+0x19580], R31 ;  /* 0x0195801f03007988 */ /* 0x0001e80008000409 */
[----:B------:R1:W-:Y:S04]  /*13890*/  STS.U16 [R3+UR9+0x2980], R122 ;  /* 0x0029807a03007988 */ /* 0x0003e80008000409 */
[----:B------:R1:W-:Y:S04]  /*138a0*/  STS.U16 [R3+UR9+0x1580], R28 ;  /* 0x0015801c03007988 */ /* 0x0003e80008000409 */
[----:B0-----:R-:W4:Y:S04]  /*138b0*/  LDL.LU R31, [R1+0x10] ;  /* 0x00001000011f7983 */ /* 0x001f280000300800 */
[----:B-1----:R-:W4:Y:S01]  /*138c0*/  LDL.LU R122, [R1+0x14] ;  /* 0x00001400017a7983 */ /* 0x002f220000300800 */
[----:B------:R-:W-:-:S03]  /*138d0*/  LOP3.LUT R28, R0, 0x40, RZ, 0x3c, !PT ;  /* 0x00000040001c7812 */ /* 0x000fc600078e3cff */
[----:B------:R0:W-:Y:S04]  /*138e0*/  STS.U16 [R3+UR9+0xa980], R123 ;  /* 0x00a9807b03007988 */ /* 0x0001e80008000409 */
[----:B------:R1:W-:Y:S04]  /*138f0*/  STS.U16 [R3+UR9+0x12980], R124 ;  /* 0x0129807c03007988 */ /* 0x0003e80008000409 */
[----:B0-----:R-:W4:Y:S04]  /*13900*/  LDL.LU R123, [R1+0x18] ;  /* 0x00001800017b7983 */ /* 0x001f280000300800 */
[----:B-1----:R-:W4:Y:S04]  /*13910*/  LDL.LU R124, [R1+0x1c] ;  /* 0x00001c00017c7983 */ /* 0x002f280000300800 */
        /* <DEDUP_REMOVED lines=21> */
[----:B---3--:R-:W-:Y:S04]  /*13a70*/  STS.U16 [R28+UR9+0x10200], R89 ;  /* 0x010200591c007988 */ /* 0x008fe80008000409 */
        /* <DEDUP_REMOVED lines=10> */
[----:B----4-:R0:W-:Y:S04]  /*13b20*/  STS.U16 [R28+UR9+0xa00], R30 ;  /* 0x000a001e1c007988 */ /* 0x0101e80008000409 */
[----:B0-----:R-:W2:Y:S04]  /*13b30*/  LDL.LU R30, [R1+0x4c] ;  /* 0x00004c00011e7983 */ /* 0x001ea80000300800 */
[----:B------:R-:W3:Y:S04]  /*13b40*/  LDL.LU R29, [R1+0x48] ;  /* 0x00004800011d7983 */ /* 0x000ee80000300800 */
        /* <DEDUP_REMOVED lines=9> */
[----:B------:R-:W4:Y:S01]  /*13be0*/  LDL.LU R88, [R1+0xc0] ;  /* 0x0000c00001587983 */ /* 0x000f220000300800 */
[----:B------:R-:W-:-:S03]  /*13bf0*/  LOP3.LUT R3, R0, 0x50, RZ, 0x3c, !PT ;  /* 0x0000005000037812 */ /* 0x000fc600078e3cff */
        /* <DEDUP_REMOVED lines=55> */
[----:B0-----:R-:W4:Y:S04]  /*13f70*/  LDL.LU R198, [R1+0x21ec] ;  /* 0x0021ec0001c67983 */ /* 0x001f280000300800 */
[----:B-1----:R-:W4:Y:S04]  /*13f80*/  LDL.LU R2, [R1+0x21e8] ;  /* 0x0021e80001027983 */ /* 0x002f280000300800 */
[----:B------:R-:W4:Y:S04]  /*13f90*/  LDL.LU R197, [R1+0x21e4] ;  /* 0x0021e40001c57983 */ /* 0x000f280000300800 */
[----:B------:R0:W-:Y:S04]  /*13fa0*/  STS.U16 [R3+UR9+0x18e80], R196 ;  /* 0x018e80c403007988 */ /* 0x0001e80008000409 */
[----:B0-----:R-:W4:Y:S04]  /*13fb0*/  LDL.LU R196, [R1+0x21e0] ;  /* 0x0021e00001c47983 */ /* 0x001f280000300800 */
[----:B--2---:R0:W-:Y:S04]  /*13fc0*/  STS.U16 [R3+UR9+0xa80], R30 ;  /* 0x000a801e03007988 */ /* 0x0041e80008000409 */
[----:B---3--:R1:W-:Y:S04]  /*13fd0*/  STS.U16 [R3+UR9+0x8a80], R29 ;  /* 0x008a801d03007988 */ /* 0x0083e80008000409 */
[----:B----4-:R2:W-:Y:S04]  /*13fe0*/  STS.U16 [R3+UR9+0x10a80], R51 ;  /* 0x010a803303007988 */ /* 0x0105e80008000409 */
[----:B0-----:R-:W3:Y:S04]  /*13ff0*/  LDL.LU R30, [R1+0x3c] ;  /* 0x00003c00011e7983 */ /* 0x001ee80000300800 */
[----:B-1----:R-:W4:Y:S04]  /*14000*/  LDL.LU R29, [R1+0x38] ;  /* 0x00003800011d7983 */ /* 0x002f280000300800 */
[----:B------:R0:W-:Y:S04]  /*14010*/  STS.U16 [R3+UR9+0x18a80], R50 ;  /* 0x018a803203007988 */ /* 0x0001e80008000409 */
[----:B--2---:R-:W2:Y:S04]  /*14020*/  LDL.LU R51, [R1+0x34] ;  /* 0x0000340001337983 */ /* 0x004ea80000300800 */
[----:B------:R1:W-:Y:S04]  /*14030*/  STS.U16 [R3+UR9+0x680], R49 ;  /* 0x0006803103007988 */ /* 0x0003e80008000409 */
[----:B0-----:R-:W2:Y:S04]  /*14040*/  LDL.LU R50, [R1+0x30] ;  /* 0x0000300001327983 */ /* 0x001ea80000300800 */
[----:B------:R0:W-:Y:S04]  /*14050*/  STS.U16 [R3+UR9+0x8680], R48 ;  /* 0x0086803003007988 */ /* 0x0001e80008000409 */
[----:B-1----:R-:W2:Y:S04]  /*14060*/  LDL.LU R49, [R1+0x7c] ;  /* 0x00007c0001317983 */ /* 0x002ea80000300800 */
        /* <DEDUP_REMOVED lines=12> */
[----:B0-----:R-:W2:Y:S01]  /*14130*/  LDL.LU R88, [R1+0xb0] ;  /* 0x0000b00001587983 */ /* 0x001ea20000300800 */
        /* <DEDUP_REMOVED lines=58> */
[----:B----4-:R-:W-:Y:S04]  /*144e0*/  STS.U16 [R12+UR9+0x8b00], R29 ;  /* 0x008b001d0c007988 */ /* 0x010fe80008000409 */
[----:B--2---:R-:W-:Y:S04]  /*144f0*/  STS.U16 [R12+UR9+0x10b00], R51 ;  /* 0x010b00330c007988 */ /* 0x004fe80008000409 */
[----:B------:R-:W-:Y:S04]  /*14500*/  STS.U16 [R12+UR9+0x18b00], R50 ;  /* 0x018b00320c007988 */ /* 0x000fe80008000409 */
[----:B------:R-:W-:Y:S04]  /*14510*/  STS.U16 [R12+UR9+0x700], R49 ;  /* 0x000700310c007988 */ /* 0x000fe80008000409 */
[----:B------:R-:W-:Y:S04]  /*14520*/  STS.U16 [R12+UR9+0x8700], R48 ;  /* 0x008700300c007988 */ /* 0x000fe80008000409 */
[----:B------:R-:W-:Y:S04]  /*14530*/  STS.U16 [R12+UR9+0x10700], R71 ;  /* 0x010700470c007988 */ /* 0x000fe80008000409 */
[----:B------:R-:W-:Y:S04]  /*14540*/  STS.U16 [R12+UR9+0x18700], R70 ;  /* 0x018700460c007988 */ /* 0x000fe80008000409 */
[----:B------:R0:W-:Y:S04]  /*14550*/  STS.U16 [R12+UR9+0x300], R69 ;  /* 0x000300450c007988 */ /* 0x0001e80008000409 */
[----:B------:R1:W-:Y:S04]  /*14560*/  STS.U16 [R12+UR9+0x8300], R68 ;  /* 0x008300440c007988 */ /* 0x0003e80008000409 */
[----:B0-----:R-:W2:Y:S04]  /*14570*/  LDL.LU R69, [R1+0x6c] ;  /* 0x00006c0001457983 */ /* 0x001ea80000300800 */
[----:B------:R0:W-:Y:S04]  /*14580*/  STS.U16 [R12+UR9+0x10300], R89 ;  /* 0x010300590c007988 */ /* 0x0001e80008000409 */
[----:B-1----:R-:W3:Y:S04]  /*14590*/  LDL.LU R68, [R1+0x68] ;  /* 0x0000680001447983 */ /* 0x002ee80000300800 */
[----:B------:R1:W-:Y:S04]  /*145a0*/  STS.U16 [R12+UR9+0x18300], R88 ;  /* 0x018300580c007988 */ /* 0x0003e80008000409 */
[----:B0-----:R-:W4:Y:S04]  /*145b0*/  LDL.LU R89, [R1+0x64] ;  /* 0x0000640001597983 */ /* 0x001f280000300800 */
[----:B-1----:R-:W2:Y:S01]  /*145c0*/  LDL.LU R88, [R1+0x60] ;  /* 0x0000600001587983 */ /* 0x002ea20000300800 */
        /* <DEDUP_REMOVED lines=48> */
[----:B0-----:R-:W3:Y:S04]  /*148d0*/  LDL.LU R196, [R1+0x21dc] ;  /* 0x0021dc0001c47983 */ /* 0x001ee80000300800 */
[----:B-1----:R-:W4:Y:S04]  /*148e0*/  LDL.LU R197, [R1+0x21d8] ;  /* 0x0021d80001c57983 */ /* 0x002f280000300800 */
[----:B------:R-:W4:Y:S04]  /*148f0*/  LDL.LU R2, [R1+0x21d4] ;  /* 0x0021d40001027983 */ /* 0x000f280000300800 */
[----:B------:R0:W-:Y:S04]  /*14900*/  STS.U16 [R0+UR9+0x18b80], R198 ;  /* 0x018b80c600007988 */ /* 0x0001e80008000409 */
[----:B0-----:R-:W4:Y:S04]  /*14910*/  LDL.LU R198, [R1+0x21d0] ;  /* 0x0021d00001c67983 */ /* 0x001f280000300800 */
[----:B--2---:R0:W-:Y:S02]  /*14920*/  STS.U16 [R0+UR9+0x18780], R88 ;  /* 0x0187805800007988 */ /* 0x0041e40008000409 */
[----:B0-----:R-:W0:Y:S02]  /*14930*/  S2R R88, SR_TID.X ;  /* 0x0000000000587919 */ /* 0x001e240000002100 */
[----:B0-----:R-:W-:-:S04]  /*14940*/  SHF.R.U32.HI R88, RZ, 0x5, R88 ;  /* 0x00000005ff587819 */ /* 0x001fc80000011658 */
[----:B------:R-:W-:Y:S01]  /*14950*/  ISETP.EQ.U32.AND P2, PT, R88, RZ, P1 ;  /* 0x000000ff5800720c */ /* 0x000fe20000f42070 */
[----:B---3--:R0:W-:Y:S04]  /*14960*/  STS.U16 [R0+UR9+0x380], R196 ;  /* 0x000380c400007988 */ /* 0x0081e80008000409 */
[----:B----4-:R1:W-:Y:S04]  /*14970*/  STS.U16 [R0+UR9+0x8380], R197 ;  /* 0x008380c500007988 */ /* 0x0103e80008000409 */
[----:B------:R2:W-:Y:S04]  /*14980*/  STS.U16 [R0+UR9+0x10380], R2 ;  /* 0x0103800200007988 */ /* 0x0005e80008000409 */
[----:B0-----:R0:W5:Y:S04]  /*14990*/  LDL.LU R196, [R1+0x21cc] ;  /* 0x0021cc0001c47983 */ /* 0x0011680000300800 */
[----:B-1----:R0:W5:Y:S04]  /*149a0*/  LDL.LU R197, [R1+0x21c8] ;  /* 0x0021c80001c57983 */ /* 0x0021680000300800 */
[----:B--2---:R0:W5:Y:S04]  /*149b0*/  LDL.LU R2, [R1+0x21c4] ;  /* 0x0021c40001027983 */ /* 0x0041680000300800 */
[----:B------:R-:W2:Y:S04]  /*149c0*/  LDL R88, [R1+0x21c0] ;  /* 0x0021c00001587983 */ /* 0x000ea80000100800 */
[----:B------:R1:W-:Y:S02]  /*149d0*/  STS.U16 [R0+UR9+0x18380], R198 ;  /* 0x018380c600007988 */ /* 0x0003e40008000409 */
[----:B-1----:R-:W1:Y:S01]  /*149e0*/  S2R R198, SR_TID.X ;  /* 0x0000000000c67919 */ /* 0x002e620000002100 */
[----:B------:R-:W-:-:S04]  /*149f0*/  @!UP0 UIADD3 UR12, UPT, UPT, -UR12, 0x100000, URZ ;  /* 0x001000000c0c8890 */ /* 0x000fc8000fffe1ff */
[----:B------:R-:W-:Y:S02]  /*14a00*/  @!UP0 USHF.L.U32 UR13, UR12, 0xb, URZ ;  /* 0x0000000b0c0d8899 */ /* 0x000fe400080006ff */
[----:B------:R-:W-:Y:S01]  /*14a10*/  @!UP0 USHF.L.U32 UR12, UR12, 0x1, URZ ;  /* 0x000000010c0c8899 */ /* 0x000fe200080006ff */
[----:B------:R-:W-:Y:S01]  /*14a20*/  VOTEU.ALL UP1, P0 ;  /* 0x0000000000ff7886 */ /* 0x000fe20000020000 */
[----:B------:R0:W-:Y:S01]  /*14a30*/  STS.U16 [R0+UR9+0x1380], R24 ;  /* 0x0013801800007988 */ /* 0x0001e20008000409 */
[----:B------:R-:W-:-:S03]  /*14a40*/  UIADD3 UR5, UPT, UPT, UR8, 0x100, URZ ;  /* 0x0000010008057890 */ /* 0x000fc6000fffe0ff */
[----:B------:R0:W-:Y:S04]  /*14a50*/  STS.U16 [R0+UR9+0x9380], R25 ;  /* 0x0093801900007988 */ /* 0x0001e80008000409 */
[----:B------:R0:W-:Y:S04]  /*14a60*/  STS.U16 [R0+UR9+0x11380], R26 ;  /* 0x0113801a00007988 */ /* 0x0001e80008000409 */
[----:B------:R0:W-:Y:S04]  /*14a70*/  STS.U16 [R0+UR9+0x19380], R27 ;  /* 0x0193801b00007988 */ /* 0x0001e80008000409 */
[----:B------:R0:W-:Y:S04]  /*14a80*/  STS.U16 [R0+UR9+0xf80], R8 ;  /* 0x000f800800007988 */ /* 0x0001e80008000409 */
[----:B------:R0:W-:Y:S04]  /*14a90*/  STS.U16 [R0+UR9+0x8f80], R9 ;  /* 0x008f800900007988 */ /* 0x0001e80008000409 */
[----:B------:R0:W-:Y:S04]  /*14aa0*/  STS.U16 [R0+UR9+0x10f80], R10 ;  /* 0x010f800a00007988 */ /* 0x0001e80008000409 */
[----:B------:R0:W-:Y:S01]  /*14ab0*/  STS.U16 [R0+UR9+0x18f80], R11 ;  /* 0x018f800b00007988 */ /* 0x0001e20008000409 */
[----:B-1----:R-:W-:-:S03]  /*14ac0*/  LOP3.LUT R198, R198, 0x3f, RZ, 0xc0, !PT ;  /* 0x0000003fc6c67812 */ /* 0x002fc600078ec0ff */
[----:B------:R0:W-:Y:S04]  /*14ad0*/  STS.U16 [R0+UR9+0x780], R69 ;  /* 0x0007804500007988 */ /* 0x0001e80008000409 */
        /* <DEDUP_REMOVED lines=45> */
[----:B------:R0:W-:Y:S01]  /*14db0*/  STS.U16 [R0+UR9+0x1bf80], R252 ;  /* 0x01bf80fc00007988 */ /* 0x0001e20008000409 */
[----:B------:R1:W-:Y:S06]  /*14dc0*/  MEMBAR.ALL.CTA ;  /* 0x0000000000007992 */ /* 0x0003ec0000008000 */
[----:B-1----:R-:W-:Y:S04]  /*14dd0*/  FENCE.VIEW.ASYNC.S ;  /* 0x00000000000073c6 */ /* 0x002fe80000000000 */
[----:B------:R-:W1:Y:S02]  /*14de0*/  FENCE.VIEW.ASYNC.S ;  /* 0x00000000000073c6 */ /* 0x000e640000000000 */
[----:B-1----:R0:W1:Y:S01]  /*14df0*/  @!UP1 SYNCS.EXCH.64 URZ, [UR9+0x20000], UR12 ;  /* 0x0200000c09ff95b2 */ /* 0x0020620008000100 */
[----:B------:R-:W-:-:S02]  /*14e00*/  SHF.L.U32 R198, R198, 0x1, RZ ;  /* 0x00000001c6c67819 */ /* 0x000fc400000006ff */
[----:B------:R-:W-:Y:S02]  /*14e10*/  PRMT R79, RZ, 0x7610, R79 ;  /* 0x00007610ff4f7816 */ /* 0x000fe4000000004f */
[----:B--2---:R-:W-:Y:S01]  /*14e20*/  IADD3 R208, PT, PT, R88, 0x20000, RZ ;  /* 0x0002000058d07810 */ /* 0x004fe20007ffe0ff */
[----:B-1----:R-:W-:Y:S06]  /*14e30*/  BAR.SYNC.DEFER_BLOCKING 0x0 ;  /* 0x0000000000007b1d */ /* 0x002fec0000010000 */
[----:B0-----:R-:W-:Y:S05]  /*14e40*/  @!P2 BRA `(.L_x_6) ;  /* 0x0000000800dca947 */ /* 0x001fea0003800000 */
[----:B------:R-:W-:Y:S01]  /*14e50*/  VIADD R0, R88, 0x60000 ;  /* 0x0006000058007836 */ /* 0x000fe20000000000 */
[----:B------:R-:W-:Y:S01]  /*14e60*/  ELECT P3, URZ, PT ;  /* 0x0000000000ff782f */ /* 0x000fe20003860000 */
[----:B------:R-:W-:Y:S01]  /*14e70*/  IMAD.MOV.U32 R209, RZ, RZ, RZ ;  /* 0x000000ffffd17224 */ /* 0x000fe200078e00ff */
[----:B------:R-:W-:Y:S01]  /*14e80*/  UMOV UR50, 0x0 ;  /* 0x0000000000327882 */ /* 0x000fe20000000000 */
[----:B------:R-:W-:Y:S01]  /*14e90*/  UMOV UR51, 0x4208010 ;  /* 0x0420801000337882 */ /* 0x000fe20000000000 */
[----:B------:R-:W-:Y:S01]  /*14ea0*/  SHF.R.U32.HI R0, RZ, 0x4, R0 ;  /* 0x00000004ff007819 */ /* 0x000fe20000011600 */
[----:B------:R-:W-:Y:S01]  /*14eb0*/  UMOV UR70, 0x0 ;  /* 0x0000000000467882 */ /* 0x000fe20000000000 */
[----:B------:R-:W-:Y:S01]  /*14ec0*/  UMOV UR71, 0x4208010 ;  /* 0x0420801000477882 */ /* 0x000fe20000000000 */
[----:B------:R-:W-:Y:S01]  /*14ed0*/  UMOV UR52, 0x0 ;  /* 0x0000000000347882 */ /* 0x000fe20000000000 */
[----:B------:R-:W-:Y:S01]  /*14ee0*/  SGXT.U32 R3, R0, 0xe ;  /* 0x0000000e0003781a */ /* 0x000fe20000000000 */
[----:B------:R-:W-:Y:S01]  /*14ef0*/  UMOV UR53, 0x4208010 ;  /* 0x0420801000357882 */ /* 0x000fe20000000000 */
[----:B------:R-:W-:Y:S01]  /*14f00*/  MOV R0, UR9 ;  /* 0x0000000900007c02 */ /* 0x000fe20008000f00 */
[----:B------:R-:W-:Y:S01]  /*14f10*/  UMOV UR44, 0x0 ;  /* 0x00000000002c7882 */ /* 0x000fe20000000000 */
[----:B------:R-:W-:Y:S01]  /*14f20*/  R2UR UR4, R3 ;  /* 0x00000000030472ca */ /* 0x000fe200000e0000 */
[----:B------:R-:W-:Y:S01]  /*14f30*/  UMOV UR45, 0x4208010 ;  /* 0x04208010002d7882 */ /* 0x000fe20000000000 */
[----:B------:R-:W-:Y:S01]  /*14f40*/  SHF.R.U32.HI R0, RZ, 0x4, R0 ;  /* 0x00000004ff007819 */ /* 0x000fe20000011600 */
[----:B------:R-:W-:Y:S01]  /*14f50*/  UMOV UR64, 0x0 ;  /* 0x0000000000407882 */ /* 0x000fe20000000000 */
[----:B------:R-:W-:Y:S01]  /*14f60*/  @P3 MOV R5, 0x40004040 ;  /* 0x4000404000053802 */ /* 0x000fe20000000f00 */
[----:B------:R-:W-:Y:S01]  /*14f70*/  UMOV UR65, 0x4208010 ;  /* 0x0420801000417882 */ /* 0x000fe20000000000 */
[----:B------:R-:W-:Y:S01]  /*14f80*/  SGXT.U32 R0, R0, 0xe ;  /* 0x0000000e0000781a */ /* 0x000fe20000000000 */
[----:B------:R-:W-:Y:S01]  /*14f90*/  UMOV UR48, 0x0 ;  /* 0x0000000000307882 */ /* 0x000fe20000000000 */
[----:B------:R-:W-:Y:S01]  /*14fa0*/  @P3 MOV R6, R208 ;  /* 0x000000d000063202 */ /* 0x000fe20000000f00 */
[----:B------:R-:W-:Y:S01]  /*14fb0*/  UMOV UR49, 0x4208010 ;  /* 0x0420801000317882 */ /* 0x000fe20000000000 */
[C---:B------:R-:W-:Y:S01]  /*14fc0*/  R2UR UR12, R0.reuse ;  /* 0x00000000000c72ca */ /* 0x040fe200000e0000 */
[----:B------:R-:W-:Y:S01]  /*14fd0*/  UMOV UR58, 0x0 ;  /* 0x00000000003a7882 */ /* 0x000fe20000000000 */
[----:B------:R-:W-:Y:S01]  /*14fe0*/  IADD3 R0, P4, PT, R0, 0x2, RZ ;  /* 0x0000000200007810 */ /* 0x000fe20007f9e0ff */
[----:B------:R-:W-:Y:S01]  /*14ff0*/  UMOV UR59, 0x4208010 ;  /* 0x04208010003b7882 */ /* 0x000fe20000000000 */
[----:B------:R-:W-:Y:S01]  /*15000*/  MOV R4, UR4 ;  /* 0x0000000400047c02 */ /* 0x000fe20008000f00 */
[----:B------:R-:W-:Y:S01]  /*15010*/  UMOV UR68, 0x0 ;  /* 0x0000000000447882 */ /* 0x000fe20000000000 */
[----:B------:R-:W-:Y:S01]  /*15020*/  R2UR UR14, R0 ;  /* 0x00000000000e72ca */ /* 0x000fe200000e0000 */
[----:B------:R-:W-:Y:S01]  /*15030*/  HFMA2 R0, -RZ, RZ, 0, 0 ;  /* 0x00000000ff007431 */ /* 0x000fe200000001ff */
[----:B------:R-:W-:Y:S01]  /*15040*/  @P3 R2UR UR46, R4 ;  /* 0x00000000042e32ca */ /* 0x000fe200000e0000 */
[----:B------:R-:W-:Y:S01]  /*15050*/  UMOV UR69, 0x4208010 ;  /* 0x0420801000457882 */ /* 0x000fe20000000000 */
[C---:B------:R-:W-:Y:S01]  /*15060*/  @P3 R2UR UR47, R5.reuse ;  /* 0x00000000052f32ca */ /* 0x040fe200000e0000 */
[----:B------:R-:W-:Y:S01]  /*15070*/  UMOV UR66, 0x0 ;  /* 0x0000000000427882 */ /* 0x000fe20000000000 */
[----:B------:R-:W-:Y:S01]  /*15080*/  @P3 R2UR UR63, R5 ;  /* 0x00000000053f32ca */ /* 0x000fe200000e0000 */
[----:B------:R-:W-:Y:S01]  /*15090*/  UMOV UR67, 0x4208010 ;  /* 0x0420801000437882 */ /* 0x000fe20000000000 */
[----:B------:R-:W-:Y:S01]  /*150a0*/  MOV R4, UR12 ;  /* 0x0000000c00047c02 */ /* 0x000fe20008000f00 */
[----:B------:R-:W-:Y:S01]  /*150b0*/  UMOV UR60, 0x0 ;  /* 0x00000000003c7882 */ /* 0x000fe20000000000 */
[----:B------:R-:W-:Y:S01]  /*150c0*/  @P3 R2UR UR4, R6 ;  /* 0x00000000060432ca */ /* 0x000fe200000e0000 */
[----:B------:R-:W-:Y:S01]  /*150d0*/  UMOV UR61, 0x4208010 ;  /* 0x04208010003d7882 */ /* 0x000fe20000000000 */
[----:B------:R-:W-:Y:S01]  /*150e0*/  @P3 R2UR UR62, R4 ;  /* 0x00000000043e32ca */ /* 0x000fe200000e0000 */
[----:B------:R-:W-:Y:S01]  /*150f0*/  UMOV UR72, 0x0 ;  /* 0x0000000000487882 */ /* 0x000fe20000000000 */
[----:B------:R-:W-:Y:S01]  /*15100*/  IADD3 R3, P3, PT, R3, 0x80, RZ ;  /* 0x0000008003037810 */ /* 0x000fe20007f7e0ff */
[----:B------:R-:W-:Y:S01]  /*15110*/  UMOV UR73, 0x4208010 ;  /* 0x0420801000497882 */ /* 0x000fe20000000000 */
[----:B------:R-:W-:Y:S01]  /*15120*/  UMOV UR16, 0x0 ;  /* 0x0000000000107882 */ /* 0x000fe20000000000 */
[----:B------:R-:W-:Y:S01]  /*15130*/  UMOV UR17, 0x4208010 ;  /* 0x0420801000117882 */ /* 0x000fe20000000000 */
[----:B------:R-:W-:Y:S01]  /*15140*/  R2UR UR12, R3 ;  /* 0x00000000030c72ca */ /* 0x000fe200000e0000 */
[----:B------:R-:W-:Y:S01]  /*15150*/  UMOV UR18, 0x0 ;  /* 0x0000000000127882 */ /* 0x000fe20000000000 */
[----:B------:R-:W-:Y:S01]  /*15160*/  MOV R3, RZ ;  /* 0x000000ff00037202 */ /* 0x000fe20000000f00 */
[----:B------:R-:W-:Y:S01]  /*15170*/  UMOV UR19, 0x4208010 ;  /* 0x0420801000137882 */ /* 0x000fe20000000000 */
[----:B------:R-:W-:Y:S01]  /*15180*/  IADD3.X R0, PT, PT, R0, 0x40004040, RZ, P3, !PT ;  /* 0x4000404000007810 */ /* 0x000fe20001ffe4ff */
[----:B------:R-:W-:Y:S01]  /*15190*/  UMOV UR20, 0x0 ;  /* 0x0000000000147882 */ /* 0x000fe20000000000 */
[----:B------:R-:W-:Y:S01]  /*151a0*/  IADD3.X R3, PT, PT, R3, 0x40004040, RZ, P4, !PT ;  /* 0x4000404003037810 */ /* 0x000fe200027fe4ff */
[----:B------:R0:W-:Y:S01]  /*151b0*/  UTCHMMA gdesc[UR46], gdesc[UR62], tmem[UR5], tmem[UR50], idesc[UR51], !UPT ;  /* 0x00ff323e2e0075ea */ /* 0x0001e2000f800005 */
[----:B------:R-:W-:Y:S01]  /*151c0*/  R2UR UR13, R0 ;  /* 0x00000000000d72ca */ /* 0x000fe200000e0000 */
[----:B------:R-:W-:Y:S01]  /*151d0*/  UMOV UR21, 0x4208010 ;  /* 0x0420801000157882 */ /* 0x000fe20000000000 */
[----:B------:R-:W-:Y:S01]  /*151e0*/  R2UR UR15, R3 ;  /* 0x00000000030f72ca */ /* 0x000fe200000e0000 */
[----:B------:R-:W-:Y:S01]  /*151f0*/  UMOV UR22, 0x0 ;  /* 0x0000000000167882 */ /* 0x000fe20000000000 */
        /* <DEDUP_REMOVED lines=9> */
[----:B------:R-:W-:-:S02]  /*15290*/  UIADD3.64 UR42, UPT, UPT, UR12, 0x80, URZ ;  /* 0x000000800c2a7897 */ /* 0x000fc4000fffe0ff */
[----:B------:R-:W-:Y:S02]  /*152a0*/  UIADD3.64 UR54, UPT, UPT, UR14, 0x2, URZ ;  /* 0x000000020e367897 */ /* 0x000fe4000fffe0ff */
[----:B------:R1:W-:Y:S01]  /*152b0*/  UTCHMMA gdesc[UR12], gdesc[UR14], tmem[UR5], tmem[UR70], idesc[UR71], UPT ;  /* 0x00ff460e0c0075ea */ /* 0x0003e2000b800005 */
[----:B0-----:R-:W-:Y:S02]  /*152c0*/  UIADD3.64 UR46, UPT, UPT, UR12, 0x100, URZ ;  /* 0x000001000c2e7897 */ /* 0x001fe4000fffe0ff */
[----:B------:R-:W-:Y:S02]  /*152d0*/  UIADD3.64 UR50, UPT, UPT, UR14, 0x4, URZ ;  /* 0x000000040e327897 */ /* 0x000fe4000fffe0ff */
[----:B------:R-:W-:Y:S02]  /*152e0*/  UIADD3.64 UR74, UPT, UPT, UR12, 0x180, URZ ;  /* 0x000001800c4a7897 */ /* 0x000fe4000fffe0ff */
[----:B------:R-:W-:Y:S01]  /*152f0*/  UIADD3.64 UR76, UPT, UPT, UR14, 0x3fe, URZ ;  /* 0x000003fe0e4c7897 */ /* 0x000fe2000fffe0ff */
[----:B------:R0:W-:Y:S01]  /*15300*/  UTCHMMA gdesc[UR42], gdesc[UR54], tmem[UR5], tmem[UR52], idesc[UR53], UPT ;  /* 0x00ff34362a0075ea */ /* 0x0001e2000b800005 */
[----:B------:R-:W-:-:S02]  /*15310*/  UIADD3.64 UR56, UPT, UPT, UR14, 0x400, URZ ;  /* 0x000004000e387897 */ /* 0x000fc4000fffe0ff */
[----:B------:R-:W-:Y:S01]  /*15320*/  UIADD3.64 UR62, UPT, UPT, UR14, 0x402, URZ ;  /* 0x000004020e3e7897 */ /* 0x000fe2000fffe0ff */
[----:B------:R2:W-:Y:S01]  /*15330*/  UTCHMMA gdesc[UR46], gdesc[UR50], tmem[UR5], tmem[UR44], idesc[UR45], UPT ;  /* 0x00ff2c322e0075ea */ /* 0x0005e2000b800005 */
[----:B-1----:R-:W-:Y:S01]  /*15340*/  UIADD3.64 UR70, UPT, UPT, UR12, 0x300, URZ ;  /* 0x000003000c467897 */ /* 0x002fe2000fffe0ff */
[----:B------:R-:W-:Y:S02]  /*15350*/  UMOV UR32, 0x0 ;  /* 0x0000000000207882 */ /* 0x000fe40000000000 */
[----:B------:R1:W-:Y:S01]  /*15360*/  UTCHMMA gdesc[UR74], gdesc[UR76], tmem[UR5], tmem[UR64], idesc[UR65], UPT ;  /* 0x00ff404c4a0075ea */ /* 0x0003e2000b800005 */
[----:B------:R-:W-:Y:S01]  /*15370*/  UMOV UR33, 0x4208010 ;  /* 0x0420801000217882 */ /* 0x000fe20000000000 */
[----:B0-----:R-:W-:Y:S02]  /*15380*/  UIADD3.64 UR54, UPT, UPT, UR12, 0x200, URZ ;  /* 0x000002000c367897 */ /* 0x001fe4000fffe0ff */
[----:B------:R-:W-:Y:S02]  /*15390*/  UIADD3.64 UR52, UPT, UPT, UR14, 0x404, URZ ;  /* 0x000004040e347897 */ /* 0x000fe4000fffe0ff */
[----:B--2---:R-:W-:Y:S01]  /*153a0*/  UIADD3.64 UR50, UPT, UPT, UR12, 0x280, URZ ;  /* 0x000002800c327897 */ /* 0x004fe2000fffe0ff */
[----:B------:R-:W-:Y:S01]  /*153b0*/  UMOV UR34, 0x0 ;  /* 0x0000000000227882 */ /* 0x000fe20000000000 */
[----:B------:R-:W-:Y:S01]  /*153c0*/  UMOV UR35, 0x4208010 ;  /* 0x0420801000237882 */ /* 0x000fe20000000000 */
[----:B-1----:R-:W-:-:S02]  /*153d0*/  UIADD3.64 UR64, UPT, UPT, UR14, 0x800, URZ ;  /* 0x000008000e407897 */ /* 0x002fc4000fffe0ff */
[----:B------:R0:W-:Y:S01]  /*153e0*/  UTCHMMA gdesc[UR54], gdesc[UR56], tmem[UR5], tmem[UR48], idesc[UR49], UPT ;  /* 0x00ff3038360075ea */ /* 0x0001e2000b800005 */
[----:B------:R-:W-:Y:S02]  /*153f0*/  UIADD3.64 UR74, UPT, UPT, UR12, 0x480, URZ ;  /* 0x000004800c4a7897 */ /* 0x000fe4000fffe0ff */
[----:B------:R-:W-:Y:S01]  /*15400*/  UIADD3.64 UR76, UPT, UPT, UR14, 0x802, URZ ;  /* 0x000008020e4c7897 */ /* 0x000fe2000fffe0ff */
[----:B------:R1:W-:Y:S01]  /*15410*/  UTCHMMA gdesc[UR50], gdesc[UR62], tmem[UR5], tmem[UR58], idesc[UR59], UPT ;  /* 0x00ff3a3e320075ea */ /* 0x0003e2000b800005 */
[----:B------:R2:W-:Y:S01]  /*15420*/  UTCHMMA gdesc[UR70], gdesc[UR52], tmem[UR5], tmem[UR68], idesc[UR69], UPT ;  /* 0x00ff4434460075ea */ /* 0x0005e2000b800005 */
[----:B------:R-:W-:Y:S01]  /*15430*/  UMOV UR36, 0x0 ;  /* 0x0000000000247882 */ /* 0x000fe20000000000 */
[----:B------:R-:W-:Y:S01]  /*15440*/  UMOV UR37, 0x4208010 ;  /* 0x0420801000257882 */ /* 0x000fe20000000000 */
[----:B------:R-:W-:Y:S01]  /*15450*/  UMOV UR38, 0x0 ;  /* 0x0000000000267882 */ /* 0x000fe20000000000 */
[----:B------:R-:W-:Y:S01]  /*15460*/  UMOV UR39, 0x4208010 ;  /* 0x0420801000277882 */ /* 0x000fe20000000000 */
[----:B0-----:R-:W-:-:S02]  /*15470*/  UIADD3.64 UR54, UPT, UPT, UR12, 0x380, URZ ;  /* 0x000003800c367897 */ /* 0x001fc4000fffe0ff */
[----:B------:R-:W-:Y:S02]  /*15480*/  UIADD3.64 UR56, UPT, UPT, UR14, 0x7fe, URZ ;  /* 0x000007fe0e387897 */ /* 0x000fe4000fffe0ff */
[----:B-1----:R-:W-:Y:S02]  /*15490*/  UIADD3.64 UR62, UPT, UPT, UR12, 0x400, URZ ;  /* 0x000004000c3e7897 */ /* 0x002fe4000fffe0ff */
[----:B--2---:R-:W-:Y:S02]  /*154a0*/  UIADD3.64 UR52, UPT, UPT, UR12, 0x500, URZ ;  /* 0x000005000c347897 */ /* 0x004fe4000fffe0ff */
[----:B------:R-:W-:Y:S02]  /*154b0*/  UIADD3.64 UR58, UPT, UPT, UR14, 0xbfe, URZ ;  /* 0x00000bfe0e3a7897 */ /* 0x000fe4000fffe0ff */
[----:B------:R-:W-:Y:S01]  /*154c0*/  UIADD3.64 UR70, UPT, UPT, UR14, 0xc02, URZ ;  /* 0x00000c020e467897 */ /* 0x000fe2000fffe0ff */
[----:B------:R0:W-:Y:S01]  /*154d0*/  UTCHMMA gdesc[UR54], gdesc[UR56], tmem[UR5], tmem[UR66], idesc[UR67], UPT ;  /* 0x00ff4238360075ea */ /* 0x0001e2000b800005 */
[----:B------:R-:W-:Y:S01]  /*154e0*/  UIADD3.64 UR68, UPT, UPT, UR12, 0x700, URZ ;  /* 0x000007000c447897 */ /* 0x000fe2000fffe0ff */
[----:B------:R1:W-:Y:S01]  /*154f0*/  UTCHMMA gdesc[UR62], gdesc[UR64], tmem[UR5], tmem[UR60], idesc[UR61], UPT ;  /* 0x00ff3c403e0075ea */ /* 0x0003e2000b800005 */
[----:B------:R2:W-:Y:S01]  /*15500*/  UTCHMMA gdesc[UR74], gdesc[UR76], tmem[UR5], tmem[UR72], idesc[UR73], UPT ;  /* 0x00ff484c4a0075ea */ /* 0x0005e2000b800005 */
[----:B------:R-:W-:Y:S01]  /*15510*/  UMOV UR40, 0x0 ;  /* 0x0000000000287882 */ /* 0x000fe20000000000 */
[----:B------:R-:W-:Y:S01]  /*15520*/  UMOV UR41, 0x4208010 ;  /* 0x0420801000297882 */ /* 0x000fe20000000000 */
[----:B------:R-:W-:Y:S01]  /*15530*/  UMOV UR42, 0x0 ;  /* 0x00000000002a7882 */ /* 0x000fe20000000000 */
[----:B------:R-:W-:Y:S01]  /*15540*/  UMOV UR43, 0x4208010 ;  /* 0x04208010002b7882 */ /* 0x000fe20000000000 */
[----:B------:R-:W-:Y:S01]  /*15550*/  UMOV UR46, 0x0 ;  /* 0x00000000002e7882 */ /* 0x000fe20000000000 */
[----:B------:R-:W-:Y:S01]  /*15560*/  UMOV UR47, 0x4208010 ;  /* 0x04208010002f7882 */ /* 0x000fe20000000000 */
[----:B0-----:R-:W-:-:S02]  /*15570*/  UIADD3.64 UR54, UPT, UPT, UR14, 0x804, URZ ;  /* 0x000008040e367897 */ /* 0x001fc4000fffe0ff */
[----:B------:R-:W-:Y:S02]  /*15580*/  UIADD3.64 UR56, UPT, UPT, UR12, 0x580, URZ ;  /* 0x000005800c387897 */ /* 0x000fe4000fffe0ff */
[----:B-1----:R-:W-:Y:S02]  /*15590*/  UIADD3.64 UR60, UPT, UPT, UR12, 0x600, URZ ;  /* 0x000006000c3c7897 */ /* 0x002fe4000fffe0ff */
[----:B------:R-:W-:Y:S02]  /*155a0*/  UIADD3.64 UR62, UPT, UPT, UR14, 0xc00, URZ ;  /* 0x00000c000e3e7897 */ /* 0x000fe4000fffe0ff */
[----:B------:R-:W-:Y:S01]  /*155b0*/  UIADD3.64 UR64, UPT, UPT, UR12, 0x680, URZ ;  /* 0x000006800c407897 */ /* 0x000fe2000fffe0ff */
[----:B------:R0:W-:Y:S01]  /*155c0*/  UTCHMMA gdesc[UR52], gdesc[UR54], tmem[UR5], tmem[UR16], idesc[UR17], UPT ;  /* 0x00ff1036340075ea */ /* 0x0001e2000b800005 */
[----:B------:R-:W-:Y:S01]  /*155d0*/  UIADD3.64 UR66, UPT, UPT, UR14, 0xc04, URZ ;  /* 0x00000c040e427897 */ /* 0x000fe2000fffe0ff */
[----:B------:R1:W-:Y:S01]  /*155e0*/  UTCHMMA gdesc[UR56], gdesc[UR58], tmem[UR5], tmem[UR18], idesc[UR19], UPT ;  /* 0x00ff123a380075ea */ /* 0x0003e2000b800005 */
[----:B--2---:R-:W-:-:S02]  /*155f0*/  UIADD3.64 UR72, UPT, UPT, UR14, 0x1002, URZ ;  /* 0x000010020e487897 */ /* 0x004fc4000fffe0ff */
[----:B------:R-:W-:Y:S01]  /*15600*/  UIADD3.64 UR76, UPT, UPT, UR14, 0x1004, URZ ;  /* 0x000010040e4c7897 */ /* 0x000fe2000fffe0ff */
[----:B------:R2:W-:Y:S01]  /*15610*/  UTCHMMA gdesc[UR60], gdesc[UR62], tmem[UR5], tmem[UR20], idesc[UR21], UPT ;  /* 0x00ff143e3c0075ea */ /* 0x0005e2000b800005 */
[----:B------:R-:W-:Y:S01]  /*15620*/  UIADD3.64 UR74, UPT, UPT, UR12, 0x980, URZ ;  /* 0x000009800c4a7897 */ /* 0x000fe2000fffe0ff */
[----:B------:R3:W-:Y:S01]  /*15630*/  UTCHMMA gdesc[UR64], gdesc[UR70], tmem[UR5], tmem[UR22], idesc[UR23], UPT ;  /* 0x00ff1646400075ea */ /* 0x0007e2000b800005 */
[----:B------:R-:W-:Y:S01]  /*15640*/  UMOV UR50, 0x0 ;  /* 0x0000000000327882 */ /* 0x000fe20000000000 */
[----:B0-----:R-:W-:Y:S01]  /*15650*/  UIADD3.64 UR52, UPT, UPT, UR12, 0x780, URZ ;  /* 0x000007800c347897 */ /* 0x001fe2000fffe0ff */
[----:B------:R0:W-:Y:S01]  /*15660*/  UTCHMMA gdesc[UR68], gdesc[UR66], tmem[UR5], tmem[UR24], idesc[UR25], UPT ;  /* 0x00ff1842440075ea */ /* 0x0001e2000b800005 */
[----:B------:R-:W-:Y:S02]  /*15670*/  UIADD3.64 UR54, UPT, UPT, UR14, 0xffe, URZ ;  /* 0x00000ffe0e367897 */ /* 0x000fe4000fffe0ff */
[----:B------:R-:W-:Y:S02]  /*15680*/  UIADD3.64 UR16, UPT, UPT, UR12, 0x800, URZ ;  /* 0x000008000c107897 */ /* 0x000fe4000fffe0ff */
[----:B-1----:R-:W-:-:S02]  /*15690*/  UIADD3.64 UR56, UPT, UPT, UR14, 0x1000, URZ ;  /* 0x000010000e387897 */ /* 0x002fc4000fffe0ff */
[----:B------:R-:W-:Y:S02]  /*156a0*/  UIADD3.64 UR18, UPT, UPT, UR12, 0x880, URZ ;  /* 0x000008800c127897 */ /* 0x000fe4000fffe0ff */
[----:B--2---:R-:W-:Y:S01]  /*156b0*/  UIADD3.64 UR20, UPT, UPT, UR12, 0x900, URZ ;  /* 0x000009000c147897 */ /* 0x004fe2000fffe0ff */
[----:B------:R1:W-:Y:S01]  /*156c0*/  UTCHMMA gdesc[UR52], gdesc[UR54], tmem[UR5], tmem[UR26], idesc[UR27], UPT ;  /* 0x00ff1a36340075ea */ /* 0x0003e2000b800005 */
[----:B------:R-:W-:Y:S02]  /*156d0*/  UIADD3.64 UR60, UPT, UPT, UR14, 0x13fe, URZ ;  /* 0x000013fe0e3c7897 */ /* 0x000fe4000fffe0ff */
[----:B---3--:R-:W-:Y:S01]  /*156e0*/  UIADD3.64 UR22, UPT, UPT, UR12, 0xa00, URZ ;  /* 0x00000a000c167897 */ /* 0x008fe2000fffe0ff */
[----:B------:R2:W-:Y:S01]  /*156f0*/  UTCHMMA gdesc[UR16], gdesc[UR56], tmem[UR5], tmem[UR28], idesc[UR29], UPT ;  /* 0x00ff1c38100075ea */ /* 0x0005e2000b800005 */
[----:B------:R-:W-:Y:S01]  /*15700*/  UIADD3.64 UR58, UPT, UPT, UR14, 0x1400, URZ ;  /* 0x000014000e3a7897 */ /* 0x000fe2000fffe0ff */
[----:B------:R3:W-:Y:S01]  /*15710*/  UTCHMMA gdesc[UR18], gdesc[UR72], tmem[UR5], tmem[UR30], idesc[UR31], UPT ;  /* 0x00ff1e48120075ea */ /* 0x0007e2000b800005 */
[----:B0-----:R-:W-:Y:S01]  /*15720*/  UIADD3.64 UR24, UPT, UPT, UR12, 0xa80, URZ ;  /* 0x00000a800c187897 */ /* 0x001fe2000fffe0ff */
[----:B------:R0:W-:Y:S01]  /*15730*/  UTCHMMA gdesc[UR20], gdesc[UR76], tmem[UR5], tmem[UR32], idesc[UR33], UPT ;  /* 0x00ff204c140075ea */ /* 0x0001e2000b800005 */
[----:B------:R-:W-:Y:S01]  /*15740*/  UIADD3.64 UR64, UPT, UPT, UR14, 0x1402, URZ ;  /* 0x000014020e407897 */ /* 0x000fe2000fffe0ff */
[----:B------:R4:W-:Y:S01]  /*15750*/  UTCHMMA gdesc[UR74], gdesc[UR60], tmem[UR5], tmem[UR34], idesc[UR35], UPT ;  /* 0x00ff223c4a0075ea */ /* 0x0009e2000b800005 */
[----:B------:R-:W-:-:S02]  /*15760*/  UIADD3.64 UR62, UPT, UPT, UR12, 0xb00, URZ ;  /* 0x00000b000c3e7897 */ /* 0x000fc4000fffe0ff */
[----:B-1----:R-:W-:Y:S02]  /*15770*/  UIADD3.64 UR52, UPT, UPT, UR14, 0x1404, URZ ;  /* 0x000014040e347897 */ /* 0x002fe4000fffe0ff */
[----:B------:R-:W-:Y:S02]  /*15780*/  UIADD3.64 UR26, UPT, UPT, UR12, 0xb80, URZ ;  /* 0x00000b800c1a7897 */ /* 0x000fe4000fffe0ff */
[----:B------:R-:W-:Y:S02]  /*15790*/  UIADD3.64 UR70, UPT, UPT, UR14, 0x17fe, URZ ;  /* 0x000017fe0e467897 */ /* 0x000fe4000fffe0ff */
[----:B--2---:R-:W-:Y:S02]  /*157a0*/  UIADD3.64 UR16, UPT, UPT, UR12, 0xc00, URZ ;  /* 0x00000c000c107897 */ /* 0x004fe4000fffe0ff */
[----:B------:R-:W-:Y:S02]  /*157b0*/  UIADD3.64 UR28, UPT, UPT, UR14, 0x1800, URZ ;  /* 0x000018000e1c7897 */ /* 0x000fe4000fffe0ff */
[----:B------:R-:W-:-:S02]  /*157c0*/  UIADD3.64 UR66, UPT, UPT, UR12, 0xc80, URZ ;  /* 0x00000c800c427897 */ /* 0x000fc4000fffe0ff */
[----:B---3--:R-:W-:Y:S02]  /*157d0*/  UIADD3.64 UR18, UPT, UPT, UR14, 0x1802, URZ ;  /* 0x000018020e127897 */ /* 0x008fe4000fffe0ff */
[----:B------:R-:W-:Y:S02]  /*157e0*/  UIADD3.64 UR68, UPT, UPT, UR12, 0xd00, URZ ;  /* 0x00000d000c447897 */ /* 0x000fe4000fffe0ff */
[----:B------:R-:W-:Y:S02]  /*157f0*/  UIADD3.64 UR54, UPT, UPT, UR14, 0x1804, URZ ;  /* 0x000018040e367897 */ /* 0x000fe4000fffe0ff */
[----:B0-----:R-:W-:Y:S02]  /*15800*/  UIADD3.64 UR20, UPT, UPT, UR12, 0xd80, URZ ;  /* 0x00000d800c147897 */ /* 0x001fe4000fffe0ff */
[----:B------:R-:W-:Y:S01]  /*15810*/  UIADD3.64 UR30, UPT, UPT, UR14, 0x1bfe, URZ ;  /* 0x00001bfe0e1e7897 */ /* 0x000fe2000fffe0ff */
[----:B----4-:R-:W-:Y:S01]  /*15820*/  UMOV UR74, 0x0 ;  /* 0x00000000004a7882 */ /* 0x010fe20000000000 */
[----:B------:R-:W-:Y:S01]  /*15830*/  UMOV UR75, 0x4208010 ;  /* 0x04208010004b7882 */ /* 0x000fe20000000000 */
[----:B------:R-:W-:Y:S01]  /*15840*/  UIADD3.64 UR56, UPT, UPT, UR12, 0xe00, URZ ;  /* 0x00000e000c387897 */ /* 0x000fe2000fffe0ff */
[----:B------:R0:W-:Y:S01]  /*15850*/  UTCHMMA gdesc[UR22], gdesc[UR58], tmem[UR5], tmem[UR74], idesc[UR75], UPT ;  /* 0x00ff4a3a160075ea */ /* 0x0001e2000b800005 */
[----:B------:R-:W-:Y:S01]  /*15860*/  UIADD3.64 UR34, UPT, UPT, UR14, 0x1c00, URZ ;  /* 0x00001c000e227897 */ /* 0x000fe2000fffe0ff */
[----:B------:R-:W-:Y:S01]  /*15870*/  UMOV UR60, 0x0 ;  /* 0x00000000003c7882 */ /* 0x000fe20000000000 */
        /* <DEDUP_REMOVED lines=9> */
[----:B------:R0:W-:Y:S01]  /*15910*/  UTCHMMA gdesc[UR26], gdesc[UR70], tmem[UR5], tmem[UR36], idesc[UR37], UPT ;  /* 0x00ff24461a0075ea */ /* 0x0001e2000b800005 */
[----:B------:R0:W-:Y:S01]  /*15920*/  UTCHMMA gdesc[UR16], gdesc[UR28], tmem[UR5], tmem[UR38], idesc[UR39], UPT ;  /* 0x00ff261c100075ea */ /* 0x0001e2000b800005 */
[----:B------:R0:W-:Y:S01]  /*15930*/  UTCHMMA gdesc[UR66], gdesc[UR18], tmem[UR5], tmem[UR40], idesc[UR41], UPT ;  /* 0x00ff2812420075ea */ /* 0x0001e2000b800005 */
[----:B------:R0:W-:Y:S01]  /*15940*/  UTCHMMA gdesc[UR68], gdesc[UR54], tmem[UR5], tmem[UR42], idesc[UR43], UPT ;  /* 0x00ff2a36440075ea */ /* 0x0001e2000b800005 */
[----:B------:R0:W-:Y:S01]  /*15950*/  UTCHMMA gdesc[UR20], gdesc[UR30], tmem[UR5], tmem[UR44], idesc[UR45], UPT ;  /* 0x00ff2c1e140075ea */ /* 0x0001e2000b800005 */
[----:B------:R-:W-:Y:S01]  /*15960*/  UMOV UR51, 0x4208010 ;  /* 0x0420801000337882 */ /* 0x000fe20000000000 */
[----:B------:R0:W-:Y:S01]  /*15970*/  UTCHMMA gdesc[UR56], gdesc[UR34], tmem[UR5], tmem[UR46], idesc[UR47], UPT ;  /* 0x00ff2e22380075ea */ /* 0x0001e2000b800005 */
[----:B------:R0:W-:Y:S01]  /*15980*/  UTCHMMA gdesc[UR32], gdesc[UR72], tmem[UR5], tmem[UR48], idesc[UR49], UPT ;  /* 0x00ff3048200075ea */ /* 0x0001e2000b800005 */
[----:B------:R0:W-:Y:S01]  /*15990*/  UTCHMMA gdesc[UR12], gdesc[UR14], tmem[UR5], tmem[UR50], idesc[UR51], UPT ;  /* 0x00ff320e0c0075ea */ /* 0x0001e2000b800005 */
[----:B------:R0:W-:Y:S01]  /*159a0*/  UTCBAR [UR4], URZ ;  /* 0x000000ff040073e9 */ /* 0x0001e200080000ff */
[----:B------:R-:W-:Y:S01]  /*159b0*/  NOP ;  /* 0x0000000000007918 */ /* 0x000fe20000000000 */
.L_x_6:
[----:B------:R-:W-:Y:S05]  /*159c0*/  @!P1 BRA `(.L_x_7) ;  /* 0x0000000000089947 */ /* 0x000fea0003800000 */
[----:B------:R-:W1:Y:S02]  /*159d0*/  SYNCS.PHASECHK.TRANS64.TRYWAIT P3, [UR9+0x20000], RZ ;  /* 0x020000ffff0075a7 */ /* 0x000e640008061109 */
[----:B-1----:R-:W-:Y:S05]  /*159e0*/  @!P3 BRA `(.L_x_8) ;  /* 0x000003bc0068b947 */ /* 0x002fea0003800000 */
.L_x_7:
[----:B------:R-:W-:Y:S08]  /*159f0*/  BAR.SYNC.DEFER_BLOCKING 0x0 ;  /* 0x0000000000007b1d */ /* 0x000ff00000010000 */
[----:B------:R-:W1:Y:S01]  /*15a00*/  LDC R0, c[0x0][0x3d8] ;  /* 0x0000f600ff007b82 */ /* 0x000e620000000800 */
[----:B------:R-:W-:Y:S01]  /*15a10*/  LDTM.16dp32bit_t0_t15.x64 R4, tmem[UR7+0x100] ;  /* 0x00010007000479ee */ /* 0x000fe20008b00000 */
[----:B------:R-:W2:Y:S01]  /*15a20*/  LDTM.16dp32bit_t16_t31.x64 R4, tmem[UR7+0x140] ;  /* 0x00014007000479ee */ /* 0x000ea20008b20000 */
[----:B------:R-:W-:Y:S04]  /*15a30*/  STL [R1+0x21ec], R209 ;  /* 0x0021ecd101007387 */ /* 0x000fe80000100800 */
[----:B------:R-:W-:Y:S04]  /*15a40*/  STL [R1+0x21e8], R208 ;  /* 0x0021e8d001007387 */ /* 0x000fe80000100800 */
[----:B------:R-:W-:Y:S04]  /*15a50*/  STL.64 [R1+0x2360], R208 ;  /* 0x002360d001007387 */ /* 0x000fe80000100a00 */
[----:B------:R3:W-:Y:S01]  /*15a60*/  STL.64 [R1+0x28c8], R208 ;  /* 0x0028c8d001007387 */ /* 0x0007e20000100a00 */
[----:B------:R-:W4:Y:S01]  /*15a70*/  @!P0 SYNCS.CCTL.IV [UR9+0x20000] ;  /* 0x02000000ff0089b1 */ /* 0x000f220008000009 */
[----:B------:R-:W-:-:S02]  /*15a80*/  NOP ;  /* 0x0000000000007918 */ /* 0x000fc40000000000 */
[----:B-----5:R-:W4:Y:S04]  /*15a90*/  @P1 LDG.E.U16 R79, desc[UR10][R196.64] ;  /* 0x0000000ac44f1981 */ /* 0x020f28000c1e1500 */
[----:B------:R-:W-:Y:S01]  /*15aa0*/  STL [R1+0x21e4], R207 ;  /* 0x0021e4cf01007387 */ /* 0x000fe20000100800 */
[----:B------:R-:W-:Y:S02]  /*15ab0*/  PRMT R82, RZ, 0x7610, R82 ;  /* 0x00007610ff527816 */ /* 0x000fe40000000052 */
[----:B------:R-:W-:Y:S01]  /*15ac0*/  PRMT R83, RZ, 0x7610, R83 ;  /* 0x00007610ff537816 */ /* 0x000fe20000000053 */
[----:B------:R-:W-:Y:S01]  /*15ad0*/  STL [R1+0x21e0], R206 ;  /* 0x0021e0ce01007387 */ /* 0x000fe20000100800 */
[----:B------:R-:W-:Y:S01]  /*15ae0*/  PRMT R84, RZ, 0x7610, R84 ;  /* 0x00007610ff547816 */ /* 0x000fe20000000054 */
[----:B---3--:R-:W3:Y:S02]  /*15af0*/  LDC R209, c[0x0][0x3d8] ;  /* 0x0000f600ffd17b82 */ /* 0x008ee40000000800 */
[----:B------:R-:W-:Y:S04]  /*15b00*/  STL.64 [R1+0x2320], R206 ;  /* 0x002320ce01007387 */ /* 0x000fe80000100a00 */
[----:B------:R-:W-:Y:S01]  /*15b10*/  STL [R1+0x21dc], R205 ;  /* 0x0021dccd01007387 */ /* 0x000fe20000100800 */
[----:B------:R-:W-:Y:S01]  /*15b20*/  PRMT R85, RZ, 0x7610, R85 ;  /* 0x00007610ff557816 */ /* 0x000fe20000000055 */
[----:B------:R-:W0:Y:S02]  /*15b30*/  LDC R208, c[0x0][0x3d8] ;  /* 0x0000f600ffd07b82 */ /* 0x000e240000000800 */
[----:B------:R-:W-:Y:S04]  /*15b40*/  STL [R1+0x21d8], R204 ;  /* 0x0021d8cc01007387 */ /* 0x000fe80000100800 */
[----:B------:R-:W-:Y:S04]  /*15b50*/  STL.64 [R1+0x22e0], R204 ;  /* 0x0022e0cc01007387 */ /* 0x000fe80000100a00 */
[----:B------:R1:W-:Y:S04]  /*15b60*/  STL.64 [R1+0x28d0], R204 ;  /* 0x0028d0cc01007387 */ /* 0x0003e80000100a00 */
[----:B------:R-:W-:Y:S04]  /*15b70*/  STL [R1+0x21d4], R203 ;  /* 0x0021d4cb01007387 */ /* 0x000fe80000100800 */
[----:B------:R-:W-:Y:S04]  /*15b80*/  STL [R1+0x21d0], R202 ;  /* 0x0021d0ca01007387 */ /* 0x000fe80000100800 */
[----:B------:R-:W-:Y:S01]  /*15b90*/  STL.64 [R1+0x22a0], R202 ;  /* 0x0022a0ca01007387 */ /* 0x000fe20000100a00 */
[----:B------:R-:W-:Y:S01]  /*15ba0*/  PRMT R86, RZ, 0x7610, R86 ;  /* 0x00007610ff567816 */ /* 0x000fe20000000056 */
[----:B-1----:R-:W1:Y:S02]  /*15bb0*/  LDC R205, c[0x0][0x3d8] ;  /* 0x0000f600ffcd7b82 */ /* 0x002e640000000800 */
[----:B------:R2:W-:Y:S04]  /*15bc0*/  STL.64 [R1+0x28d8], R202 ;  /* 0x0028d8ca01007387 */ /* 0x0005e80000100a00 */
[----:B------:R-:W-:Y:S01]  /*15bd0*/  STL [R1+0x21cc], R201 ;  /* 0x0021ccc901007387 */ /* 0x000fe20000100800 */
[----:B------:R-:W-:Y:S01]  /*15be0*/  PRMT R87, RZ, 0x7610, R87 ;  /* 0x00007610ff577816 */ /* 0x000fe20000000057 */
[----:B------:R-:W0:Y:S02]  /*15bf0*/  LDC R204, c[0x0][0x3d8] ;  /* 0x0000f600ffcc7b82 */ /* 0x000e240000000800 */
[----:B------:R-:W-:Y:S04]  /*15c00*/  STL [R1+0x21c8], R200 ;  /* 0x0021c8c801007387 */ /* 0x000fe80000100800 */
[----:B------:R-:W-:Y:S01]  /*15c10*/  STL.64 [R1+0x2260], R200 ;  /* 0x002260c801007387 */ /* 0x000fe20000100a00 */
[----:B------:R-:W-:Y:S01]  /*15c20*/  PRMT R88, RZ, 0x7610, R88 ;  /* 0x00007610ff587816 */ /* 0x000fe20000000058 */
[----:B--2---:R-:W2:Y:S02]  /*15c30*/  LDC R203, c[0x0][0x3d8] ;  /* 0x0000f600ffcb7b82 */ /* 0x004ea40000000800 */
[----:B------:R3:W-:Y:S04]  /*15c40*/  STL.64 [R1+0x28e0], R200 ;  /* 0x0028e0c801007387 */ /* 0x0007e80000100a00 */
[----:B------:R-:W-:Y:S01]  /*15c50*/  STL [R1+0x21c4], R2 ;  /* 0x0021c40201007387 */ /* 0x000fe20000100800 */
[----:B------:R-:W-:Y:S01]  /*15c60*/  PRMT R89, RZ, 0x7610, R89 ;  /* 0x00007610ff597816 */ /* 0x000fe20000000059 */
[----:B------:R-:W0:Y:S02]  /*15c70*/  LDC R202, c[0x0][0x3d8] ;  /* 0x0000f600ffca7b82 */ /* 0x000e240000000800 */
[----:B------:R-:W-:Y:S04]  /*15c80*/  STL.64 [R1+0x2310], R4 ;  /* 0x0023100401007387 */ /* 0x000fe80000100a00 */
[----:B------:R-:W-:Y:S01]  /*15c90*/  STL.64 [R1+0x2308], R6 ;  /* 0x0023080601007387 */ /* 0x000fe20000100a00 */
[----:B------:R-:W-:Y:S01]  /*15ca0*/  PRMT R90, RZ, 0x7610, R90 ;  /* 0x00007610ff5a7816 */ /* 0x000fe2000000005a */
[----:B---3--:R-:W3:Y:S02]  /*15cb0*/  LDC R201, c[0x0][0x3d8] ;  /* 0x0000f600ffc97b82 */ /* 0x008ee40000000800 */
[----:B------:R-:W-:Y:S04]  /*15cc0*/  STL.64 [R1+0x2300], R8 ;  /* 0x0023000801007387 */ /* 0x000fe80000100a00 */
[----:B------:R-:W-:Y:S01]  /*15cd0*/  STL.64 [R1+0x22f8], R10 ;  /* 0x0022f80a01007387 */ /* 0x000fe20000100a00 */
[----:B------:R-:W-:Y:S01]  /*15ce0*/  PRMT R91, RZ, 0x7610, R91 ;  /* 0x00007610ff5b7816 */ /* 0x000fe2000000005b */
[----:B------:R-:W0:Y:S02]  /*15cf0*/  LDC R200, c[0x0][0x3d8] ;  /* 0x0000f600ffc87b82 */ /* 0x000e240000000800 */
[----:B------:R-:W-:Y:S04]  /*15d00*/  STL.64 [R1+0x22f0], R12 ;  /* 0x0022f00c01007387 */ /* 0x000fe80000100a00 */
[----:B------:R-:W-:Y:S04]  /*15d10*/  STL.64 [R1+0x22e8], R14 ;  /* 0x0022e80e01007387 */ /* 0x000fe80000100a00 */
[----:B------:R1:W-:Y:S04]  /*15d20*/  STL.64 [R1+0x22d8], R16 ;  /* 0x0022d81001007387 */ /* 0x0003e80000100a00 */
[----:B------:R1:W-:Y:S04]  /*15d30*/  STL [R1+0x28e8], R17 ;  /* 0x0028e81101007387 */ /* 0x0003e80000100800 */
[----:B------:R-:W-:Y:S04]  /*15d40*/  STL.64 [R1+0x22d0], R18 ;  /* 0x0022d01201007387 */ /* 0x000fe80000100a00 */
[----:B------:R-:W-:Y:S01]  /*15d50*/  STL.64 [R1+0x22c8], R20 ;  /* 0x0022c81401007387 */ /* 0x000fe20000100a00 */
[----:B------:R-:W-:Y:S01]  /*15d60*/  PRMT R92, RZ, 0x7610, R92 ;  /* 0x00007610ff5c7816 */ /* 0x000fe2000000005c */
[----:B-1----:R-:W1:Y:S02]  /*15d70*/  LDC R16, c[0x0][0x3d8] ;  /* 0x0000f600ff107b82 */ /* 0x002e640000000800 */
[----:B------:R-:W-:Y:S04]  /*15d80*/  STL.64 [R1+0x22c0], R22 ;  /* 0x0022c01601007387 */ /* 0x000fe80000100a00 */
[----:B------:R-:W-:Y:S01]  /*15d90*/  STL.64 [R1+0x22b8], R24 ;  /* 0x0022b81801007387 */ /* 0x000fe20000100a00 */
[----:B------:R-:W-:Y:S01]  /*15da0*/  PRMT R93, RZ, 0x7610, R93 ;  /* 0x00007610ff5d7816 */ /* 0x000fe2000000005d */
[----:B------:R-:W0:Y:S02]  /*15db0*/  LDC R17, c[0x0][0x3d8] ;  /* 0x0000f600ff117b82 */ /* 0x000e240000000800 */
[----:B------:R-:W-:Y:S04]  /*15dc0*/  STL.64 [R1+0x22b0], R26 ;  /* 0x0022b01a01007387 */ /* 0x000fe80000100a00 */
[----:B------:R-:W-:Y:S04]  /*15dd0*/  STL.64 [R1+0x22a8], R28 ;  /* 0x0022a81c01007387 */ /* 0x000fe80000100a00 */
[----:B------:R2:W-:Y:S04]  /*15de0*/  STL.64 [R1+0x28f0], R28 ;  /* 0x0028f01c01007387 */ /* 0x0005e80000100a00 */
[----:B------:R-:W-:Y:S04]  /*15df0*/  STL.64 [R1+0x2298], R30 ;  /* 0x0022981e01007387 */ /* 0x000fe80000100a00 */
[----:B------:R3:W-:Y:S04]  /*15e00*/  STL.64 [R1+0x28f8], R30 ;  /* 0x0028f81e01007387 */ /* 0x0007e80000100a00 */
[----:B------:R-:W-:Y:S01]  /*15e10*/  STL.64 [R1+0x2290], R32 ;  /* 0x0022902001007387 */ /* 0x000fe20000100a00 */
[----:B------:R-:W-:Y:S01]  /*15e20*/  PRMT R94, RZ, 0x7610, R94 ;  /* 0x00007610ff5e7816 */ /* 0x000fe2000000005e */
[----:B--2---:R-:W2:Y:S02]  /*15e30*/  LDC R28, c[0x0][0x3d8] ;  /* 0x0000f600ff1c7b82 */ /* 0x004ea40000000800 */
[----:B------:R-:W-:Y:S04]  /*15e40*/  STL.64 [R1+0x2288], R34 ;  /* 0x0022882201007387 */ /* 0x000fe80000100a00 */
[----:B------:R0:W-:Y:S01]  /*15e50*/  STL.64 [R1+0x2900], R34 ;  /* 0x0029002201007387 */ /* 0x0001e20000100a00 */
[----:B------:R-:W-:Y:S01]  /*15e60*/  PRMT R95, RZ, 0x7610, R95 ;  /* 0x00007610ff5f7816 */ /* 0x000fe2000000005f */
[----:B---3--:R-:W3:Y:S02]  /*15e70*/  LDC R30, c[0x0][0x3d8] ;  /* 0x0000f600ff1e7b82 */ /* 0x008ee40000000800 */
[----:B------:R-:W-:Y:S04]  /*15e80*/  STL.64 [R1+0x2280], R36 ;  /* 0x0022802401007387 */ /* 0x000fe80000100a00 */
[----:B------:R-:W-:Y:S01]  /*15e90*/  STL.64 [R1+0x2278], R38 ;  /* 0x0022782601007387 */ /* 0x000fe20000100a00 */
[----:B------:R-:W-:Y:S01]  /*15ea0*/  PRMT R96, RZ, 0x7610, R96 ;  /* 0x00007610ff607816 */ /* 0x000fe20000000060 */
[----:B------:R-:W1:Y:S02]  /*15eb0*/  LDC R31, c[0x0][0x3d8] ;  /* 0x0000f600ff1f7b82 */ /* 0x000e640000000800 */
[----:B------:R-:W-:Y:S04]  /*15ec0*/  STL.64 [R1+0x2270], R40 ;  /* 0x0022702801007387 */ /* 0x000fe80000100a00 */
[----:B------:R-:W-:Y:S01]  /*15ed0*/  STL.64 [R1+0x2268], R42 ;  /* 0x0022682a01007387 */ /* 0x000fe20000100a00 */
[----:B------:R-:W-:Y:S01]  /*15ee0*/  PRMT R97, RZ, 0x7610, R97 ;  /* 0x00007610ff617816 */ /* 0x000fe20000000061 */
[----:B------:R-:W1:Y:S02]  /*15ef0*/  LDC R29, c[0x0][0x3d8] ;  /* 0x0000f600ff1d7b82 */ /* 0x000e640000000800 */
[----:B------:R-:W-:Y:S04]  /*15f00*/  STL.64 [R1+0x2258], R44 ;  /* 0x0022582c01007387 */ /* 0x000fe80000100a00 */
[----:B------:R-:W-:Y:S01]  /*15f10*/  STL.64 [R1+0x2250], R46 ;  /* 0x0022502e01007387 */ /* 0x000fe20000100a00 */
[----:B------:R-:W-:Y:S01]  /*15f20*/  PRMT R98, RZ, 0x7610, R98 ;  /* 0x00007610ff627816 */ /* 0x000fe20000000062 */
[----:B0-----:R-:W0:Y:S02]  /*15f30*/  LDC R35, c[0x0][0x3d8] ;  /* 0x0000f600ff237b82 */ /* 0x001e240000000800 */
[----:B------:R-:W-:Y:S04]  /*15f40*/  STL.64 [R1+0x2248], R48 ;  /* 0x0022483001007387 */ /* 0x000fe80000100a00 */
[----:B------:R-:W-:Y:S01]  /*15f50*/  STL.64 [R1+0x2240], R50 ;  /* 0x0022403201007387 */ /* 0x000fe20000100a00 */
[----:B------:R-:W-:Y:S01]  /*15f60*/  PRMT R99, RZ, 0x7610, R99 ;  /* 0x00007610ff637816 */ /* 0x000fe20000000063 */
[----:B------:R-:W0:Y:S02]  /*15f70*/  LDC R34, c[0x0][0x3d8] ;  /* 0x0000f600ff227b82 */ /* 0x000e240000000800 */
[----:B------:R-:W-:Y:S04]  /*15f80*/  STL.64 [R1+0x2238], R52 ;  /* 0x0022383401007387 */ /* 0x000fe80000100a00 */
[----:B------:R-:W-:Y:S01]  /*15f90*/  STL.64 [R1+0x2230], R54 ;  /* 0x0022303601007387 */ /* 0x000fe20000100a00 */
[----:B------:R-:W-:-:S02]  /*15fa0*/  PRMT R100, RZ, 0x7610, R100 ;  /* 0x00007610ff647816 */ /* 0x000fc40000000064 */
[----:B------:R-:W-:Y:S01]  /*15fb0*/  PRMT R101, RZ, 0x7610, R101 ;  /* 0x00007610ff657816 */ /* 0x000fe20000000065 */
[----:B------:R-:W-:Y:S01]  /*15fc0*/  STL.64 [R1+0x2228], R56 ;  /* 0x0022283801007387 */ /* 0x000fe20000100a00 */
[----:B------:R-:W-:Y:S02]  /*15fd0*/  PRMT R102, RZ, 0x7610, R102 ;  /* 0x00007610ff667816 */ /* 0x000fe40000000066 */
[----:B------:R-:W-:Y:S01]  /*15fe0*/  PRMT R103, RZ, 0x7610, R103 ;  /* 0x00007610ff677816 */ /* 0x000fe20000000067 */
[----:B------:R-:W-:Y:S01]  /*15ff0*/  STL [R1+0x2908], R57 ;  /* 0x0029083901007387 */ /* 0x000fe20000100800 */
[----:B------:R-:W-:Y:S02]  /*16000*/  PRMT R104, RZ, 0x7610, R104 ;  /* 0x00007610ff687816 */ /* 0x000fe40000000068 */
[----:B------:R-:W-:Y:S01]  /*16010*/  PRMT R105, RZ, 0x7610, R105 ;  /* 0x00007610ff697816 */ /* 0x000fe20000000069 */
[----:B------:R-:W-:Y:S01]  /*16020*/  STL.64 [R1+0x2220], R58 ;  /* 0x0022203a01007387 */ /* 0x000fe20000100a00 */
[----:B------:R-:W-:-:S02]  /*16030*/  PRMT R106, RZ, 0x7610, R106 ;  /* 0x00007610ff6a7816 */ /* 0x000fc4000000006a */
[----:B------:R-:W-:Y:S01]  /*16040*/  PRMT R107, RZ, 0x7610, R107 ;  /* 0x00007610ff6b7816 */ /* 0x000fe2000000006b */
[----:B------:R-:W-:Y:S01]  /*16050*/  STL [R1+0x290c], R59 ;  /* 0x00290c3b01007387 */ /* 0x000fe20000100800 */
        /* <DEDUP_REMOVED lines=23> */
[----:B------:R0:W-:Y:S01]  /*161d0*/  STL.64 [R1+0x2e48], R82 ;  /* 0x002e485201007387 */ /* 0x0001e20000100a00 */
        /* <DEDUP_REMOVED lines=85> */
[----:B------:R0:W-:Y:S01]  /*16730*/  STL.64 [R1+0x2cb0], R188 ;  /* 0x002cb0bc01007387 */ /* 0x0001e20000100a00 */
        /* <DEDUP_REMOVED lines=87> */
[----:B----4-:R-:W-:Y:S01]  /*16cb0*/  STL.64 [R1+0x2b20], R78 ;  /* 0x002b204e01007387 */ /* 0x010fe20000100a00 */
        /* <DEDUP_REMOVED lines=8> */
[----:B------:R0:W-:Y:S01]  /*16d40*/  STL.64 [R1+0x2af0], R50 ;  /* 0x002af03201007387 */ /* 0x0001e20000100a00 */
        /* <DEDUP_REMOVED lines=45> */
[----:B------:R-:W-:Y:S01]  /*17020*/  PRMT R10, RZ, 0x7610, R10 ;  /* 0x00007610ff0a7816 */ /* 0x000fe2000000000a */
[----:B------:R-:W-:Y:S01]  /*17030*/  IMAD R188, R205, 0x3e2, RZ ;  /* 0x000003e2cdbc7824 */ /* 0x000fe200078e02ff */
[----:B------:R-:W-:Y:S01]  /*17040*/  PRMT R8, RZ, 0x7610, R8 ;  /* 0x00007610ff087816 */ /* 0x000fe20000000008 */
[----:B------:R-:W-:Y:S01]  /*17050*/  STL.64 [R1+0x2a18], R242 ;  /* 0x002a18f201007387 */ /* 0x000fe20000100a00 */
[----:B------:R-:W-:Y:S01]  /*17060*/  PRMT R9, RZ, 0x7610, R9 ;  /* 0x00007610ff097816 */ /* 0x000fe20000000009 */
[----:B----4-:R-:W4:Y:S02]  /*17070*/  LDC R199, c[0x0][0x3d8] ;  /* 0x0000f600ffc77b82 */ /* 0x010f240000000800 */
[----:B------:R-:W-:Y:S04]  /*17080*/  STL.64 [R1+0x2a08], R240 ;  /* 0x002a08f001007387 */ /* 0x000fe80000100a00 */
[----:B------:R-:W-:Y:S01]  /*17090*/  STL.64 [R1+0x29f8], R238 ;  /* 0x0029f8ee01007387 */ /* 0x000fe20000100a00 */
[----:B------:R-:W-:Y:S01]  /*170a0*/  PRMT R6, RZ, 0x7610, R6 ;  /* 0x00007610ff067816 */ /* 0x000fe20000000006 */
[----:B------:R-:W1:Y:S02]  /*170b0*/  LDC R187, c[0x0][0x3d8] ;  /* 0x0000f600ffbb7b82 */ /* 0x000e640000000800 */
[----:B------:R-:W-:Y:S04]  /*170c0*/  STL.64 [R1+0x29e8], R236 ;  /* 0x0029e8ec01007387 */ /* 0x000fe80000100a00 */
[----:B------:R-:W-:Y:S01]  /*170d0*/  STL.64 [R1+0x29d8], R234 ;  /* 0x0029d8ea01007387 */ /* 0x000fe20000100a00 */
[----:B------:R-:W-:Y:S01]  /*170e0*/  PRMT R207, RZ, 0x7610, R207 ;  /* 0x00007610ffcf7816 */ /* 0x000fe200000000cf */
[----:B------:R-:W-:Y:S01]  /*170f0*/  IMAD R186, R17, 0xa, RZ ;  /* 0x0000000a11ba7824 */ /* 0x000fe200078e02ff */
[----:B------:R-:W1:Y:S01]  /*17100*/  LDC R103, c[0x0][0x3d8] ;  /* 0x0000f600ff677b82 */ /* 0x000e620000000800 */
[----:B------:R-:W-:Y:S04]  /*17110*/  STL.64 [R1+0x29c8], R232 ;  /* 0x0029c8e801007387 */ /* 0x000fe80000100a00 */
[----:B------:R-:W-:Y:S01]  /*17120*/  STL.64 [R1+0x29b8], R230 ;  /* 0x0029b8e601007387 */ /* 0x000fe20000100a00 */
[----:B------:R-:W-:-:S02]  /*17130*/  IMAD R89, R0, 0x32, RZ ;  /* 0x0000003200597824 */ /* 0x000fc400078e02ff */
[C---:B------:R-:W-:Y:S01]  /*17140*/  IMAD R185, R0.reuse, 0x18, RZ ;  /* 0x0000001800b97824 */ /* 0x040fe200078e02ff */
[----:B------:R-:W-:Y:S01]  /*17150*/  STL.64 [R1+0x29a8], R228 ;  /* 0x0029a8e401007387 */ /* 0x000fe20000100a00 */
[C---:B------:R-:W-:Y:S01]  /*17160*/  IMAD R85, R0.reuse, 0x36, RZ ;  /* 0x0000003600557824 */ /* 0x040fe200078e02ff */
[----:B------:R-:W1:Y:S02]  /*17170*/  LDC R136, c[0x0][0x3d8] ;  /* 0x0000f600ff887b82 */ /* 0x000e640000000800 */
[----:B------:R-:W-:Y:S04]  /*17180*/  STL.64 [R1+0x2998], R226 ;  /* 0x002998e201007387 */ /* 0x000fe80000100a00 */
[----:B------:R-:W-:Y:S01]  /*17190*/  STL.64 [R1+0x2988], R224 ;  /* 0x002988e001007387 */ /* 0x000fe20000100a00 */
[C---:B------:R-:W-:Y:S01]  /*171a0*/  IMAD R84, R0.reuse, 0x19, RZ ;  /* 0x0000001900547824 */ /* 0x040fe200078e02ff */
[----:B------:R-:W1:Y:S02]  /*171b0*/  LDC R110, c[0x0][0x3d8] ;  /* 0x0000f600ff6e7b82 */ /* 0x000e640000000800 */
[----:B------:R-:W-:Y:S04]  /*171c0*/  STL.64 [R1+0x2978], R222 ;  /* 0x002978de01007387 */ /* 0x000fe80000100a00 */
[----:B------:R-:W-:Y:S01]  /*171d0*/  STL.64 [R1+0x2968], R220 ;  /* 0x002968dc01007387 */ /* 0x000fe20000100a00 */
[----:B------:R-:W-:Y:S01]  /*171e0*/  IMAD R184, R0, 0x1a, RZ ;  /* 0x0000001a00b87824 */ /* 0x000fe200078e02ff */
[----:B------:R-:W1:Y:S02]  /*171f0*/  LDC R62, c[0x0][0x3d8] ;  /* 0x0000f600ff3e7b82 */ /* 0x000e640000000800 */
[----:B------:R-:W-:Y:S04]  /*17200*/  STL.64 [R1+0x2958], R218 ;  /* 0x002958da01007387 */ /* 0x000fe80000100a00 */
[----:B------:R-:W-:Y:S01]  /*17210*/  STL.64 [R1+0x2948], R216 ;  /* 0x002948d801007387 */ /* 0x000fe20000100a00 */
[----:B0-----:R-:W-:Y:S01]  /*17220*/  IMAD R51, R202, 0x1e9, RZ ;  /* 0x000001e9ca337824 */ /* 0x001fe200078e02ff */
[----:B------:R-:W0:Y:S02]  /*17230*/  LDC R61, c[0x0][0x3d8] ;  /* 0x0000f600ff3d7b82 */ /* 0x000e240000000800 */
[----:B------:R-:W-:Y:S04]  /*17240*/  STL.64 [R1+0x2938], R214 ;  /* 0x002938d601007387 */ /* 0x000fe80000100a00 */
[----:B------:R-:W-:Y:S01]  /*17250*/  STL.64 [R1+0x2928], R212 ;  /* 0x002928d401007387 */ /* 0x000fe20000100a00 */
[----:B------:R-:W-:Y:S01]  /*17260*/  IMAD R50, R204, 0x1f1, RZ ;  /* 0x000001f1cc327824 */ /* 0x000fe200078e02ff */
[----:B------:R-:W0:Y:S02]  /*17270*/  LDC R60, c[0x0][0x3d8] ;  /* 0x0000f600ff3c7b82 */ /* 0x000e240000000800 */
[----:B------:R-:W-:Y:S04]  /*17280*/  STL.64 [R1+0x2b18], R210 ;  /* 0x002b18d201007387 */ /* 0x000fe80000100a00 */
[----:B------:R2:W-:Y:S01]  /*17290*/  STL.64 [R1+0x2b08], R194 ;  /* 0x002b08c201007387 */ /* 0x0005e20000100a00 */
[----:B------:R-:W-:Y:S01]  /*172a0*/  IMAD R53, R200, 0x1e1, RZ ;  /* 0x000001e1c8357824 */ /* 0x000fe200078e02ff */
[----:B------:R-:W0:Y:S02]  /*172b0*/  LDC R59, c[0x0][0x3d8] ;  /* 0x0000f600ff3b7b82 */ /* 0x000e240000000800 */
[----:B------:R3:W-:Y:S01]  /*172c0*/  STL.64 [R1+0x2b00], R192 ;  /* 0x002b00c001007387 */ /* 0x0007e20000100a00 */
[----:B------:R-:W-:-:S02]  /*172d0*/  IMAD R52, R209, 0x3f2, RZ ;  /* 0x000003f2d1347824 */ /* 0x000fc400078e02ff */
[C---:B------:R-:W-:Y:S02]  /*172e0*/  IMAD.SHL.U32 R17, R0.reuse, 0x10, RZ ;  /* 0x0000001000117824 */ /* 0x040fe400078e00ff */
[----:B------:R-:W-:Y:S01]  /*172f0*/  IMAD R47, R0, 0x13, RZ ;  /* 0x00000013002f7824 */ /* 0x000fe200078e02ff */
[----:B------:R-:W0:Y:S01]  /*17300*/  LDC R58, c[0x0][0x3d8] ;  /* 0x0000f600ff3a7b82 */ /* 0x000e220000000800 */
[----:B--2---:R-:W-:Y:S02]  /*17310*/  IMAD R194, R201, 0x3c2, RZ ;  /* 0x000003c2c9c27824 */ /* 0x004fe400078e02ff */
[----:B---3--:R-:W-:-:S03]  /*17320*/  IMAD R192, R203, 0x3d2, RZ ;  /* 0x000003d2cbc07824 */ /* 0x008fc600078e02ff */
[-C--:B------:R-:W-:Y:S01]  /*17330*/  IADD3 R198, P5, PT, R194, R196.reuse, RZ ;  /* 0x000000c4c2c67210 */ /* 0x080fe20007fbe0ff */
[----:B------:R-:W-:Y:S01]  /*17340*/  IMAD R195, R30, 0x3b2, RZ ;  /* 0x000003b21ec37824 */ /* 0x000fe200078e02ff */
[----:B------:R-:W2:Y:S01]  /*17350*/  LDC R57, c[0x0][0x3d8] ;  /* 0x0000f600ff397b82 */ /* 0x000ea20000000800 */
[----:B------:R-:W-:-:S03]  /*17360*/  IADD3 R194, P3, PT, R192, R196, RZ ;  /* 0x000000c4c0c27210 */ /* 0x000fc60007f7e0ff */
[-C--:B------:R-:W-:Y:S02]  /*17370*/  IADD3 R210, P4, PT, R195, R196.reuse, RZ ;  /* 0x000000c4c3d27210 */ /* 0x080fe40007f9e0ff */
[-C--:B------:R-:W-:Y:S02]  /*17380*/  LEA.HI.X.SX32 R195, R51, R197.reuse, 0x1, P3 ;  /* 0x000000c533c37211 */ /* 0x080fe400018f0eff */
[----:B------:R-:W3:Y:S01]  /*17390*/  LDC R51, c[0x0][0x3d8] ;  /* 0x0000f600ff337b82 */ /* 0x000ee20000000800 */
[----:B-1----:R-:W-:Y:S01]  /*173a0*/  IMAD R193, R31, 0x1d9, RZ ;  /* 0x000001d91fc17824 */ /* 0x002fe200078e02ff */
[----:B------:R-:W-:Y:S04]  /*173b0*/  STL.64 [R1+0x2cb8], R190 ;  /* 0x002cb8be01007387 */ /* 0x000fe80000100a00 */
[----:B------:R-:W-:Y:S01]  /*173c0*/  STL.64 [R1+0x2930], R14 ;  /* 0x0029300e01007387 */ /* 0x000fe20000100a00 */
[----:B------:R-:W-:Y:S01]  /*173d0*/  LEA.HI.X.SX32 R211, R193, R197, 0x1, P4 ;  /* 0x000000c5c1d37211 */ /* 0x000fe200020f0eff */
[----:B------:R-:W-:Y:S01]  /*173e0*/  IMAD R46, R0, 0x34, RZ ;  /* 0x00000034002e7824 */ /* 0x000fe200078e02ff */
[----:B------:R-:W1:Y:S01]  /*173f0*/  LDC R56, c[0x0][0x3d8] ;  /* 0x0000f600ff387b82 */ /* 0x000e620000000800 */
[----:B------:R-:W-:Y:S01]  /*17400*/  STL.64 [R1+0x2940], R12 ;  /* 0x0029400c01007387 */ /* 0x000fe20000100a00 */
[----:B------:R-:W-:-:S03]  /*17410*/  IADD3 R192, P4, PT, R188, R196, RZ ;  /* 0x000000c4bcc07210 */ /* 0x000fc60007f9e0ff */
[----:B------:R-:W-:Y:S01]  /*17420*/  STL.64 [R1+0x2950], R10 ;  /* 0x0029500a01007387 */ /* 0x000fe20000100a00 */
[----:B----4-:R-:W-:Y:S02]  /*17430*/  IMAD R212, R199, 0x394, RZ ;  /* 0x00000394c7d47824 */ /* 0x010fe400078e02ff */
[----:B------:R-:W-:Y:S01]  /*17440*/  IMAD R31, R208, 0x1f9, RZ ;  /* 0x000001f9d01f7824 */ /* 0x000fe200078e02ff */
[----:B------:R-:W-:Y:S01]  /*17450*/  STL.64 [R1+0x2960], R8 ;  /* 0x0029600801007387 */ /* 0x000fe20000100a00 */
[----:B------:R-:W-:Y:S01]  /*17460*/  IMAD R30, R28, 0x6, RZ ;  /* 0x000000061c1e7824 */ /* 0x000fe200078e02ff */
[----:B------:R-:W4:Y:S02]  /*17470*/  LDC R49, c[0x0][0x3d8] ;  /* 0x0000f600ff317b82 */ /* 0x000f240000000800 */
[----:B------:R-:W-:Y:S01]  /*17480*/  STL.64 [R1+0x2970], R6 ;  /* 0x0029700601007387 */ /* 0x000fe20000100a00 */
[----:B------:R-:W-:-:S03]  /*17490*/  LEA.HI.X.SX32 R193, R50, R197, 0x1, P4 ;  /* 0x000000c532c17211 */ /* 0x000fc600020f0eff */
[----:B------:R-:W-:Y:S01]  /*174a0*/  STL.64 [R1+0x2980], R206 ;  /* 0x002980ce01007387 */ /* 0x000fe20000100a00 */
[----:B---3--:R-:W-:Y:S01]  /*174b0*/  LEA R50, P4, R51, R196, 0x2 ;  /* 0x000000c433327211 */ /* 0x008fe200078810ff */
[----:B------:R-:W-:Y:S01]  /*174c0*/  IMAD R200, R16, 0x12, RZ ;  /* 0x0000001210c87824 */ /* 0x000fe200078e02ff */
[----:B------:R-:W3:Y:S01]  /*174d0*/  LDC R65, c[0x0][0x3d8] ;  /* 0x0000f600ff417b82 */ /* 0x000ee20000000800 */
[----:B------:R-:W-:Y:S04]  /*174e0*/  STL.64 [R1+0x1140], R210 ;  /* 0x001140d201007387 */ /* 0x000fe80000100a00 */
[----:B------:R0:W-:Y:S01]  /*174f0*/  STL.64 [R1+0x2b28], R210 ;  /* 0x002b28d201007387 */ /* 0x0001e20000100a00 */
[----:B------:R-:W-:Y:S01]  /*17500*/  LEA.HI.X.SX32 R199, R53, R197, 0x1, P5 ;  /* 0x000000c535c77211 */ /* 0x000fe200028f0eff */
[C---:B------:R-:W-:Y:S01]  /*17510*/  IMAD R204, R0.reuse, 0x22, RZ ;  /* 0x0000002200cc7824 */ /* 0x040fe200078e02ff */
[----:B------:R-:W-:Y:S01]  /*17520*/  PRMT R80, RZ, 0x7610, R80 ;  /* 0x00007610ff507816 */ /* 0x000fe20000000050 */
[C---:B------:R-:W-:Y:S01]  /*17530*/  IMAD R201, R0.reuse, 0x11, RZ ;  /* 0x0000001100c97824 */ /* 0x040fe200078e02ff */
[----:B------:R-:W-:Y:S01]  /*17540*/  PRMT R81, RZ, 0x7610, R81 ;  /* 0x00007610ff517816 */ /* 0x000fe20000000051 */
[C---:B------:R-:W-:Y:S01]  /*17550*/  IMAD R209, R0.reuse, 0x30, RZ ;  /* 0x0000003000d17824 */ /* 0x040fe200078e02ff */
[C---:B------:R-:W-:Y:S01]  /*17560*/  SHF.L.U32 R203, R0.reuse, 0x5, RZ ;  /* 0x0000000500cb7819 */ /* 0x040fe200000006ff */
[----:B------:R-:W-:Y:S01]  /*17570*/  IMAD R37, R0, 0x42, RZ ;  /* 0x0000004200257824 */ /* 0x000fe200078e02ff */
[----:B------:R-:W1:Y:S01]  /*17580*/  LDC R66, c[0x0][0x3d8] ;  /* 0x0000f600ff427b82 */ /* 0x000e620000000800 */
[----:B0-----:R-:W-:-:S04]  /*17590*/  SHF.L.U32 R211, R189, 0x1, RZ ;  /* 0x00000001bdd37819 */ /* 0x001fc800000006ff */
[----:B------:R-:W-:-:S03]  /*175a0*/  IADD3 R188, P3, PT, R211, R196, RZ ;  /* 0x000000c4d3bc7210 */ /* 0x000fc60007f7e0ff */
[----:B------:R-:W0:Y:S01]  /*175b0*/  LDC R189, c[0x0][0x3d8] ;  /* 0x0000f600ffbd7b82 */ /* 0x000e220000000800 */
[----:B------:R-:W-:-:S07]  /*175c0*/  LEA.HI.X.SX32 R51, R211, R197, 0x1, P4 ;  /* 0x000000c5d3337211 */ /* 0x000fce00020f0eff */
[----:B------:R-:W1:Y:S08]  /*175d0*/  LDC R210, c[0x0][0x3d8] ;  /* 0x0000f600ffd27b82 */ /* 0x000e700000000800 */
[----:B------:R-:W1:Y:S01]  /*175e0*/  LDC R211, c[0x0][0x3d8] ;  /* 0x0000f600ffd37b82 */ /* 0x000e620000000800 */
[----:B------:R-:W-:Y:S01]  /*175f0*/  STL.64 [R1+0x1128], R198 ;  /* 0x001128c601007387 */ /* 0x000fe20000100a00 */
[----:B------:R-:W-:-:S03]  /*17600*/  IADD3 R52, P5, PT, R52, R196, RZ ;  /* 0x000000c434347210 */ /* 0x000fc60007fbe0ff */
[----:B------:R0:W-:Y:S01]  /*17610*/  STL.64 [R1+0x2b38], R198 ;  /* 0x002b38c601007387 */ /* 0x0001e20000100a00 */
[C---:B------:R-:W-:Y:S02]  /*17620*/  IMAD R202, R0.reuse, 0x46, RZ ;  /* 0x0000004600ca7824 */ /* 0x040fe400078e02ff */
[C---:B------:R-:W-:Y:S01]  /*17630*/  IMAD R205, R0.reuse, 0x21, RZ ;  /* 0x0000002100cd7824 */ /* 0x040fe200078e02ff */
[----:B------:R-:W-:Y:S01]  /*17640*/  STL.64 [R1+0x1110], R194 ;  /* 0x001110c201007387 */ /* 0x000fe20000100a00 */
[-C--:B0-----:R-:W-:Y:S01]  /*17650*/  LEA.HI.X.SX32 R189, R189, R197.reuse, 0x1, P3 ;  /* 0x000000c5bdbd7211 */ /* 0x081fe200018f0eff */
[C---:B------:R-:W-:Y:S02]  /*17660*/  IMAD R177, R0.reuse, 0x50, RZ ;  /* 0x0000005000b17824 */ /* 0x040fe400078e02ff */
[C---:B------:R-:W-:Y:S01]  /*17670*/  IMAD R183, R0.reuse, 0x28, RZ ;  /* 0x0000002800b77824 */ /* 0x040fe200078e02ff */
[----:B------:R-:W-:Y:S01]  /*17680*/  STL.64 [R1+0x2b50], R194 ;  /* 0x002b50c201007387 */ /* 0x000fe20000100a00 */
[----:B------:R-:W-:Y:S01]  /*17690*/  LEA.HI.X.SX32 R53, R31, R197, 0x1, P5 ;  /* 0x000000c51f357211 */ /* 0x000fe200028f0eff */
[----:B------:R-:W-:-:S02]  /*176a0*/  IMAD R45, R0, 0x23, RZ ;  /* 0x00000023002d7824 */ /* 0x000fc400078e02ff */
[----:B------:R-:W-:Y:S01]  /*176b0*/  IMAD R87, R0, 0x56, RZ ;  /* 0x0000005600577824 */ /* 0x000fe200078e02ff */
[----:B------:R-:W-:Y:S01]  /*176c0*/  STL.64 [R1+0x10f8], R192 ;  /* 0x0010f8c001007387 */ /* 0x000fe20000100a00 */
[----:B------:R-:W-:Y:S02]  /*176d0*/  IMAD R199, R82, 0x3, RZ ;  /* 0x0000000352c77824 */ /* 0x000fe400078e02ff */
[C---:B------:R-:W-:Y:S01]  /*176e0*/  IMAD R86, R0.reuse, 0x29, RZ ;  /* 0x0000002900567824 */ /* 0x040fe200078e02ff */
[----:B------:R0:W-:Y:S01]  /*176f0*/  STL.64 [R1+0x2b58], R192 ;  /* 0x002b58c001007387 */ /* 0x0001e20000100a00 */
[----:B-1----:R-:W-:Y:S01]  /*17700*/  SHF.L.U32 R211, R211, 0x3, RZ ;  /* 0x00000003d3d37819 */ /* 0x002fe200000006ff */
[----:B------:R-:W-:Y:S01]  /*17710*/  IMAD R33, R0, 0x52, RZ ;  /* 0x0000005200217824 */ /* 0x000fe200078e02ff */
[-C--:B------:R-:W-:Y:S01]  /*17720*/  IADD3 R30, P5, PT, R30, R196.reuse, RZ ;  /* 0x000000c41e1e7210 */ /* 0x080fe20007fbe0ff */
[----:B------:R-:W-:Y:S01]  /*17730*/  STL.64 [R1+0x10e0], R52 ;  /* 0x0010e03401007387 */ /* 0x000fe20000100a00 */
[----:B------:R-:W-:Y:S01]  /*17740*/  IADD3 R82, P4, PT, R200, R196, RZ ;  /* 0x000000c4c8527210 */ /* 0x000fe20007f9e0ff */
[----:B------:R-:W-:-:S02]  /*17750*/  IMAD R44, R0, 0x54, RZ ;  /* 0x00000054002c7824 */ /* 0x000fc400078e02ff */
[C---:B------:R-:W-:Y:S02]  /*17760*/  IMAD R182, R0.reuse, 0x2a, RZ ;  /* 0x0000002a00b67824 */ /* 0x040fe400078e02ff */
[C---:B------:R-:W-:Y:S02]  /*17770*/  IMAD R175, R0.reuse, 0x60, RZ ;  /* 0x0000006000af7824 */ /* 0x040fe400078e02ff */
[----:B------:R-:W-:Y:S01]  /*17780*/  IMAD R181, R0, 0x31, RZ ;  /* 0x0000003100b57824 */ /* 0x000fe200078e02ff */
[-C--:B0-----:R-:W-:Y:S01]  /*17790*/  LEA R192, P3, R210, R196.reuse, 0x4 ;  /* 0x000000c4d2c07211 */ /* 0x081fe200078620ff */
[----:B------:R0:W-:Y:S01]  /*177a0*/  STL.64 [R1+0x2b98], R52 ;  /* 0x002b983401007387 */ /* 0x0001e20000100a00 */
[C---:B------:R-:W-:Y:S02]  /*177b0*/  IMAD R43, R0.reuse, 0x2b, RZ ;  /* 0x0000002b002b7824 */ /* 0x040fe400078e02ff */
[C---:B------:R-:W-:Y:S01]  /*177c0*/  IMAD R173, R0.reuse, 0x70, RZ ;  /* 0x0000007000ad7824 */ /* 0x040fe200078e02ff */
[-C--:B------:R-:W-:Y:S01]  /*177d0*/  LEA.HI.X.SX32 R193, R211, R197.reuse, 0x1, P3 ;  /* 0x000000c5d3c17211 */ /* 0x080fe200018f0eff */
[----:B------:R-:W-:Y:S01]  /*177e0*/  IMAD R211, R29, 0x9, RZ ;  /* 0x000000091dd37824 */ /* 0x000fe200078e02ff */
[-C--:B------:R-:W-:Y:S01]  /*177f0*/  LEA.HI.X.SX32 R31, R199, R197.reuse, 0x1, P5 ;  /* 0x000000c5c71f7211 */ /* 0x080fe200028f0eff */
[----:B------:R-:W-:Y:S01]  /*17800*/  IMAD R210, R83, 0x14, RZ ;  /* 0x0000001453d27824 */ /* 0x000fe200078e02ff */
[----:B------:R-:W-:Y:S01]  /*17810*/  STL.64 [R1+0x10d0], R188 ;  /* 0x0010d0bc01007387 */ /* 0x000fe20000100a00 */
[C---:B------:R-:W-:Y:S01]  /*17820*/  IMAD R28, R0.reuse, 0x16, RZ ;  /* 0x00000016001c7824 */ /* 0x040fe200078e02ff */
[----:B------:R-:W-:Y:S01]  /*17830*/  LEA.HI.X.SX32 R83, R211, R197, 0x1, P4 ;  /* 0x000000c5d3537211 */ /* 0x000fe200020f0eff */
[----:B------:R-:W-:Y:S01]  /*17840*/  IMAD R27, R0, 0x62, RZ ;  /* 0x00000062001b7824 */ /* 0x000fe200078e02ff */
[----:B------:R-:W-:Y:S01]  /*17850*/  STL.64 [R1+0x2cc8], R188 ;  /* 0x002cc8bc01007387 */ /* 0x000fe20000100a00 */
[----:B0-----:R-:W-:Y:S01]  /*17860*/  IADD3 R52, P5, PT, R210, R196, RZ ;  /* 0x000000c4d2347210 */ /* 0x001fe20007fbe0ff */
[----:B------:R-:W-:-:S02]  /*17870*/  IMAD R42, R0, 0x64, RZ ;  /* 0x00000064002a7824 */ /* 0x000fc400078e02ff */
[C---:B------:R-:W-:Y:S01]  /*17880*/  IMAD R55, R0.reuse, 0x38, RZ ;  /* 0x0000003800377824 */ /* 0x040fe200078e02ff */
[----:B------:R-:W-:Y:S01]  /*17890*/  STL.64 [R1+0x10c8], R50 ;  /* 0x0010c83201007387 */ /* 0x000fe20000100a00 */
[----:B------:R-:W-:Y:S02]  /*178a0*/  IMAD R210, R187, 0xb, RZ ;  /* 0x0000000bbbd27824 */ /* 0x000fe400078e02ff */
[----:B------:R-:W-:Y:S01]  /*178b0*/  IMAD R54, R0, 0x76, RZ ;  /* 0x0000007600367824 */ /* 0x000fe200078e02ff */
[----:B------:R0:W-:Y:S01]  /*178c0*/  STL.64 [R1+0x2ba8], R50 ;  /* 0x002ba83201007387 */ /* 0x0001e20000100a00 */
[----:B------:R-:W-:Y:S01]  /*178d0*/  IADD3 R28, P3, PT, R28, R196, RZ ;  /* 0x000000c41c1c7210 */ /* 0x000fe20007f7e0ff */
[C---:B------:R-:W-:Y:S02]  /*178e0*/  IMAD R208, R0.reuse, 0x66, RZ ;  /* 0x0000006600d07824 */ /* 0x040fe400078e02ff */
[C---:B------:R-:W-:Y:S01]  /*178f0*/  IMAD R88, R0.reuse, 0x39, RZ ;  /* 0x0000003900587824 */ /* 0x040fe200078e02ff */
[----:B------:R-:W-:Y:S01]  /*17900*/  STL.64 [R1+0x10c0], R30 ;  /* 0x0010c01e01007387 */ /* 0x000fe20000100a00 */
[----:B------:R-:W-:-:S02]  /*17910*/  IMAD R211, R0, 0x24, RZ ;  /* 0x0000002400d37824 */ /* 0x000fc400078e02ff */
[C---:B------:R-:W-:Y:S01]  /*17920*/  IMAD R180, R0.reuse, 0x3a, RZ ;  /* 0x0000003a00b47824 */ /* 0x040fe200078e02ff */
[----:B------:R-:W-:Y:S01]  /*17930*/  STL.64 [R1+0x10b8], R192 ;  /* 0x0010b8c001007387 */ /* 0x000fe20000100a00 */
[----:B------:R-:W-:Y:S01]  /*17940*/  IMAD R16, R0, 0x26, RZ ;  /* 0x0000002600107824 */ /* 0x000fe200078e02ff */
[-C--:B------:R-:W-:Y:S01]  /*17950*/  LEA.HI.X.SX32 R53, R186, R197.reuse, 0x1, P5 ;  /* 0x000000c5ba357211 */ /* 0x080fe200028f0eff */
[----:B------:R-:W-:Y:S01]  /*17960*/  IMAD R41, R0, 0x33, RZ ;  /* 0x0000003300297824 */ /* 0x000fe200078e02ff */
[----:B------:R-:W-:Y:S01]  /*17970*/  STL.64 [R1+0x2990], R30 ;  /* 0x0029901e01007387 */ /* 0x000fe20000100a00 */
[-C--:B------:R-:W-:Y:S01]  /*17980*/  IADD3 R186, P5, PT, R204, R196.reuse, RZ ;  /* 0x000000c4ccba7210 */ /* 0x080fe20007fbe0ff */
[C---:B------:R-:W-:Y:S01]  /*17990*/  IMAD R23, R0.reuse, 0x72, RZ ;  /* 0x0000007200177824 */ /* 0x040fe200078e02ff */
[----:B------:R-:W-:Y:S01]  /*179a0*/  SHF.L.U32 R179, R0, 0x6, RZ ;  /* 0x0000000600b37819 */ /* 0x000fe200000006ff */
[----:B------:R1:W-:Y:S01]  /*179b0*/  STL.64 [R1+0x10b0], R82 ;  /* 0x0010b05201007387 */ /* 0x0003e20000100a00 */
[-C--:B------:R-:W-:Y:S01]  /*179c0*/  LEA.HI.X.SX32 R29, R210, R197.reuse, 0x1, P3 ;  /* 0x000000c5d21d7211 */ /* 0x080fe200018f0eff */
[C---:B------:R-:W-:Y:S01]  /*179d0*/  IMAD R40, R0.reuse, 0x74, RZ ;  /* 0x0000007400287824 */ /* 0x040fe200078e02ff */
[----:B0-----:R-:W-:Y:S01]  /*179e0*/  IADD3 R50, P3, PT, R211, R196, RZ ;  /* 0x000000c4d3327210 */ /* 0x001fe20007f7e0ff */
[----:B------:R-:W-:Y:S01]  /*179f0*/  STL.64 [R1+0x10a8], R52 ;  /* 0x0010a83401007387 */ /* 0x000fe20000100a00 */
[----:B------:R-:W-:Y:S01]  /*17a00*/  LEA.HI.X.SX32 R187, R201, R197, 0x1, P5 ;  /* 0x000000c5c9bb7211 */ /* 0x000fe200028f0eff */
[----:B------:R-:W-:-:S02]  /*17a10*/  IMAD R19, R0, 0x82, RZ ;  /* 0x0000008200137824 */ /* 0x000fc400078e02ff */
[C---:B------:R-:W-:Y:S02]  /*17a20*/  IMAD R91, R0.reuse, 0x41, RZ ;  /* 0x00000041005b7824 */ /* 0x040fe400078e02ff */
[C---:B------:R-:W-:Y:S02]  /*17a30*/  IMAD R90, R0.reuse, 0x48, RZ ;  /* 0x00000048005a7824 */ /* 0x040fe400078e02ff */
[C---:B------:R-:W-:Y:S01]  /*17a40*/  IMAD R178, R0.reuse, 0x49, RZ ;  /* 0x0000004900b27824 */ /* 0x040fe200078e02ff */
[CC--:B-1----:R-:W-:Y:S01]  /*17a50*/  LEA R82, P4, R0.reuse, R196.reuse, 0x5 ;  /* 0x000000c400527211 */ /* 0x0c2fe200078828ff */
[----:B------:R-:W-:Y:S01]  /*17a60*/  STL.64 [R1+0x10a0], R28 ;  /* 0x0010a01c01007387 */ /* 0x000fe20000100a00 */
[-C--:B------:R-:W-:Y:S01]  /*17a70*/  IADD3 R30, P5, PT, R209, R196.reuse, RZ ;  /* 0x000000c4d11e7210 */ /* 0x080fe20007fbe0ff */
[C---:B------:R-:W-:Y:S01]  /*17a80*/  IMAD R251, R0.reuse, 0x92, RZ ;  /* 0x0000009200fb7824 */ /* 0x040fe200078e02ff */
[-C--:B------:R-:W-:Y:S01]  /*17a90*/  LEA.HI.X.SX32 R83, R17, R197.reuse, 0x1, P4 ;  /* 0x000000c511537211 */ /* 0x080fe200020f0eff */
[----:B------:R-:W-:Y:S01]  /*17aa0*/  IMAD R36, R0, 0x94, RZ ;  /* 0x0000009400247824 */ /* 0x000fe200078e02ff */
[-C--:B------:R-:W-:Y:S01]  /*17ab0*/  IADD3 R16, P4, PT, R16, R196.reuse, RZ ;  /* 0x000000c410107210 */ /* 0x080fe20007f9e0ff */
[----:B------:R0:W-:Y:S01]  /*17ac0*/  STL.64 [R1+0x29a0], R28 ;  /* 0x0029a01c01007387 */ /* 0x0001e20000100a00 */
[-C--:B------:R-:W-:Y:S01]  /*17ad0*/  LEA.HI.X.SX32 R51, R200, R197.reuse, 0x1, P3 ;  /* 0x000000c5c8337211 */ /* 0x080fe200018f0eff */
[----:B------:R-:W-:Y:S01]  /*17ae0*/  IMAD R210, R0, 0x1b, RZ ;  /* 0x0000001b00d27824 */ /* 0x000fe200078e02ff */
[-C--:B------:R-:W-:Y:S01]  /*17af0*/  LEA.HI.X.SX32 R17, R47, R197.reuse, 0x1, P4 ;  /* 0x000000c52f117211 */ /* 0x080fe200020f0eff */
[----:B------:R-:W-:Y:S01]  /*17b00*/  STL.64 [R1+0x1098], R82 ;  /* 0x0010985201007387 */ /* 0x000fe20000100a00 */
[-C--:B------:R-:W-:Y:S01]  /*17b10*/  IADD3 R46, P4, PT, R46, R196.reuse, RZ ;  /* 0x000000c42e2e7210 */ /* 0x080fe20007f9e0ff */
[C---:B------:R-:W-:Y:S01]  /*17b20*/  IMAD R211, R0.reuse, 0x44, RZ ;  /* 0x0000004400d37824 */ /* 0x040fe200078e02ff */
[----:B------:R-:W-:Y:S01]  /*17b30*/  LEA.HI.X.SX32 R31, R185, R197, 0x1, P5 ;  /* 0x000000c5b91f7211 */ /* 0x000fe200028f0eff */
[----:B------:R-:W-:Y:S01]  /*17b40*/  STL.64 [R1+0x2e50], R82 ;  /* 0x002e505201007387 */ /* 0x000fe20000100a00 */
[----:B------:R-:W-:Y:S01]  /*17b50*/  IADD3 R200, P5, PT, R85, R196, RZ ;  /* 0x000000c455c87210 */ /* 0x000fe20007fbe0ff */
[----:B------:R-:W-:-:S02]  /*17b60*/  IMAD R248, R0, 0xa2, RZ ;  /* 0x000000a200f87824 */ /* 0x000fc400078e02ff */
[----:B------:R-:W-:Y:S01]  /*17b70*/  IMAD R39, R0, 0xa4, RZ ;  /* 0x000000a400277824 */ /* 0x000fe200078e02ff */
[-C--:B0-----:R-:W-:Y:S01]  /*17b80*/  IADD3 R28, P3, PT, R89, R196.reuse, RZ ;  /* 0x000000c4591c7210 */ /* 0x081fe20007f7e0ff */
[----:B------:R-:W-:Y:S01]  /*17b90*/  STL.64 [R1+0x1090], R186 ;  /* 0x001090ba01007387 */ /* 0x000fe20000100a00 */
[-C--:B------:R-:W-:Y:S01]  /*17ba0*/  LEA.HI.X.SX32 R47, R184, R197.reuse, 0x1, P4 ;  /* 0x000000c5b82f7211 */ /* 0x080fe200020f0eff */
[----:B------:R-:W-:Y:S01]  /*17bb0*/  IMAD R93, R0, 0x51, RZ ;  /* 0x00000051005d7824 */ /* 0x000fe200078e02ff */
[-C--:B------:R-:W-:Y:S01]  /*17bc0*/  LEA.HI.X.SX32 R29, R84, R197.reuse, 0x1, P3 ;  /* 0x000000c5541d7211 */ /* 0x080fe200018f0eff */
[----:B------:R-:W-:Y:S01]  /*17bd0*/  STL.64 [R1+0x2ca8], R186 ;  /* 0x002ca8ba01007387 */ /* 0x000fe20000100a00 */
[C---:B------:R-:W-:Y:S01]  /*17be0*/  LEA R84, P3, R0.reuse, R196, 0x6 ;  /* 0x000000c400547211 */ /* 0x040fe200078630ff */
[C---:B------:R-:W-:Y:S02]  /*17bf0*/  IMAD R247, R0.reuse, 0xb2, RZ ;  /* 0x000000b200f77824 */ /* 0x040fe400078e02ff */
[----:B------:R-:W-:Y:S01]  /*17c00*/  IMAD R92, R0, 0x58, RZ ;  /* 0x00000058005c7824 */ /* 0x000fe200078e02ff */
[----:B------:R-:W-:Y:S01]  /*17c10*/  STL.64 [R1+0x1088], R50 ;  /* 0x0010883201007387 */ /* 0x000fe20000100a00 */
[----:B------:R-:W-:Y:S01]  /*17c20*/  LEA.HI.X.SX32 R201, R210, R197, 0x1, P5 ;  /* 0x000000c5d2c97211 */ /* 0x000fe200028f0eff */
[----:B------:R-:W-:-:S02]  /*17c30*/  IMAD R32, R0, 0xb4, RZ ;  /* 0x000000b400207824 */ /* 0x000fc400078e02ff */
[C---:B------:R-:W-:Y:S01]  /*17c40*/  IMAD R176, R0.reuse, 0x59, RZ ;  /* 0x0000005900b07824 */ /* 0x040fe200078e02ff */
[----:B------:R-:W-:Y:S01]  /*17c50*/  STL.64 [R1+0x1080], R16 ;  /* 0x0010801001007387 */ /* 0x000fe20000100a00 */
[----:B------:R-:W-:Y:S01]  /*17c60*/  LEA.HI.X.SX32 R85, R203, R197, 0x1, P3 ;  /* 0x000000c5cb557211 */ /* 0x000fe200018f0eff */
[C---:B------:R-:W-:Y:S02]  /*17c70*/  IMAD R245, R0.reuse, 0xc2, RZ ;  /* 0x000000c200f57824 */ /* 0x040fe400078e02ff */
[C---:B------:R-:W-:Y:S01]  /*17c80*/  IMAD R95, R0.reuse, 0x61, RZ ;  /* 0x00000061005f7824 */ /* 0x040fe200078e02ff */
[----:B------:R0:W-:Y:S01]  /*17c90*/  STL.64 [R1+0x29b0], R16 ;  /* 0x0029b01001007387 */ /* 0x0001e20000100a00 */
[----:B------:R-:W-:Y:S01]  /*17ca0*/  IADD3 R184, P4, PT, R37, R196, RZ ;  /* 0x000000c425b87210 */ /* 0x000fe20007f9e0ff */
[C---:B------:R-:W-:Y:S02]  /*17cb0*/  IMAD R243, R0.reuse, 0xd2, RZ ;  /* 0x000000d200f37824 */ /* 0x040fe400078e02ff */
[C---:B------:R-:W-:Y:S01]  /*17cc0*/  IMAD R94, R0.reuse, 0x68, RZ ;  /* 0x00000068005e7824 */ /* 0x040fe200078e02ff */
[----:B------:R-:W-:Y:S01]  /*17cd0*/  STL.64 [R1+0x1078], R30 ;  /* 0x0010781e01007387 */ /* 0x000fe20000100a00 */
[----:B------:R-:W-:-:S02]  /*17ce0*/  IMAD R26, R0, 0xd4, RZ ;  /* 0x000000d4001a7824 */ /* 0x000fc400078e02ff */
[C---:B------:R-:W-:Y:S01]  /*17cf0*/  IMAD R174, R0.reuse, 0x69, RZ ;  /* 0x0000006900ae7824 */ /* 0x040fe200078e02ff */
[----:B------:R1:W-:Y:S01]  /*17d00*/  STL.64 [R1+0x1070], R28 ;  /* 0x0010701c01007387 */ /* 0x0003e20000100a00 */
[C---:B------:R-:W-:Y:S02]  /*17d10*/  IMAD R25, R0.reuse, 0x6a, RZ ;  /* 0x0000006a00197824 */ /* 0x040fe400078e02ff */
[----:B------:R-:W-:Y:S01]  /*17d20*/  IMAD R97, R0, 0x71, RZ ;  /* 0x0000007100617824 */ /* 0x000fe200078e02ff */
[-C--:B0-----:R-:W-:Y:S01]  /*17d30*/  IADD3 R16, P5, PT, R211, R196.reuse, RZ ;  /* 0x000000c4d3107210 */ /* 0x081fe20007fbe0ff */
[----:B------:R-:W-:Y:S01]  /*17d40*/  STL.64 [R1+0x1068], R46 ;  /* 0x0010682e01007387 */ /* 0x000fe20000100a00 */
[----:B------:R-:W-:Y:S01]  /*17d50*/  IADD3 R202, P3, PT, R202, R196, RZ ;  /* 0x000000c4caca7210 */ /* 0x000fe20007f7e0ff */
[----:B------:R-:W-:Y:S01]  /*17d60*/  IMAD R241, R0, 0xe2, RZ ;  /* 0x000000e200f17824 */ /* 0x000fe200078e02ff */
[-C--:B------:R-:W-:Y:S01]  /*17d70*/  LEA.HI.X.SX32 R17, R204, R197.reuse, 0x1, P5 ;  /* 0x000000c5cc117211 */ /* 0x080fe200028f0eff */
[----:B------:R-:W-:Y:S01]  /*17d80*/  STL.64 [R1+0x2ae0], R46 ;  /* 0x002ae02e01007387 */ /* 0x000fe20000100a00 */
[----:B------:R-:W-:Y:S01]  /*17d90*/  LEA.HI.X.SX32 R185, R205, R197, 0x1, P4 ;  /* 0x000000c5cdb97211 */ /* 0x000fe200020f0eff */
[----:B------:R-:W-:-:S02]  /*17da0*/  IMAD R24, R0, 0xe4, RZ ;  /* 0x000000e400187824 */ /* 0x000fc400078e02ff */
[C---:B------:R-:W-:Y:S01]  /*17db0*/  IMAD R113, R0.reuse, 0xf2, RZ ;  /* 0x000000f200717824 */ /* 0x040fe200078e02ff */
[----:B------:R-:W-:Y:S01]  /*17dc0*/  STL.64 [R1+0x1060], R200 ;  /* 0x001060c801007387 */ /* 0x000fe20000100a00 */
[-C--:B-1----:R-:W-:Y:S01]  /*17dd0*/  IADD3 R28, P4, PT, R177, R196.reuse, RZ ;  /* 0x000000c4b11c7210 */ /* 0x082fe20007f9e0ff */
[C---:B------:R-:W-:Y:S02]  /*17de0*/  IMAD R22, R0.reuse, 0xf4, RZ ;  /* 0x000000f400167824 */ /* 0x040fe400078e02ff */
[C---:B------:R-:W-:Y:S01]  /*17df0*/  IMAD R96, R0.reuse, 0x78, RZ ;  /* 0x0000007800607824 */ /* 0x040fe200078e02ff */
[----:B------:R-:W-:Y:S01]  /*17e00*/  STL.64 [R1+0x29c0], R200 ;  /* 0x0029c0c801007387 */ /* 0x000fe20000100a00 */
[-C--:B------:R-:W-:Y:S01]  /*17e10*/  LEA.HI.X.SX32 R203, R45, R197.reuse, 0x1, P3 ;  /* 0x000000c52dcb7211 */ /* 0x080fe200018f0eff */
[C---:B------:R-:W-:Y:S01]  /*17e20*/  IMAD R172, R0.reuse, 0x79, RZ ;  /* 0x0000007900ac7824 */ /* 0x040fe200078e02ff */
[----:B------:R-:W-:Y:S01]  /*17e30*/  SHF.L.U32 R171, R0, 0x7, RZ ;  /* 0x0000000700ab7819 */ /* 0x000fe200000006ff */
[----:B------:R-:W-:Y:S01]  /*17e40*/  STL.64 [R1+0x1058], R84 ;  /* 0x0010585401007387 */ /* 0x000fe20000100a00 */
[----:B------:R-:W-:Y:S01]  /*17e50*/  IADD3 R44, P3, PT, R44, R196, RZ ;  /* 0x000000c42c2c7210 */ /* 0x000fe20007f7e0ff */
[----:B------:R-:W-:Y:S01]  /*17e60*/  IMAD R71, R103, 0x1da, RZ ;  /* 0x000001da67477824 */ /* 0x000fe200078e02ff */
[----:B------:R-:W0:Y:S01]  /*17e70*/  LDC R191, c[0x0][0x3d8] ;  /* 0x0000f600ffbf7b82 */ /* 0x000e220000000800 */
[----:B------:R-:W-:Y:S01]  /*17e80*/  STL.64 [R1+0x2e40], R84 ;  /* 0x002e405401007387 */ /* 0x000fe20000100a00 */
[----:B------:R-:W-:-:S03]  /*17e90*/  LEA.HI.X.SX32 R29, R183, R197, 0x1, P4 ;  /* 0x000000c5b71d7211 */ /* 0x000fc600020f0eff */
[----:B------:R1:W-:Y:S01]  /*17ea0*/  STL.64 [R1+0x1048], R16 ;  /* 0x0010481001007387 */ /* 0x0003e20000100a00 */
[-C--:B------:R-:W-:Y:S02]  /*17eb0*/  IADD3 R204, P4, PT, R87, R196.reuse, RZ ;  /* 0x000000c457cc7210 */ /* 0x080fe40007f9e0ff */
[----:B------:R-:W-:Y:S01]  /*17ec0*/  LEA.HI.X.SX32 R45, R182, R197, 0x1, P3 ;  /* 0x000000c5b62d7211 */ /* 0x000fe200018f0eff */
[----:B------:R-:W-:Y:S01]  /*17ed0*/  STL.64 [R1+0x1050], R184 ;  /* 0x001050b801007387 */ /* 0x000fe20000100a00 */
[-C--:B------:R-:W-:Y:S01]  /*17ee0*/  IADD3 R182, P3, PT, R27, R196.reuse, RZ ;  /* 0x000000c41bb67210 */ /* 0x080fe20007f7e0ff */
[C---:B------:R-:W-:Y:S01]  /*17ef0*/  IMAD R210, R0.reuse, 0x3b, RZ ;  /* 0x0000003b00d27824 */ /* 0x040fe200078e02ff */
[----:B------:R-:W0:Y:S01]  /*17f00*/  LDC R103, c[0x0][0x3d8] ;  /* 0x0000f600ff677b82 */ /* 0x000e220000000800 */
[----:B-1----:R-:W-:Y:S01]  /*17f10*/  IADD3 R16, P5, PT, R33, R196, RZ ;  /* 0x000000c421107210 */ /* 0x002fe20007fbe0ff */
[----:B------:R-:W-:Y:S01]  /*17f20*/  STL.64 [R1+0x2c98], R184 ;  /* 0x002c98b801007387 */ /* 0x000fe20000100a00 */
[----:B------:R-:W-:-:S05]  /*17f30*/  IMAD R21, R0, 0x7a, RZ ;  /* 0x0000007a00157824 */ /* 0x000fca00078e02ff */
[----:B------:R-:W1:Y:S01]  /*17f40*/  LDC R167, c[0x0][0x3d8] ;  /* 0x0000f600ffa77b82 */ /* 0x000e620000000800 */
[-C--:B------:R-:W-:Y:S01]  /*17f50*/  LEA.HI.X.SX32 R17, R86, R197.reuse, 0x1, P5 ;  /* 0x000000c556117211 */ /* 0x080fe200028f0eff */
[----:B------:R-:W-:Y:S01]  /*17f60*/  STL.64 [R1+0x1040], R202 ;  /* 0x001040ca01007387 */ /* 0x000fe20000100a00 */
[-C--:B------:R-:W-:Y:S02]  /*17f70*/  IADD3 R86, P5, PT, R175, R196.reuse, RZ ;  /* 0x000000c4af567210 */ /* 0x080fe40007fbe0ff */
[-C--:B------:R-:W-:Y:S01]  /*17f80*/  LEA.HI.X.SX32 R205, R43, R197.reuse, 0x1, P4 ;  /* 0x000000c52bcd7211 */ /* 0x080fe200020f0eff */
[----:B------:R-:W-:Y:S01]  /*17f90*/  STL.64 [R1+0x29d0], R202 ;  /* 0x0029d0ca01007387 */ /* 0x000fe20000100a00 */
[-C--:B------:R-:W-:Y:S01]  /*17fa0*/  IADD3 R42, P4, PT, R42, R196.reuse, RZ ;  /* 0x000000c42a2a7210 */ /* 0x080fe20007f9e0ff */
[----:B------:R-:W-:Y:S01]  /*17fb0*/  IMAD R237, R0, 0x102, RZ ;  /* 0x0000010200ed7824 */ /* 0x000fe200078e02ff */
[-C--:B------:R-:W-:Y:S01]  /*17fc0*/  LEA.HI.X.SX32 R87, R209, R197.reuse, 0x1, P5 ;  /* 0x000000c5d1577211 */ /* 0x080fe200028f0eff */
[----:B------:R2:W-:Y:S01]  /*17fd0*/  STL.64 [R1+0x1038], R28 ;  /* 0x0010381c01007387 */ /* 0x0005e20000100a00 */
[----:B------:R-:W-:Y:S01]  /*17fe0*/  IADD3 R208, P5, PT, R208, R196, RZ ;  /* 0x000000c4d0d07210 */ /* 0x000fe20007fbe0ff */
[----:B------:R-:W-:Y:S01]  /*17ff0*/  IMAD R20, R0, 0x104, RZ ;  /* 0x0000010400147824 */ /* 0x000fe200078e02ff */
[----:B------:R-:W0:Y:S01]  /*18000*/  LDC R223, c[0x0][0x3d8] ;  /* 0x0000f600ffdf7b82 */ /* 0x000e220000000800 */
[----:B------:R3:W-:Y:S01]  /*18010*/  STL.64 [R1+0x1030], R16 ;  /* 0x0010301001007387 */ /* 0x0007e20000100a00 */
[----:B------:R-:W-:-:S03]  /*18020*/  LEA.HI.X.SX32 R183, R181, R197, 0x1, P3 ;  /* 0x000000c5b5b77211 */ /* 0x000fc600018f0eff */
[----:B------:R-:W-:Y:S01]  /*18030*/  STL.64 [R1+0x1028], R44 ;  /* 0x0010282c01007387 */ /* 0x000fe20000100a00 */
[----:B------:R-:W-:Y:S01]  /*18040*/  LEA.HI.X.SX32 R43, R89, R197, 0x1, P4 ;  /* 0x000000c5592b7211 */ /* 0x000fe200020f0eff */
[----:B------:R-:W-:Y:S01]  /*18050*/  IMAD R133, R0, 0x110, RZ ;  /* 0x0000011000857824 */ /* 0x000fe200078e02ff */
[----:B------:R-:W0:Y:S01]  /*18060*/  LDC R140, c[0x0][0x3d8] ;  /* 0x0000f600ff8c7b82 */ /* 0x000e220000000800 */
[----:B------:R-:W-:Y:S01]  /*18070*/  STL.64 [R1+0x2ad0], R44 ;  /* 0x002ad02c01007387 */ /* 0x000fe20000100a00 */
[----:B--2---:R-:W-:-:S03]  /*18080*/  IADD3 R28, P3, PT, R173, R196, RZ ;  /* 0x000000c4ad1c7210 */ /* 0x004fc60007f7e0ff */
[----:B------:R-:W-:Y:S01]  /*18090*/  STL.64 [R1+0x1020], R204 ;  /* 0x001020cc01007387 */ /* 0x000fe20000100a00 */
[-C--:B---3--:R-:W-:Y:S02]  /*180a0*/  IADD3 R16, P4, PT, R23, R196.reuse, RZ ;  /* 0x000000c417107210 */ /* 0x088fe40007f9e0ff */
[-C--:B------:R-:W-:Y:S01]  /*180b0*/  LEA.HI.X.SX32 R209, R41, R197.reuse, 0x1, P5 ;  /* 0x000000c529d17211 */ /* 0x080fe200028f0eff */
[----:B------:R-:W-:Y:S01]  /*180c0*/  STL.64 [R1+0x29e0], R204 ;  /* 0x0029e0cc01007387 */ /* 0x000fe20000100a00 */
[----:B------:R-:W-:Y:S01]  /*180d0*/  IADD3 R40, P5, PT, R40, R196, RZ ;  /* 0x000000c428287210 */ /* 0x000fe20007fbe0ff */
[C---:B------:R-:W-:Y:S01]  /*180e0*/  IMAD R99, R0.reuse, 0x81, RZ ;  /* 0x0000008100637824 */ /* 0x040fe200078e02ff */
[----:B------:R-:W2:Y:S01]  /*180f0*/  LDC R138, c[0x0][0x3d8] ;  /* 0x0000f600ff8a7b82 */ /* 0x000ea20000000800 */
[----:B------:R-:W-:Y:S01]  /*18100*/  STL.64 [R1+0x1018], R86 ;  /* 0x0010185601007387 */ /* 0x000fe20000100a00 */
[----:B------:R-:W-:Y:S01]  /*18110*/  LEA.HI.X.SX32 R29, R55, R197, 0x1, P3 ;  /* 0x000000c5371d7211 */ /* 0x000fe200018f0eff */
[----:B------:R-:W-:-:S02]  /*18120*/  IMAD R211, R0, 0x84, RZ ;  /* 0x0000008400d37824 */ /* 0x000fc400078e02ff */
[----:B------:R-:W-:Y:S01]  /*18130*/  STL.64 [R1+0x2e30], R86 ;  /* 0x002e305601007387 */ /* 0x000fe20000100a00 */
[-C--:B------:R-:W-:Y:S01]  /*18140*/  IADD3 R54, P3, PT, R54, R196.reuse, RZ ;  /* 0x000000c436367210 */ /* 0x080fe20007f7e0ff */
[----:B------:R-:W-:Y:S01]  /*18150*/  IMAD R68, R136, 0x3c0, RZ ;  /* 0x000003c088447824 */ /* 0x000fe200078e02ff */
[----:B------:R-:W3:Y:S01]  /*18160*/  LDC R9, c[0x0][0x3d8] ;  /* 0x0000f600ff097b82 */ /* 0x000ee20000000800 */
[----:B------:R-:W-:Y:S01]  /*18170*/  STL.64 [R1+0x1010], R182 ;  /* 0x001010b601007387 */ /* 0x000fe20000100a00 */
[-C--:B------:R-:W-:Y:S01]  /*18180*/  LEA.HI.X.SX32 R17, R88, R197.reuse, 0x1, P4 ;  /* 0x000000c558117211 */ /* 0x080fe200020f0eff */
[C---:B------:R-:W-:Y:S02]  /*18190*/  IMAD R192, R0.reuse, 0x90, RZ ;  /* 0x0000009000c07824 */ /* 0x040fe400078e02ff */
[----:B------:R-:W-:Y:S01]  /*181a0*/  STL.64 [R1+0x2c88], R182 ;  /* 0x002c88b601007387 */ /* 0x000fe20000100a00 */
[-C--:B------:R-:W-:Y:S02]  /*181b0*/  LEA R88, P4, R0, R196.reuse, 0x7 ;  /* 0x000000c400587211 */ /* 0x080fe400078838ff */
[-C--:B------:R-:W-:Y:S01]  /*181c0*/  LEA.HI.X.SX32 R41, R180, R197.reuse, 0x1, P5 ;  /* 0x000000c5b4297211 */ /* 0x080fe200028f0eff */
[----:B------:R-:W-:Y:S01]  /*181d0*/  STL.64 [R1+0x1008], R42 ;  /* 0x0010082a01007387 */ /* 0x000fe20000100a00 */
[-C--:B------:R-:W-:Y:S01]  /*181e0*/  IADD3 R180, P5, PT, R19, R196.reuse, RZ ;  /* 0x000000c413b47210 */ /* 0x080fe20007fbe0ff */
[----:B------:R-:W-:Y:S01]  /*181f0*/  IMAD R199, R0, 0xa0, RZ ;  /* 0x000000a000c77824 */ /* 0x000fe200078e02ff */
[-C--:B------:R-:W-:Y:S01]  /*18200*/  LEA.HI.X.SX32 R55, R210, R197.reuse, 0x1, P3 ;  /* 0x000000c5d2377211 */ /* 0x080fe200018f0eff */
[----:B------:R-:W-:Y:S01]  /*18210*/  STL.64 [R1+0x2ae8], R42 ;  /* 0x002ae82a01007387 */ /* 0x000fe20000100a00 */
[----:B------:R-:W-:Y:S01]  /*18220*/  IADD3 R30, P3, PT, R211, R196, RZ ;  /* 0x000000c4d31e7210 */ /* 0x000fe20007f7e0ff */
[----:B------:R-:W-:Y:S01]  /*18230*/  IMAD R193, R0, 0xb0, RZ ;  /* 0x000000b000c17824 */ /* 0x000fe200078e02ff */
[----:B------:R-:W0:Y:S01]  /*18240*/  LDC R136, c[0x0][0x3d8] ;  /* 0x0000f600ff887b82 */ /* 0x000e220000000800 */
[----:B------:R-:W-:Y:S01]  /*18250*/  STL.64 [R1+0x1000], R208 ;  /* 0x001000d001007387 */ /* 0x000fe20000100a00 */
[----:B------:R-:W-:-:S03]  /*18260*/  LEA.HI.X.SX32 R89, R179, R197, 0x1, P4 ;  /* 0x000000c5b3597211 */ /* 0x000fc600020f0eff */
[----:B------:R-:W-:Y:S01]  /*18270*/  STL.64 [R1+0x29f0], R208 ;  /* 0x0029f0d001007387 */ /* 0x000fe20000100a00 */
[-C--:B------:R-:W-:Y:S01]  /*18280*/  LEA.HI.X.SX32 R181, R91, R197.reuse, 0x1, P5 ;  /* 0x000000c55bb57211 */ /* 0x080fe200028f0eff */
[----:B------:R-:W-:Y:S01]  /*18290*/  IMAD R98, R0, 0x88, RZ ;  /* 0x0000008800627824 */ /* 0x000fe200078e02ff */
[----:B------:R-:W0:Y:S01]  /*182a0*/  LDC R217, c[0x0][0x3d8] ;  /* 0x0000f600ffd97b82 */ /* 0x000e220000000800 */
[----:B------:R1:W-:Y:S01]  /*182b0*/  STL.64 [R1+0xff8], R28 ;  /* 0x000ff81c01007387 */ /* 0x0003e20000100a00 */
[----:B------:R-:W-:-:S03]  /*182c0*/  LEA.HI.X.SX32 R31, R37, R197, 0x1, P3 ;  /* 0x000000c5251f7211 */ /* 0x000fc600018f0eff */
[----:B------:R2:W-:Y:S01]  /*182d0*/  STL.64 [R1+0xff0], R16 ;  /* 0x000ff01001007387 */ /* 0x0005e20000100a00 */
[C---:B------:R-:W-:Y:S02]  /*182e0*/  IMAD R211, R0.reuse, 0x4a, RZ ;  /* 0x0000004a00d37824 */ /* 0x040fe400078e02ff */
[----:B------:R-:W-:Y:S01]  /*182f0*/  IMAD R131, R0, 0x120, RZ ;  /* 0x0000012000837824 */ /* 0x000fe200078e02ff */
[----:B------:R-:W-:Y:S01]  /*18300*/  STL.64 [R1+0xfe8], R40 ;  /* 0x000fe82801007387 */ /* 0x000fe20000100a00 */
[-C--:B------:R-:W-:Y:S01]  /*18310*/  IADD3 R36, P3, PT, R36, R196.reuse, RZ ;  /* 0x000000c424247210 */ /* 0x080fe20007f7e0ff */
[----:B------:R-:W-:Y:S01]  /*18320*/  IMAD R170, R0, 0x89, RZ ;  /* 0x0000008900aa7824 */ /* 0x000fe200078e02ff */
[----:B------:R-:W0:Y:S01]  /*18330*/  LDC R74, c[0x0][0x3d8] ;  /* 0x0000f600ff4a7b82 */ /* 0x000e220000000800 */
[-C--:B-1----:R-:W-:Y:S01]  /*18340*/  IADD3 R28, P4, PT, R192, R196.reuse, RZ ;  /* 0x000000c4c01c7210 */ /* 0x082fe20007f9e0ff */
[----:B------:R-:W-:Y:S01]  /*18350*/  STL.64 [R1+0x2bb8], R40 ;  /* 0x002bb82801007387 */ /* 0x000fe20000100a00 */
[----:B--2---:R-:W-:-:S03]  /*18360*/  IADD3 R16, P5, PT, R251, R196, RZ ;  /* 0x000000c4fb107210 */ /* 0x004fc60007fbe0ff */
[----:B------:R-:W-:Y:S01]  /*18370*/  STL.64 [R1+0xfe0], R54 ;  /* 0x000fe03601007387 */ /* 0x000fe20000100a00 */
[-C--:B------:R-:W-:Y:S01]  /*18380*/  LEA.HI.X.SX32 R29, R90, R197.reuse, 0x1, P4 ;  /* 0x000000c55a1d7211 */ /* 0x080fe200020f0eff */
[----:B------:R-:W-:Y:S01]  /*18390*/  IMAD R101, R0, 0x98, RZ ;  /* 0x0000009800657824 */ /* 0x000fe200078e02ff */
[----:B------:R-:W1:Y:S01]  /*183a0*/  LDC R78, c[0x0][0x3d8] ;  /* 0x0000f600ff4e7b82 */ /* 0x000e620000000800 */
[----:B------:R-:W-:Y:S01]  /*183b0*/  STL.64 [R1+0x2a00], R54 ;  /* 0x002a003601007387 */ /* 0x000fe20000100a00 */
[-C--:B------:R-:W-:Y:S02]  /*183c0*/  IADD3 R90, P4, PT, R199, R196.reuse, RZ ;  /* 0x000000c4c75a7210 */ /* 0x080fe40007f9e0ff */
[-C--:B------:R-:W-:Y:S01]  /*183d0*/  LEA.HI.X.SX32 R17, R178, R197.reuse, 0x1, P5 ;  /* 0x000000c5b2117211 */ /* 0x080fe200028f0eff */
[----:B------:R-:W-:Y:S01]  /*183e0*/  STL.64 [R1+0xfd8], R88 ;  /* 0x000fd85801007387 */ /* 0x000fe20000100a00 */
[----:B------:R-:W-:Y:S01]  /*183f0*/  IADD3 R178, P5, PT, R248, R196, RZ ;  /* 0x000000c4f8b27210 */ /* 0x000fe20007fbe0ff */
[----:B------:R-:W-:Y:S01]  /*18400*/  IMAD R100, R0, 0x140, RZ ;  /* 0x0000014000647824 */ /* 0x000fe200078e02ff */
[----:B------:R-:W2:Y:S01]  /*18410*/  LDC R76, c[0x0][0x3d8] ;  /* 0x0000f600ff4c7b82 */ /* 0x000ea20000000800 */
[----:B------:R-:W-:Y:S01]  /*18420*/  STL.64 [R1+0x2e20], R88 ;  /* 0x002e205801007387 */ /* 0x000fe20000100a00 */
[----:B------:R-:W-:-:S03]  /*18430*/  LEA.HI.X.SX32 R37, R211, R197, 0x1, P3 ;  /* 0x000000c5d3257211 */ /* 0x000fc600018f0eff */
[----:B------:R-:W-:Y:S01]  /*18440*/  STL.64 [R1+0xfd0], R180 ;  /* 0x000fd0b401007387 */ /* 0x000fe20000100a00 */
[----:B------:R-:W-:-:S03]  /*18450*/  LEA.HI.X.SX32 R91, R177, R197, 0x1, P4 ;  /* 0x000000c5b15b7211 */ /* 0x000fc600020f0eff */
[----:B------:R3:W-:Y:S01]  /*18460*/  STL.64 [R1+0xfc8], R30 ;  /* 0x000fc81e01007387 */ /* 0x0007e20000100a00 */
[----:B------:R-:W-:-:S03]  /*18470*/  IMAD R194, R0, 0xc0, RZ ;  /* 0x000000c000c27824 */ /* 0x000fc600078e02ff */
[----:B------:R-:W-:Y:S01]  /*18480*/  STL.64 [R1+0x2c78], R180 ;  /* 0x002c78b401007387 */ /* 0x000fe20000100a00 */
[----:B------:R-:W-:-:S03]  /*18490*/  LEA.HI.X.SX32 R179, R93, R197, 0x1, P5 ;  /* 0x000000c55db37211 */ /* 0x000fc600028f0eff */
[----:B------:R0:W-:Y:S01]  /*184a0*/  STL.64 [R1+0xfc0], R28 ;  /* 0x000fc01c01007387 */ /* 0x0001e20000100a00 */
[----:B---3--:R-:W-:-:S03]  /*184b0*/  IADD3 R30, P3, PT, R39, R196, RZ ;  /* 0x000000c4271e7210 */ /* 0x008fc60007f7e0ff */
[----:B------:R3:W-:Y:S01]  /*184c0*/  STL.64 [R1+0xfb8], R16 ;  /* 0x000fb81001007387 */ /* 0x0007e20000100a00 */
[----:B------:R-:W-:Y:S01]  /*184d0*/  IMAD R210, R0, 0x5a, RZ ;  /* 0x0000005a00d27824 */ /* 0x000fe200078e02ff */
[----:B------:R-:W-:Y:S02]  /*184e0*/  LEA.HI.X.SX32 R31, R33, R197, 0x1, P3 ;  /* 0x000000c5211f7211 */ /* 0x000fe400018f0eff */
[----:B------:R-:W-:Y:S01]  /*184f0*/  STL.64 [R1+0x2a10], R38 ;  /* 0x002a102601007387 */ /* 0x000fe20000100a00 */
[----:B0-----:R-:W-:-:S03]  /*18500*/  IADD3 R28, P4, PT, R193, R196, RZ ;  /* 0x000000c4c11c7210 */ /* 0x001fc60007f9e0ff */
[----:B------:R-:W-:Y:S01]  /*18510*/  STL.64 [R1+0xfb0], R36 ;  /* 0x000fb02401007387 */ /* 0x000fe20000100a00 */
[-C--:B------:R-:W-:Y:S01]  /*18520*/  IADD3 R32, P3, PT, R32, R196.reuse, RZ ;  /* 0x000000c420207210 */ /* 0x080fe20007f7e0ff */
[----:B------:R-:W-:Y:S01]  /*18530*/  IMAD R211, R0, 0xc4, RZ ;  /* 0x000000c400d37824 */ /* 0x000fe200078e02ff */
[-C--:B---3--:R-:W-:Y:S01]  /*18540*/  IADD3 R16, P5, PT, R247, R196.reuse, RZ ;  /* 0x000000c4f7107210 */ /* 0x088fe20007fbe0ff */
[----:B------:R-:W-:Y:S01]  /*18550*/  STL.64 [R1+0x2ab0], R36 ;  /* 0x002ab02401007387 */ /* 0x000fe20000100a00 */
[-C--:B------:R-:W-:Y:S01]  /*18560*/  LEA.HI.X.SX32 R29, R92, R197.reuse, 0x1, P4 ;  /* 0x000000c55c1d7211 */ /* 0x080fe200020f0eff */
[----:B------:R-:W-:Y:S01]  /*18570*/  IMAD R195, R0, 0xd0, RZ ;  /* 0x000000d000c37824 */ /* 0x000fe200078e02ff */
[----:B------:R-:W-:Y:S01]  /*18580*/  IADD3 R92, P4, PT, R194, R196, RZ ;  /* 0x000000c4c25c7210 */ /* 0x000fe20007f9e0ff */
[----:B------:R-:W-:Y:S01]  /*18590*/  STL.64 [R1+0xfa8], R90 ;  /* 0x000fa85a01007387 */ /* 0x000fe20000100a00 */
[----:B------:R-:W-:-:S03]  /*185a0*/  LEA.HI.X.SX32 R17, R176, R197, 0x1, P5 ;  /* 0x000000c5b0117211 */ /* 0x000fc600028f0eff */
[----:B------:R-:W-:Y:S01]  /*185b0*/  STL.64 [R1+0x2e10], R90 ;  /* 0x002e105a01007387 */ /* 0x000fe20000100a00 */
[----:B------:R-:W-:Y:S02]  /*185c0*/  IADD3 R176, P5, PT, R245, R196, RZ ;  /* 0x000000c4f5b07210 */ /* 0x000fe40007fbe0ff */
[-C--:B------:R-:W-:Y:S01]  /*185d0*/  LEA.HI.X.SX32 R33, R210, R197.reuse, 0x1, P3 ;  /* 0x000000c5d2217211 */ /* 0x080fe200018f0eff */
[----:B------:R-:W-:Y:S01]  /*185e0*/  STL.64 [R1+0xfa0], R178 ;  /* 0x000fa0b201007387 */ /* 0x000fe20000100a00 */
[----:B------:R-:W-:-:S03]  /*185f0*/  LEA.HI.X.SX32 R93, R175, R197, 0x1, P4 ;  /* 0x000000c5af5d7211 */ /* 0x000fc600020f0eff */
[----:B------:R0:W-:Y:S01]  /*18600*/  STL.64 [R1+0xf98], R30 ;  /* 0x000f981e01007387 */ /* 0x0001e20000100a00 */
[----:B------:R-:W-:-:S03]  /*18610*/  IMAD R198, R0, 0xe0, RZ ;  /* 0x000000e000c67824 */ /* 0x000fc600078e02ff */
[----:B------:R-:W-:Y:S01]  /*18620*/  STL.64 [R1+0x2c68], R178 ;  /* 0x002c68b201007387 */ /* 0x000fe20000100a00 */
[----:B------:R-:W-:-:S03]  /*18630*/  LEA.HI.X.SX32 R177, R95, R197, 0x1, P5 ;  /* 0x000000c55fb17211 */ /* 0x000fc600028f0eff */
[----:B------:R3:W-:Y:S01]  /*18640*/  STL.64 [R1+0xf90], R28 ;  /* 0x000f901c01007387 */ /* 0x0007e20000100a00 */
[----:B0-----:R-:W-:-:S03]  /*18650*/  IADD3 R30, P3, PT, R211, R196, RZ ;  /* 0x000000c4d31e7210 */ /* 0x001fc60007f7e0ff */
[----:B------:R0:W-:Y:S01]  /*18660*/  STL.64 [R1+0xf88], R16 ;  /* 0x000f881001007387 */ /* 0x0001e20000100a00 */
[----:B------:R-:W-:-:S03]  /*18670*/  LEA.HI.X.SX32 R31, R27, R197, 0x1, P3 ;  /* 0x000000c51b1f7211 */ /* 0x000fc600018f0eff */
[----:B------:R-:W-:Y:S01]  /*18680*/  STL.64 [R1+0xf80], R32 ;  /* 0x000f802001007387 */ /* 0x000fe20000100a00 */
[----:B---3--:R-:W-:-:S03]  /*18690*/  IADD3 R28, P4, PT, R195, R196, RZ ;  /* 0x000000c4c31c7210 */ /* 0x008fc60007f9e0ff */
[----:B------:R-:W-:Y:S01]  /*186a0*/  STL.64 [R1+0x2aa0], R32 ;  /* 0x002aa02001007387 */ /* 0x000fe20000100a00 */
[-C--:B------:R-:W-:Y:S02]  /*186b0*/  IADD3 R26, P3, PT, R26, R196.reuse, RZ ;  /* 0x000000c41a1a7210 */ /* 0x080fe40007f7e0ff */
[-C--:B0-----:R-:W-:Y:S01]  /*186c0*/  IADD3 R16, P5, PT, R243, R196.reuse, RZ ;  /* 0x000000c4f3107210 */ /* 0x081fe20007fbe0ff */
[----:B------:R-:W-:Y:S01]  /*186d0*/  STL.64 [R1+0xf78], R92 ;  /* 0x000f785c01007387 */ /* 0x000fe20000100a00 */
[-C--:B------:R-:W-:Y:S01]  /*186e0*/  LEA.HI.X.SX32 R29, R94, R197.reuse, 0x1, P4 ;  /* 0x000000c55e1d7211 */ /* 0x080fe200020f0eff */
[----:B------:R-:W-:Y:S01]  /*186f0*/  IMAD R210, R0, 0xf0, RZ ;  /* 0x000000f000d27824 */ /* 0x000fe200078e02ff */
[-C--:B------:R-:W-:Y:S01]  /*18700*/  IADD3 R94, P4, PT, R198, R196.reuse, RZ ;  /* 0x000000c4c65e7210 */ /* 0x080fe20007f9e0ff */
[----:B------:R-:W-:Y:S01]  /*18710*/  STL.64 [R1+0x2e00], R92 ;  /* 0x002e005c01007387 */ /* 0x000fe20000100a00 */
[-C--:B------:R-:W-:Y:S02]  /*18720*/  LEA.HI.X.SX32 R17, R174, R197.reuse, 0x1, P5 ;  /* 0x000000c5ae117211 */ /* 0x080fe400028f0eff */
[----:B------:R-:W-:Y:S01]  /*18730*/  IADD3 R174, P5, PT, R241, R196, RZ ;  /* 0x000000c4f1ae7210 */ /* 0x000fe20007fbe0ff */
[----:B------:R-:W-:Y:S01]  /*18740*/  STL.64 [R1+0xf70], R176 ;  /* 0x000f70b001007387 */ /* 0x000fe20000100a00 */
[----:B------:R-:W-:-:S02]  /*18750*/  LEA.HI.X.SX32 R27, R25, R197, 0x1, P3 ;  /* 0x000000c5191b7211 */ /* 0x000fc400018f0eff */
[----:B------:R-:W-:Y:S01]  /*18760*/  IADD3 R24, P3, PT, R24, R196, RZ ;  /* 0x000000c418187210 */ /* 0x000fe20007f7e0ff */
[----:B------:R-:W-:Y:S01]  /*18770*/  STL.64 [R1+0xf68], R30 ;  /* 0x000f681e01007387 */ /* 0x000fe20000100a00 */
[----:B------:R-:W-:-:S03]  /*18780*/  LEA.HI.X.SX32 R95, R173, R197, 0x1, P4 ;  /* 0x000000c5ad5f7211 */ /* 0x000fc600020f0eff */
[----:B------:R-:W-:Y:S01]  /*18790*/  STL.64 [R1+0x2c58], R176 ;  /* 0x002c58b001007387 */ /* 0x000fe20000100a00 */
[----:B------:R-:W-:-:S03]  /*187a0*/  LEA.HI.X.SX32 R175, R97, R197, 0x1, P5 ;  /* 0x000000c561af7211 */ /* 0x000fc600028f0eff */
[----:B------:R0:W-:Y:S01]  /*187b0*/  STL.64 [R1+0xf60], R28 ;  /* 0x000f601c01007387 */ /* 0x0001e20000100a00 */
[----:B------:R-:W-:-:S03]  /*187c0*/  LEA.HI.X.SX32 R25, R23, R197, 0x1, P3 ;  /* 0x000000c517197211 */ /* 0x000fc600018f0eff */
[----:B------:R3:W-:Y:S01]  /*187d0*/  STL.64 [R1+0xf58], R16 ;  /* 0x000f581001007387 */ /* 0x0007e20000100a00 */
[----:B------:R-:W-:-:S03]  /*187e0*/  IADD3 R22, P3, PT, R22, R196, RZ ;  /* 0x000000c416167210 */ /* 0x000fc60007f7e0ff */
[----:B------:R-:W-:Y:S01]  /*187f0*/  STL.64 [R1+0xf50], R26 ;  /* 0x000f501a01007387 */ /* 0x000fe20000100a00 */
[----:B0-----:R-:W-:-:S03]  /*18800*/  IADD3 R28, P4, PT, R210, R196, RZ ;  /* 0x000000c4d21c7210 */ /* 0x001fc60007f9e0ff */
[----:B------:R-:W-:Y:S01]  /*18810*/  STL.64 [R1+0x2a90], R26 ;  /* 0x002a901a01007387 */ /* 0x000fe20000100a00 */
[----:B---3--:R-:W-:-:S03]  /*18820*/  IADD3 R16, P5, PT, R113, R196, RZ ;  /* 0x000000c471107210 */ /* 0x008fc60007fbe0ff */
[----:B------:R-:W-:Y:S01]  /*18830*/  STL.64 [R1+0xf48], R94 ;  /* 0x000f485e01007387 */ /* 0x000fe20000100a00 */
[-C--:B------:R-:W-:Y:S02]  /*18840*/  LEA.HI.X.SX32 R29, R96, R197.reuse, 0x1, P4 ;  /* 0x000000c5601d7211 */ /* 0x080fe400020f0eff */
[-C--:B------:R-:W-:Y:S01]  /*18850*/  LEA R96, P4, R0, R196.reuse, 0x8 ;  /* 0x000000c400607211 */ /* 0x080fe200078840ff */
[----:B------:R-:W-:Y:S01]  /*18860*/  STL.64 [R1+0x2df0], R94 ;  /* 0x002df05e01007387 */ /* 0x000fe20000100a00 */
[-C--:B------:R-:W-:Y:S02]  /*18870*/  LEA.HI.X.SX32 R17, R172, R197.reuse, 0x1, P5 ;  /* 0x000000c5ac117211 */ /* 0x080fe400028f0eff */
[----:B------:R-:W-:Y:S01]  /*18880*/  IADD3 R172, P5, PT, R237, R196, RZ ;  /* 0x000000c4edac7210 */ /* 0x000fe20007fbe0ff */
[----:B------:R-:W-:Y:S01]  /*18890*/  STL.64 [R1+0xf40], R174 ;  /* 0x000f40ae01007387 */ /* 0x000fe20000100a00 */
[----:B------:R-:W-:-:S03]  /*188a0*/  LEA.HI.X.SX32 R23, R21, R197, 0x1, P3 ;  /* 0x000000c515177211 */ /* 0x000fc600018f0eff */
[----:B------:R-:W-:Y:S01]  /*188b0*/  STL.64 [R1+0x2c48], R174 ;  /* 0x002c48ae01007387 */ /* 0x000fe20000100a00 */
[----:B------:R-:W-:Y:S02]  /*188c0*/  IADD3 R20, P3, PT, R20, R196, RZ ;  /* 0x000000c414147210 */ /* 0x000fe40007f7e0ff */
[-C--:B------:R-:W-:Y:S01]  /*188d0*/  LEA.HI.X.SX32 R97, R171, R197.reuse, 0x1, P4 ;  /* 0x000000c5ab617211 */ /* 0x080fe200020f0eff */
[----:B------:R-:W-:Y:S01]  /*188e0*/  STL.64 [R1+0xf38], R24 ;  /* 0x000f381801007387 */ /* 0x000fe20000100a00 */
[C---:B------:R-:W-:Y:S01]  /*188f0*/  IMAD R235, R0.reuse, 0x112, RZ ;  /* 0x0000011200eb7824 */ /* 0x040fe200078e02ff */
[----:B------:R-:W-:Y:S02]  /*18900*/  LEA.HI.X.SX32 R173, R99, R197, 0x1, P5 ;  /* 0x000000c563ad7211 */ /* 0x000fe400028f0eff */
[----:B------:R0:W-:Y:S01]  /*18910*/  STL.64 [R1+0x2bc8], R24 ;  /* 0x002bc81801007387 */ /* 0x0001e20000100a00 */
[----:B------:R-:W-:-:S03]  /*18920*/  IMAD R18, R0, 0x114, RZ ;  /* 0x0000011400127824 */ /* 0x000fc600078e02ff */
[----:B------:R-:W-:Y:S01]  /*18930*/  STL.64 [R1+0xf30], R28 ;  /* 0x000f301c01007387 */ /* 0x000fe20000100a00 */
[----:B------:R-:W-:-:S03]  /*18940*/  LEA.HI.X.SX32 R21, R19, R197, 0x1, P3 ;  /* 0x000000c513157211 */ /* 0x000fc600018f0eff */
[----:B------:R3:W-:Y:S01]  /*18950*/  STL.64 [R1+0xf28], R16 ;  /* 0x000f281001007387 */ /* 0x0007e20000100a00 */
[----:B0-----:R-:W-:-:S03]  /*18960*/  IADD3 R24, P4, PT, R133, R196, RZ ;  /* 0x000000c485187210 */ /* 0x001fc60007f9e0ff */
[----:B------:R-:W-:Y:S01]  /*18970*/  STL.64 [R1+0xf20], R22 ;  /* 0x000f201601007387 */ /* 0x000fe20000100a00 */
[----:B------:R-:W-:Y:S01]  /*18980*/  IMAD R211, R0, 0x130, RZ ;  /* 0x0000013000d37824 */ /* 0x000fe200078e02ff */
[----:B------:R-:W-:Y:S02]  /*18990*/  LEA.HI.X.SX32 R25, R98, R197, 0x1, P4 ;  /* 0x000000c562197211 */ /* 0x000fe400020f0eff */
[----:B------:R0:W-:Y:S01]  /*189a0*/  STL.64 [R1+0x2bd8], R22 ;  /* 0x002bd81601007387 */ /* 0x0001e20000100a00 */
[-C--:B------:R-:W-:Y:S01]  /*189b0*/  IADD3 R98, P4, PT, R131, R196.reuse, RZ ;  /* 0x000000c483627210 */ /* 0x080fe20007f9e0ff */
[C---:B------:R-:W-:Y:S02]  /*189c0*/  IMAD R233, R0.reuse, 0x122, RZ ;  /* 0x0000012200e97824 */ /* 0x040fe400078e02ff */
[----:B------:R-:W-:Y:S01]  /*189d0*/  STL.64 [R1+0xf18], R96 ;  /* 0x000f186001007387 */ /* 0x000fe20000100a00 */
[----:B---3--:R-:W-:Y:S01]  /*189e0*/  IADD3 R16, P5, PT, R235, R196, RZ ;  /* 0x000000c4eb107210 */ /* 0x008fe20007fbe0ff */
[----:B------:R-:W-:-:S02]  /*189f0*/  IMAD R52, R0, 0x8a, RZ ;  /* 0x0000008a00347824 */ /* 0x000fc400078e02ff */
[----:B------:R-:W-:Y:S01]  /*18a00*/  STL.64 [R1+0x2de0], R96 ;  /* 0x002de06001007387 */ /* 0x000fe20000100a00 */
[----:B------:R-:W-:-:S03]  /*18a10*/  IADD3 R18, P3, PT, R18, R196, RZ ;  /* 0x000000c412127210 */ /* 0x000fc60007f7e0ff */
[----:B------:R-:W-:Y:S01]  /*18a20*/  STL.64 [R1+0xf10], R172 ;  /* 0x000f10ac01007387 */ /* 0x000fe20000100a00 */
[----:B------:R-:W-:Y:S01]  /*18a30*/  IMAD R53, R0, 0x124, RZ ;  /* 0x0000012400357824 */ /* 0x000fe200078e02ff */
[-C--:B------:R-:W-:Y:S02]  /*18a40*/  LEA.HI.X.SX32 R99, R192, R197.reuse, 0x1, P4 ;  /* 0x000000c5c0637211 */ /* 0x080fe400020f0eff */
[----:B------:R-:W-:Y:S01]  /*18a50*/  STL.64 [R1+0x2c38], R172 ;  /* 0x002c38ac01007387 */ /* 0x000fe20000100a00 */
[----:B------:R-:W-:Y:S01]  /*18a60*/  IMAD R2, R110, 0x3b0, RZ ;  /* 0x000003b06e027824 */ /* 0x000fe200078e02ff */
[----:B------:R-:W-:Y:S01]  /*18a70*/  LEA.HI.X.SX32 R17, R170, R197, 0x1, P5 ;  /* 0x000000c5aa117211 */ /* 0x000fe200028f0eff */
[----:B------:R-:W-:Y:S01]  /*18a80*/  IMAD R192, R0, 0x91, RZ ;  /* 0x0000009100c07824 */ /* 0x000fe200078e02ff */
[----:B------:R-:W-:Y:S01]  /*18a90*/  STL.64 [R1+0xf08], R20 ;  /* 0x000f081401007387 */ /* 0x000fe20000100a00 */
[----:B------:R-:W3:Y:S01]  /*18aa0*/  LDC R110, c[0x0][0x3d8] ;  /* 0x0000f600ff6e7b82 */ /* 0x000ee20000000800 */
[----:B------:R-:W-:-:S02]  /*18ab0*/  IADD3 R170, P5, PT, R233, R196, RZ ;  /* 0x000000c4e9aa7210 */ /* 0x000fc40007fbe0ff */
[----:B------:R1:W-:Y:S01]  /*18ac0*/  STL.64 [R1+0x2be8], R20 ;  /* 0x002be81401007387 */ /* 0x0003e20000100a00 */
[-C--:B------:R-:W-:Y:S01]  /*18ad0*/  LEA.HI.X.SX32 R19, R52, R197.reuse, 0x1, P3 ;  /* 0x000000c534137211 */ /* 0x080fe200018f0eff */
[----:B------:R-:W-:Y:S01]  /*18ae0*/  IMAD R250, R0, 0x134, RZ ;  /* 0x0000013400fa7824 */ /* 0x000fe200078e02ff */
[-C--:B0-----:R-:W-:Y:S01]  /*18af0*/  IADD3 R22, P3, PT, R53, R196.reuse, RZ ;  /* 0x000000c435167210 */ /* 0x081fe20007f7e0ff */
[----:B------:R-:W-:Y:S01]  /*18b00*/  STL.64 [R1+0xf00], R24 ;  /* 0x000f001801007387 */ /* 0x000fe20000100a00 */
[-C--:B------:R-:W-:Y:S01]  /*18b10*/  LEA.HI.X.SX32 R171, R192, R197.reuse, 0x1, P5 ;  /* 0x000000c5c0ab7211 */ /* 0x080fe200028f0eff */
[----:B------:R-:W-:Y:S01]  /*18b20*/  IMAD R158, R103, 0x1e2, RZ ;  /* 0x000001e2679e7824 */ /* 0x000fe200078e02ff */
[-C--:B-1----:R-:W-:Y:S01]  /*18b30*/  IADD3 R20, P4, PT, R211, R196.reuse, RZ ;  /* 0x000000c4d3147210 */ /* 0x082fe20007f9e0ff */
[C---:B------:R-:W-:Y:S01]  /*18b40*/  IMAD R211, R0.reuse, 0x132, RZ ;  /* 0x0000013200d37824 */ /* 0x040fe200078e02ff */
[----:B------:R0:W-:Y:S01]  /*18b50*/  STL.64 [R1+0xef8], R16 ;  /* 0x000ef81001007387 */ /* 0x0001e20000100a00 */
[----:B------:R-:W1:Y:S01]  /*18b60*/  LDC R103, c[0x0][0x3d8] ;  /* 0x0000f600ff677b82 */ /* 0x000e620000000800 */
[-C--:B------:R-:W-:Y:S01]  /*18b70*/  LEA.HI.X.SX32 R21, R101, R197.reuse, 0x1, P4 ;  /* 0x000000c565157211 */ /* 0x080fe200020f0eff */
[----:B------:R-:W-:Y:S01]  /*18b80*/  IMAD R169, R0, 0x99, RZ ;  /* 0x0000009900a97824 */ /* 0x000fe200078e02ff */
[----:B------:R-:W-:Y:S01]  /*18b90*/  STL.64 [R1+0xef0], R18 ;  /* 0x000ef01201007387 */ /* 0x000fe20000100a00 */
[-C--:B------:R-:W-:Y:S01]  /*18ba0*/  IADD3 R100, P4, PT, R100, R196.reuse, RZ ;  /* 0x000000c464647210 */ /* 0x080fe20007f9e0ff */
[C---:B------:R-:W-:Y:S01]  /*18bb0*/  IMAD R168, R0.reuse, 0x142, RZ ;  /* 0x0000014200a87824 */ /* 0x040fe200078e02ff */
[-C--:B------:R-:W-:Y:S01]  /*18bc0*/  LEA.HI.X.SX32 R23, R251, R197.reuse, 0x1, P3 ;  /* 0x000000c5fb177211 */ /* 0x080fe200018f0eff */
[----:B------:R2:W-:Y:S01]  /*18bd0*/  STL.64 [R1+0x2bf8], R18 ;  /* 0x002bf81201007387 */ /* 0x0005e20000100a00 */
[C---:B------:R-:W-:Y:S01]  /*18be0*/  IMAD R53, R0.reuse, 0x9a, RZ ;  /* 0x0000009a00357824 */ /* 0x040fe200078e02ff */
[-C--:B0-----:R-:W-:Y:S01]  /*18bf0*/  IADD3 R16, P5, PT, R211, R196.reuse, RZ ;  /* 0x000000c4d3107210 */ /* 0x081fe20007fbe0ff */
[----:B------:R-:W-:Y:S01]  /*18c00*/  IMAD R211, R0, 0x150, RZ ;  /* 0x0000015000d37824 */ /* 0x000fe200078e02ff */
[----:B------:R-:W-:Y:S01]  /*18c10*/  STL.64 [R1+0xee8], R98 ;  /* 0x000ee86201007387 */ /* 0x000fe20000100a00 */
[-C--:B------:R-:W-:Y:S01]  /*18c20*/  IADD3 R250, P3, PT, R250, R196.reuse, RZ ;  /* 0x000000c4fafa7210 */ /* 0x080fe20007f7e0ff */
[----:B------:R-:W-:Y:S01]  /*18c30*/  IMAD R192, R0, 0x144, RZ ;  /* 0x0000014400c07824 */ /* 0x000fe200078e02ff */
[-C--:B------:R-:W-:Y:S01]  /*18c40*/  LEA.HI.X.SX32 R101, R199, R197.reuse, 0x1, P4 ;  /* 0x000000c5c7657211 */ /* 0x080fe200020f0eff */
[----:B------:R-:W-:Y:S01]  /*18c50*/  STL.64 [R1+0x2dd0], R98 ;  /* 0x002dd06201007387 */ /* 0x000fe20000100a00 */
[----:B------:R-:W-:Y:S01]  /*18c60*/  IMAD R70, R136, 0x3e0, RZ ;  /* 0x000003e088467824 */ /* 0x000fe200078e02ff */
[----:B--2---:R-:W-:Y:S01]  /*18c70*/  IADD3 R18, P4, PT, R211, R196, RZ ;  /* 0x000000c4d3127210 */ /* 0x004fe20007f9e0ff */
[----:B------:R-:W0:Y:S01]  /*18c80*/  LDC R136, c[0x0][0x3d8] ;  /* 0x0000f600ff887b82 */ /* 0x000e220000000800 */
[----:B------:R-:W-:Y:S01]  /*18c90*/  STL.64 [R1+0xee0], R170 ;  /* 0x000ee0aa01007387 */ /* 0x000fe20000100a00 */
[----:B------:R-:W-:Y:S01]  /*18ca0*/  LEA.HI.X.SX32 R17, R169, R197, 0x1, P5 ;  /* 0x000000c5a9117211 */ /* 0x000fe200028f0eff */
[----:B------:R-:W-:-:S02]  /*18cb0*/  IMAD R211, R0, 0xa1, RZ ;  /* 0x000000a100d37824 */ /* 0x000fc400078e02ff */
[----:B------:R-:W-:Y:S01]  /*18cc0*/  STL.64 [R1+0x2c28], R170 ;  /* 0x002c28aa01007387 */ /* 0x000fe20000100a00 */
[----:B------:R-:W-:Y:S01]  /*18cd0*/  IMAD R249, R0, 0x152, RZ ;  /* 0x0000015200f97824 */ /* 0x000fe200078e02ff */
[----:B------:R-:W-:Y:S01]  /*18ce0*/  IADD3 R168, P5, PT, R168, R196, RZ ;  /* 0x000000c4a8a87210 */ /* 0x000fe20007fbe0ff */
[C---:B------:R-:W-:Y:S01]  /*18cf0*/  IMAD R190, R0.reuse, 0x154, RZ ;  /* 0x0000015400be7824 */ /* 0x040fe200078e02ff */
[----:B------:R-:W-:Y:S01]  /*18d00*/  STL.64 [R1+0xed8], R22 ;  /* 0x000ed81601007387 */ /* 0x000fe20000100a00 */
[-C--:B------:R-:W-:Y:S01]  /*18d10*/  LEA.HI.X.SX32 R251, R53, R197.reuse, 0x1, P3 ;  /* 0x000000c535fb7211 */ /* 0x080fe200018f0eff */
[----:B------:R-:W2:Y:S02]  /*18d20*/  LDC R199, c[0x0][0x3d8] ;  /* 0x0000f600ffc77b82 */ /* 0x000ea40000000800 */
[----:B------:R3:W-:Y:S01]  /*18d30*/  STL.64 [R1+0xed0], R20 ;  /* 0x000ed01401007387 */ /* 0x0007e20000100a00 */
[C---:B------:R-:W-:Y:S01]  /*18d40*/  IMAD R3, R0.reuse, 0xa8, RZ ;  /* 0x000000a800037824 */ /* 0x040fe200078e02ff */
[----:B------:R-:W-:Y:S01]  /*18d50*/  LEA.HI.X.SX32 R169, R211, R197, 0x1, P5 ;  /* 0x000000c5d3a97211 */ /* 0x000fe200028f0eff */
[C---:B------:R-:W-:Y:S01]  /*18d60*/  IMAD R63, R0.reuse, 0xa9, RZ ;  /* 0x000000a9003f7824 */ /* 0x040fe200078e02ff */
[----:B------:R1:W-:Y:S01]  /*18d70*/  STL.64 [R1+0xec8], R16 ;  /* 0x000ec81001007387 */ /* 0x0003e20000100a00 */
[----:B------:R-:W-:-:S02]  /*18d80*/  IMAD R69, R0, 0xaa, RZ ;  /* 0x000000aa00457824 */ /* 0x000fc400078e02ff */
[----:B------:R-:W-:Y:S01]  /*18d90*/  IMAD R62, R62, 0x3b4, RZ ;  /* 0x000003b43e3e7824 */ /* 0x000fe200078e02ff */
[-C--:B---3--:R-:W-:Y:S01]  /*18da0*/  IADD3 R20, P3, PT, R192, R196.reuse, RZ ;  /* 0x000000c4c0147210 */ /* 0x088fe20007f7e0ff */
[----:B------:R-:W-:Y:S01]  /*18db0*/  STL.64 [R1+0xec0], R250 ;  /* 0x000ec0fa01007387 */ /* 0x000fe20000100a00 */
[----:B------:R-:W-:Y:S01]  /*18dc0*/  IMAD R61, R61, 0x1d8, RZ ;  /* 0x000001d83d3d7824 */ /* 0x000fe200078e02ff */
[-C--:B-1----:R-:W-:Y:S02]  /*18dd0*/  IADD3 R16, P5, PT, R249, R196.reuse, RZ ;  /* 0x000000c4f9107210 */ /* 0x082fe40007fbe0ff */
        /* <DEDUP_REMOVED lines=8> */
[----:B------:R-:W-:Y:S01]  /*18e60*/  STL.64 [R1+0x2dc0], R100 ;  /* 0x002dc06401007387 */ /* 0x000fe20000100a00 */
[----:B------:R-:W-:Y:S01]  /*18e70*/  IMAD R59, R59, 0x3d0, RZ ;  /* 0x000003d03b3b7824 */ /* 0x000fe200078e02ff */
[-C--:B------:R-:W-:Y:S01]  /*18e80*/  IADD3 R62, P5, PT, R62, R196.reuse, RZ ;  /* 0x000000c43e3e7210 */ /* 0x080fe20007fbe0ff */
[----:B------:R-:W-:Y:S01]  /*18e90*/  IMAD R110, R110, 0x1e0, RZ ;  /* 0x000001e06e6e7824 */ /* 0x000fe200078e02ff */
[----:B------:R-:W-:Y:S01]  /*18ea0*/  STL.64 [R1+0xeb0], R168 ;  /* 0x000eb0a801007387 */ /* 0x000fe20000100a00 */
[-C--:B------:R-:W-:Y:S01]  /*18eb0*/  LEA.HI.X.SX32 R249, R69, R197.reuse, 0x1, P3 ;  /* 0x000000c545f97211 */ /* 0x080fe200018f0eff */
[----:B------:R-:W-:Y:S01]  /*18ec0*/  IMAD R58, R58, 0x3d4, RZ ;  /* 0x000003d43a3a7824 */ /* 0x000fe200078e02ff */
[----:B------:R-:W-:Y:S01]  /*18ed0*/  IADD3 R68, P3, PT, R68, R196, RZ ;  /* 0x000000c444447210 */ /* 0x000fe20007f7e0ff */
[----:B------:R-:W-:Y:S01]  /*18ee0*/  STL.64 [R1+0x2c18], R168 ;  /* 0x002c18a801007387 */ /* 0x000fe20000100a00 */
[----:B------:R-:W-:Y:S01]  /*18ef0*/  LEA.HI.X.SX32 R3, R61, R197, 0x1, P4 ;  /* 0x000000c53d037211 */ /* 0x000fe200020f0eff */
[----:B------:R-:W-:-:S02]  /*18f00*/  IMAD R57, R57, 0x1e8, RZ ;  /* 0x000001e839397824 */ /* 0x000fc400078e02ff */
[----:B------:R-:W-:Y:S01]  /*18f10*/  STL.64 [R1+0xea8], R20 ;  /* 0x000ea81401007387 */ /* 0x000fe20000100a00 */
[-C--:B------:R-:W-:Y:S01]  /*18f20*/  IADD3 R60, P4, PT, R60, R196.reuse, RZ ;  /* 0x000000c43c3c7210 */ /* 0x080fe20007f9e0ff */
[----:B------:R-:W-:Y:S01]  /*18f30*/  IMAD R56, R56, 0x3e4, RZ ;  /* 0x000003e438387824 */ /* 0x000fe200078e02ff */
[----:B------:R-:W-:Y:S01]  /*18f40*/  LEA.HI.X.SX32 R63, R71, R197, 0x1, P5 ;  /* 0x000000c5473f7211 */ /* 0x000fe200028f0eff */
[----:B------:R-:W-:Y:S01]  /*18f50*/  STL.64 [R1+0xea0], R18 ;  /* 0x000ea01201007387 */ /* 0x000fe20000100a00 */
[----:B------:R-:W-:-:S03]  /*18f60*/  IADD3 R188, P5, PT, R59, R196, RZ ;  /* 0x000000c43bbc7210 */ /* 0x000fc60007fbe0ff */
[----:B------:R-:W-:Y:S01]  /*18f70*/  STL.64 [R1+0xe98], R16 ;  /* 0x000e981001007387 */ /* 0x000fe20000100a00 */
[----:B------:R-:W-:Y:S01]  /*18f80*/  LEA.HI.X.SX32 R69, R110, R197, 0x1, P3 ;  /* 0x000000c56e457211 */ /* 0x000fe200018f0eff */
[----:B------:R-:W-:Y:S02]  /*18f90*/  IMAD R103, R103, 0x1ea, RZ ;  /* 0x000001ea67677824 */ /* 0x000fe400078e02ff */
[----:B------:R-:W-:Y:S01]  /*18fa0*/  STL.64 [R1+0xe90], R248 ;  /* 0x000e90f801007387 */ /* 0x000fe20000100a00 */
[----:B------:R-:W-:-:S03]  /*18fb0*/  IADD3 R58, P3, PT, R58, R196, RZ ;  /* 0x000000c43a3a7210 */ /* 0x000fc60007f7e0ff */
[----:B------:R-:W-:Y:S01]  /*18fc0*/  STL.64 [R1+0x2a50], R248 ;  /* 0x002a50f801007387 */ /* 0x000fe20000100a00 */
[-C--:B------:R-:W-:Y:S01]  /*18fd0*/  LEA.HI.X.SX32 R61, R158, R197.reuse, 0x1, P4 ;  /* 0x000000c59e3d7211 */ /* 0x080fe200020f0eff */
[----:B------:R-:W-:Y:S02]  /*18fe0*/  IMAD R238, R167, 0x1f2, RZ ;  /* 0x000001f2a7ee7824 */ /* 0x000fe400078e02ff */
[----:B------:R-:W-:Y:S01]  /*18ff0*/  STL.64 [R1+0x1148], R2 ;  /* 0x0011480201007387 */ /* 0x000fe20000100a00 */
[----:B------:R-:W-:Y:S01]  /*19000*/  IMAD R35, R35, 0x3f0, RZ ;  /* 0x000003f023237824 */ /* 0x000fe200078e02ff */
[----:B------:R-:W-:Y:S01]  /*19010*/  LEA.HI.X.SX32 R189, R57, R197, 0x1, P5 ;  /* 0x000000c539bd7211 */ /* 0x000fe200028f0eff */
[----:B------:R-:W-:Y:S01]  /*19020*/  IMAD R211, R191, 0x1f0, RZ ;  /* 0x000001f0bfd37824 */ /* 0x000fe200078e02ff */
[----:B------:R1:W-:Y:S01]  /*19030*/  STL.64 [R1+0x2ce8], R2 ;  /* 0x002ce80201007387 */ /* 0x0003e20000100a00 */
[----:B------:R-:W-:Y:S01]  /*19040*/  IMAD R102, R0, 0x160, RZ ;  /* 0x0000016000667824 */ /* 0x000fe200078e02ff */
[----:B------:R-:W-:-:S02]  /*19050*/  IADD3 R70, P4, PT, R70, R196, RZ ;  /* 0x000000c446467210 */ /* 0x000fc40007f9e0ff */
[----:B------:R-:W-:Y:S01]  /*19060*/  STL.64 [R1+0x1138], R62 ;  /* 0x0011383e01007387 */ /* 0x000fe20000100a00 */
[-C--:B------:R-:W-:Y:S01]  /*19070*/  IADD3 R56, P5, PT, R56, R196.reuse, RZ ;  /* 0x000000c438387210 */ /* 0x080fe20007fbe0ff */
[----:B------:R-:W-:Y:S02]  /*19080*/  IMAD R34, R34, 0x3f4, RZ ;  /* 0x000003f422227824 */ /* 0x000fe400078e02ff */
[----:B------:R-:W-:Y:S01]  /*19090*/  STL.64 [R1+0x2a20], R62 ;  /* 0x002a203e01007387 */ /* 0x000fe20000100a00 */
[-C--:B------:R-:W-:Y:S01]  /*190a0*/  LEA.HI.X.SX32 R59, R103, R197.reuse, 0x1, P3 ;  /* 0x000000c5673b7211 */ /* 0x080fe200018f0eff */
[----:B0-----:R-:W-:Y:S02]  /*190b0*/  IMAD R167, R136, 0x1f8, RZ ;  /* 0x000001f888a77824 */ /* 0x001fe400078e02ff */
[----:B------:R-:W-:Y:S01]  /*190c0*/  STL.64 [R1+0x1130], R68 ;  /* 0x0011304401007387 */ /* 0x000fe20000100a00 */
[-C--:B------:R-:W-:Y:S01]  /*190d0*/  IADD3 R190, P3, PT, R35, R196.reuse, RZ ;  /* 0x000000c423be7210 */ /* 0x080fe20007f7e0ff */
[----:B--2---:R-:W-:Y:S01]  /*190e0*/  IMAD R53, R199, 0x1fa, RZ ;  /* 0x000001fac7357824 */ /* 0x004fe200078e02ff */
[-C--:B------:R-:W-:Y:S01]  /*190f0*/  LEA.HI.X.SX32 R71, R211, R197.reuse, 0x1, P4 ;  /* 0x000000c5d3477211 */ /* 0x080fe200020f0eff */
[----:B------:R-:W-:Y:S01]  /*19100*/  STL.64 [R1+0x2cf8], R68 ;  /* 0x002cf84401007387 */ /* 0x000fe20000100a00 */
[----:B------:R-:W-:Y:S01]  /*19110*/  LEA.HI.X.SX32 R57, R238, R197, 0x1, P5 ;  /* 0x000000c5ee397211 */ /* 0x000fe200028f0eff */
[----:B------:R-:W-:Y:S01]  /*19120*/  IMAD R166, R0, 0x162, RZ ;  /* 0x0000016200a67824 */ /* 0x000fe200078e02ff */
[----:B------:R-:W0:Y:S01]  /*19130*/  LDC R136, c[0x0][0x3d8] ;  /* 0x0000f600ff887b82 */ /* 0x000e220000000800 */
[----:B------:R-:W-:Y:S01]  /*19140*/  STL.64 [R1+0x1120], R60 ;  /* 0x0011203c01007387 */ /* 0x000fe20000100a00 */
[----:B------:R-:W-:-:S03]  /*19150*/  IADD3 R102, P5, PT, R102, R196, RZ ;  /* 0x000000c466667210 */ /* 0x000fc60007fbe0ff */
[----:B------:R-:W-:Y:S01]  /*19160*/  STL.64 [R1+0x2a30], R60 ;  /* 0x002a303c01007387 */ /* 0x000fe20000100a00 */
[----:B------:R-:W-:-:S03]  /*19170*/  IADD3 R34, P4, PT, R34, R196, RZ ;  /* 0x000000c422227210 */ /* 0x000fc60007f9e0ff */
[----:B------:R-:W-:Y:S01]  /*19180*/  STL.64 [R1+0x1118], R188 ;  /* 0x001118bc01007387 */ /* 0x000fe20000100a00 */
[-C--:B------:R-:W-:Y:S01]  /*19190*/  LEA.HI.X.SX32 R191, R167, R197.reuse, 0x1, P3 ;  /* 0x000000c5a7bf7211 */ /* 0x080fe200018f0eff */
[----:B------:R-:W-:Y:S02]  /*191a0*/  IMAD R199, R0, 0x170, RZ ;  /* 0x0000017000c77824 */ /* 0x000fe400078e02ff */
[----:B------:R-:W-:Y:S01]  /*191b0*/  STL.64 [R1+0x2d60], R188 ;  /* 0x002d60bc01007387 */ /* 0x000fe20000100a00 */
[----:B------:R-:W-:-:S03]  /*191c0*/  LEA.HI.X.SX32 R103, R193, R197, 0x1, P5 ;  /* 0x000000c5c1677211 */ /* 0x000fc600028f0eff */
[----:B------:R-:W-:Y:S01]  /*191d0*/  STL.64 [R1+0x1108], R58 ;  /* 0x0011083a01007387 */ /* 0x000fe20000100a00 */
[----:B------:R-:W-:Y:S01]  /*191e0*/  LEA.HI.X.SX32 R35, R53, R197, 0x1, P4 ;  /* 0x000000c535237211 */ /* 0x000fe200020f0eff */
[----:B------:R-:W-:Y:S02]  /*191f0*/  IMAD R193, R0, 0xb1, RZ ;  /* 0x000000b100c17824 */ /* 0x000fe400078e02ff */
[----:B------:R-:W-:Y:S01]  /*19200*/  STL.64 [R1+0x2a40], R58 ;  /* 0x002a403a01007387 */ /* 0x000fe20000100a00 */
[----:B------:R-:W-:-:S03]  /*19210*/  IADD3 R166, P3, PT, R166, R196, RZ ;  /* 0x000000c4a6a67210 */ /* 0x000fc60007f7e0ff */
[----:B------:R-:W-:Y:S01]  /*19220*/  STL.64 [R1+0x1100], R70 ;  /* 0x0011004601007387 */ /* 0x000fe20000100a00 */
[----:B-1----:R-:W-:-:S03]  /*19230*/  IADD3 R2, P5, PT, R199, R196, RZ ;  /* 0x000000c4c7027210 */ /* 0x002fc60007fbe0ff */
[----:B------:R-:W-:Y:S04]  /*19240*/  STL.64 [R1+0x2d70], R70 ;  /* 0x002d704601007387 */ /* 0x000fe80000100a00 */
[----:B------:R-:W-:Y:S01]  /*19250*/  STL.64 [R1+0x10f0], R56 ;  /* 0x0010f03801007387 */ /* 0x000fe20000100a00 */
[----:B------:R-:W-:-:S03]  /*19260*/  LEA.HI.X.SX32 R167, R193, R197, 0x1, P3 ;  /* 0x000000c5c1a77211 */ /* 0x000fc600018f0eff */
[----:B------:R-:W-:Y:S04]  /*19270*/  STL.64 [R1+0x2c08], R56 ;  /* 0x002c083801007387 */ /* 0x000fe80000100a00 */
[----:B------:R-:W-:Y:S04]  /*19280*/  STL.64 [R1+0x10e8], R190 ;  /* 0x0010e8be01007387 */ /* 0x000fe80000100a00 */
[----:B------:R-:W-:Y:S04]  /*19290*/  STL.64 [R1+0x2d80], R190 ;  /* 0x002d80be01007387 */ /* 0x000fe80000100a00 */
[----:B------:R-:W-:Y:S04]  /*192a0*/  STL.64 [R1+0x10d8], R34 ;  /* 0x0010d82201007387 */ /* 0x000fe80000100a00 */
[----:B------:R-:W-:Y:S04]  /*192b0*/  STL.64 [R1+0x2d90], R34 ;  /* 0x002d902201007387 */ /* 0x000fe80000100a00 */
[----:B------:R-:W-:Y:S04]  /*192c0*/  STL.64 [R1+0xe88], R102 ;  /* 0x000e886601007387 */ /* 0x000fe80000100a00 */
[----:B------:R-:W-:Y:S04]  /*192d0*/  STL [R1+0xe70], R2 ;  /* 0x000e700201007387 */ /* 0x000fe80000100800 */
[----:B------:R-:W-:Y:S04]  /*192e0*/  STL.64 [R1+0x2db0], R102 ;  /* 0x002db06601007387 */ /* 0x000fe80000100a00 */
[----:B------:R-:W-:Y:S04]  /*192f0*/  STL.64 [R1+0xe80], R166 ;  /* 0x000e80a601007387 */ /* 0x000fe80000100a00 */
[----:B------:R1:W-:Y:S04]  /*19300*/  STL.64 [R1+0x2da0], R166 ;  /* 0x002da0a601007387 */ /* 0x0003e80000100a00 */
[----:B-1----:R-:W2:Y:S01]  /*19310*/  LDL.64 R166, [R1+0xe70] ;  /* 0x000e700001a67983 */ /* 0x002ea20000100a00 */
[----:B------:R-:W-:-:S02]  /*19320*/  IMAD R192, R0, 0x164, RZ ;  /* 0x0000016400c07824 */ /* 0x000fc400078e02ff */
[C---:B------:R-:W-:Y:S02]  /*19330*/  IMAD R199, R0.reuse, 0x172, RZ ;  /* 0x0000017200c77824 */ /* 0x040fe400078e02ff */
[----:B------:R-:W-:Y:S01]  /*19340*/  IMAD R246, R0, 0x174, RZ ;  /* 0x0000017400f67824 */ /* 0x000fe200078e02ff */
[-C--:B------:R-:W-:Y:S01]  /*19350*/  IADD3 R58, P4, PT, R192, R196.reuse, RZ ;  /* 0x000000c4c03a7210 */ /* 0x080fe20007f9e0ff */
[C---:B------:R-:W-:Y:S01]  /*19360*/  IMAD R193, R0.reuse, 0xba, RZ ;  /* 0x000000ba00c17824 */ /* 0x040fe200078e02ff */
[-C--:B------:R-:W-:Y:S01]  /*19370*/  IADD3 R18, P3, PT, R199, R196.reuse, RZ ;  /* 0x000000c4c7127210 */ /* 0x080fe20007f7e0ff */
[C---:B------:R-:W-:Y:S01]  /*19380*/  IMAD R105, R0.reuse, 0xb8, RZ ;  /* 0x000000b800697824 */ /* 0x040fe200078e02ff */
[----:B------:R-:W-:Y:S01]  /*19390*/  LEA.HI.X.SX32 R59, R247, R197, 0x1, P4 ;  /* 0x000000c5f73b7211 */ /* 0x000fe200020f0eff */
[----:B------:R-:W-:Y:S01]  /*193a0*/  IMAD R199, R0, 0x184, RZ ;  /* 0x0000018400c77824 */ /* 0x000fe200078e02ff */
[----:B------:R-:W-:Y:S01]  /*193b0*/  IADD3 R246, P4, PT, R246, R196, RZ ;  /* 0x000000c4f6f67210 */ /* 0x000fe20007f9e0ff */
[----:B------:R-:W-:-:S03]  /*193c0*/  IMAD R104, R0, 0x180, RZ ;  /* 0x0000018000687824 */ /* 0x000fc600078e02ff */
[-C--:B------:R-:W-:Y:S01]  /*193d0*/  LEA.HI.X.SX32 R247, R193, R197.reuse, 0x1, P4 ;  /* 0x000000c5c1f77211 */ /* 0x080fe200020f0eff */
[C---:B------:R-:W-:Y:S01]  /*193e0*/  IMAD R165, R0.reuse, 0xb9, RZ ;  /* 0x000000b900a57824 */ /* 0x040fe200078e02ff */
[----:B------:R-:W-:Y:S01]  /*193f0*/  IADD3 R60, P4, PT, R199, R196, RZ ;  /* 0x000000c4c73c7210 */ /* 0x000fe20007f9e0ff */
[C---:B------:R-:W-:Y:S02]  /*19400*/  IMAD R199, R0.reuse, 0x190, RZ ;  /* 0x0000019000c77824 */ /* 0x040fe400078e02ff */
[C---:B------:R-:W-:Y:S01]  /*19410*/  IMAD R164, R0.reuse, 0x182, RZ ;  /* 0x0000018200a47824 */ /* 0x040fe200078e02ff */
[----:B------:R-:W-:Y:S01]  /*19420*/  LEA.HI.X.SX32 R19, R165, R197, 0x1, P3 ;  /* 0x000000c5a5137211 */ /* 0x000fe200018f0eff */
[----:B------:R-:W-:-:S03]  /*19430*/  IMAD R244, R0, 0x194, RZ ;  /* 0x0000019400f47824 */ /* 0x000fc600078e02ff */
[-C--:B------:R-:W-:Y:S01]  /*19440*/  IADD3 R164, P3, PT, R164, R196.reuse, RZ ;  /* 0x000000c4a4a47210 */ /* 0x080fe20007f7e0ff */
[C---:B------:R-:W-:Y:S01]  /*19450*/  IMAD R107, R0.reuse, 0xc8, RZ ;  /* 0x000000c8006b7824 */ /* 0x040fe200078e02ff */
[----:B------:R-:W-:Y:S01]  /*19460*/  LEA.HI.X.SX32 R61, R245, R197, 0x1, P4 ;  /* 0x000000c5f53d7211 */ /* 0x000fe200020f0eff */
[----:B------:R-:W-:Y:S01]  /*19470*/  IMAD R106, R0, 0x1a0, RZ ;  /* 0x000001a0006a7824 */ /* 0x000fe200078e02ff */
[----:B------:R-:W-:Y:S01]  /*19480*/  IADD3 R244, P4, PT, R244, R196, RZ ;  /* 0x000000c4f4f47210 */ /* 0x000fe20007f9e0ff */
[C---:B------:R-:W-:Y:S02]  /*19490*/  IMAD R163, R0.reuse, 0xc9, RZ ;  /* 0x000000c900a37824 */ /* 0x040fe400078e02ff */
[C---:B------:R-:W-:Y:S02]  /*194a0*/  IMAD R162, R0.reuse, 0x1a2, RZ ;  /* 0x000001a200a27824 */ /* 0x040fe400078e02ff */
[C---:B------:R-:W-:Y:S02]  /*194b0*/  IMAD R242, R0.reuse, 0x1b4, RZ ;  /* 0x000001b400f27824 */ /* 0x040fe400078e02ff */
[----:B------:R-:W-:-:S02]  /*194c0*/  IMAD R109, R0, 0xd8, RZ ;  /* 0x000000d8006d7824 */ /* 0x000fc400078e02ff */
[C---:B------:R-:W-:Y:S02]  /*194d0*/  IMAD R108, R0.reuse, 0x1c0, RZ ;  /* 0x000001c0006c7824 */ /* 0x040fe400078e02ff */
[C---:B------:R-:W-:Y:S02]  /*194e0*/  IMAD R161, R0.reuse, 0xd9, RZ ;  /* 0x000000d900a17824 */ /* 0x040fe400078e02ff */
[C---:B------:R-:W-:Y:S02]  /*194f0*/  IMAD R160, R0.reuse, 0x1c2, RZ ;  /* 0x000001c200a07824 */ /* 0x040fe400078e02ff */
[C---:B------:R-:W-:Y:S02]  /*19500*/  IMAD R240, R0.reuse, 0x1d4, RZ ;  /* 0x000001d400f07824 */ /* 0x040fe400078e02ff */
[C---:B------:R-:W-:Y:S02]  /*19510*/  IMAD R111, R0.reuse, 0xe8, RZ ;  /* 0x000000e8006f7824 */ /* 0x040fe400078e02ff */
[----:B------:R-:W-:-:S02]  /*19520*/  IMAD R159, R0, 0xe9, RZ ;  /* 0x000000e9009f7824 */ /* 0x000fc400078e02ff */
[----:B----4-:R-:W-:Y:S02]  /*19530*/  IMAD R49, R49, 0x1e4, RZ ;  /* 0x000001e431317824 */ /* 0x010fe400078e02ff */
[C---:B------:R-:W-:Y:S02]  /*19540*/  IMAD R239, R0.reuse, 0xf1, RZ ;  /* 0x000000f100ef7824 */ /* 0x040fe400078e02ff */
[----:B------:R-:W-:Y:S02]  /*19550*/  IMAD R65, R65, 0x1f4, RZ ;  /* 0x000001f441417824 */ /* 0x000fe400078e02ff */
[C---:B------:R-:W-:Y:S02]  /*19560*/  IMAD R157, R0.reuse, 0xf9, RZ ;  /* 0x000000f9009d7824 */ /* 0x040fe400078e02ff */
[C---:B------:R-:W-:Y:S02]  /*19570*/  IMAD R156, R0.reuse, 0x202, RZ ;  /* 0x00000202009c7824 */ /* 0x040fe400078e02ff */
[----:B------:R-:W-:-:S02]  /*19580*/  IMAD R236, R0, 0x214, RZ ;  /* 0x0000021400ec7824 */ /* 0x000fc400078e02ff */
[C---:B------:R-:W-:Y:S02]  /*19590*/  IMAD R112, R0.reuse, 0xf8, RZ ;  /* 0x000000f800707824 */ /* 0x040fe400078e02ff */
[C---:B------:R-:W-:Y:S02]  /*195a0*/  IMAD R155, R0.reuse, 0x109, RZ ;  /* 0x00000109009b7824 */ /* 0x040fe400078e02ff */
[C---:B------:R-:W-:Y:S02]  /*195b0*/  IMAD R154, R0.reuse, 0x222, RZ ;  /* 0x00000222009a7824 */ /* 0x040fe400078e02ff */
[C---:B------:R-:W-:Y:S02]  /*195c0*/  IMAD.SHL.U32 R135, R0.reuse, 0x100, RZ ;  /* 0x0000010000877824 */ /* 0x040fe400078e00ff */
        /* <DEDUP_REMOVED lines=38> */
[----:B------:R-:W-:Y:S01]  /*19830*/  IMAD R144, R0, 0x2c2, RZ ;  /* 0x000002c200907824 */ /* 0x000fe200078e02ff */
[----:B--2---:R-:W-:Y:S02]  /*19840*/  LEA.HI.X.SX32 R167, R105, R197, 0x1, P5 ;  /* 0x000000c569a77211 */ /* 0x004fe400028f0eff */
[----:B------:R-:W-:-:S04]  /*19850*/  IADD3 R104, P5, PT, R104, R196, RZ ;  /* 0x000000c468687210 */ /* 0x000fc80007fbe0ff */
[----:B------:R-:W-:Y:S01]  /*19860*/  LEA.HI.X.SX32 R105, R194, R197, 0x1, P5 ;  /* 0x000000c5c2697211 */ /* 0x000fe200028f0eff */
[C---:B------:R-:W-:Y:S01]  /*19870*/  IMAD R194, R0.reuse, 0xc1, RZ ;  /* 0x000000c100c27824 */ /* 0x040fe200078e02ff */
[----:B------:R-:W-:Y:S01]  /*19880*/  IADD3 R34, P5, PT, R199, R196, RZ ;  /* 0x000000c4c7227210 */ /* 0x000fe20007fbe0ff */
[----:B------:R-:W-:-:S03]  /*19890*/  IMAD R199, R0, 0x192, RZ ;  /* 0x0000019200c77824 */ /* 0x000fc600078e02ff */
[-C--:B------:R-:W-:Y:S01]  /*198a0*/  LEA.HI.X.SX32 R165, R194, R197.reuse, 0x1, P3 ;  /* 0x000000c5c2a57211 */ /* 0x080fe200018f0eff */
[C---:B------:R-:W-:Y:S01]  /*198b0*/  IMAD R194, R0.reuse, 0xca, RZ ;  /* 0x000000ca00c27824 */ /* 0x040fe200078e02ff */
[-C--:B------:R-:W-:Y:S01]  /*198c0*/  IADD3 R20, P3, PT, R199, R196.reuse, RZ ;  /* 0x000000c4c7147210 */ /* 0x080fe20007f7e0ff */
[----:B------:R-:W-:Y:S01]  /*198d0*/  IMAD R199, R0, 0x1a4, RZ ;  /* 0x000001a400c77824 */ /* 0x000fe200078e02ff */
[-C--:B------:R-:W-:Y:S02]  /*198e0*/  LEA.HI.X.SX32 R35, R107, R197.reuse, 0x1, P5 ;  /* 0x000000c56b237211 */ /* 0x080fe400028f0eff */
[----:B------:R-:W-:Y:S02]  /*198f0*/  LEA.HI.X.SX32 R245, R194, R197, 0x1, P4 ;  /* 0x000000c5c2f57211 */ /* 0x000fe400020f0eff */
[-C--:B------:R-:W-:Y:S01]  /*19900*/  IADD3 R62, P4, PT, R199, R196.reuse, RZ ;  /* 0x000000c4c73e7210 */ /* 0x080fe20007f9e0ff */
[----:B------:R-:W-:Y:S01]  /*19910*/  IMAD R199, R0, 0x1b0, RZ ;  /* 0x000001b000c77824 */ /* 0x000fe200078e02ff */
[----:B------:R-:W-:-:S02]  /*19920*/  IADD3 R106, P5, PT, R106, R196, RZ ;  /* 0x000000c46a6a7210 */ /* 0x000fc40007fbe0ff */
[-C--:B------:R-:W-:Y:S02]  /*19930*/  LEA.HI.X.SX32 R21, R163, R197.reuse, 0x1, P3 ;  /* 0x000000c5a3157211 */ /* 0x080fe400018f0eff */
[-C--:B------:R-:W-:Y:S01]  /*19940*/  LEA.HI.X.SX32 R107, R195, R197.reuse, 0x1, P5 ;  /* 0x000000c5c36b7211 */ /* 0x080fe200028f0eff */
[C---:B------:R-:W-:Y:S01]  /*19950*/  IMAD R195, R0.reuse, 0xd1, RZ ;  /* 0x000000d100c37824 */ /* 0x040fe200078e02ff */
[-C--:B------:R-:W-:Y:S01]  /*19960*/  IADD3 R190, P5, PT, R199, R196.reuse, RZ ;  /* 0x000000c4c7be7210 */ /* 0x080fe20007fbe0ff */
[----:B------:R-:W-:Y:S01]  /*19970*/  IMAD R199, R0, 0x1b2, RZ ;  /* 0x000001b200c77824 */ /* 0x000fe200078e02ff */
[-C--:B------:R-:W-:Y:S02]  /*19980*/  IADD3 R162, P3, PT, R162, R196.reuse, RZ ;  /* 0x000000c4a2a27210 */ /* 0x080fe40007f7e0ff */
[-C--:B------:R-:W-:Y:S02]  /*19990*/  LEA.HI.X.SX32 R63, R243, R197.reuse, 0x1, P4 ;  /* 0x000000c5f33f7211 */ /* 0x080fe400020f0eff */
[----:B------:R-:W-:Y:S01]  /*199a0*/  LEA.HI.X.SX32 R163, R195, R197, 0x1, P3 ;  /* 0x000000c5c3a37211 */ /* 0x000fe200018f0eff */
[C---:B------:R-:W-:Y:S01]  /*199b0*/  IMAD R195, R0.reuse, 0xda, RZ ;  /* 0x000000da00c37824 */ /* 0x040fe200078e02ff */
[-C--:B------:R-:W-:Y:S01]  /*199c0*/  IADD3 R22, P3, PT, R199, R196.reuse, RZ ;  /* 0x000000c4c7167210 */ /* 0x080fe20007f7e0ff */
[----:B------:R-:W-:Y:S01]  /*199d0*/  IMAD R199, R0, 0x1c4, RZ ;  /* 0x000001c400c77824 */ /* 0x000fe200078e02ff */
[----:B------:R-:W-:-:S02]  /*199e0*/  IADD3 R242, P4, PT, R242, R196, RZ ;  /* 0x000000c4f2f27210 */ /* 0x000fc40007f9e0ff */
[-C--:B------:R-:W-:Y:S02]  /*199f0*/  LEA.HI.X.SX32 R191, R109, R197.reuse, 0x1, P5 ;  /* 0x000000c56dbf7211 */ /* 0x080fe400028f0eff */
[-C--:B------:R-:W-:Y:S02]  /*19a00*/  LEA.HI.X.SX32 R243, R195, R197.reuse, 0x1, P4 ;  /* 0x000000c5c3f37211 */ /* 0x080fe400020f0eff */
        /* <DEDUP_REMOVED lines=13> */
[----:B------:R-:W-:Y:S02]  /*19ae0*/  IADD3 R240, P4, PT, R240, R196, RZ ;  /* 0x000000c4f0f07210 */ /* 0x000fe40007f9e0ff */
[-C--:B------:R-:W-:Y:S02]  /*19af0*/  LEA.HI.X.SX32 R71, R111, R197.reuse, 0x1, P5 ;  /* 0x000000c56f477211 */ /* 0x080fe400028f0eff */
[----:B------:R-:W-:-:S02]  /*19b00*/  LEA.HI.X.SX32 R25, R159, R197, 0x1, P3 ;  /* 0x000000c59f197211 */ /* 0x000fc400018f0eff */
[-C--:B------:R-:W-:Y:S02]  /*19b10*/  IADD3 R110, P5, PT, R110, R196.reuse, RZ ;  /* 0x000000c46e6e7210 */ /* 0x080fe40007fbe0ff */
[-C--:B------:R-:W-:Y:S02]  /*19b20*/  IADD3 R158, P3, PT, R158, R196.reuse, RZ ;  /* 0x000000c49e9e7210 */ /* 0x080fe40007f7e0ff */
[-C--:B------:R-:W-:Y:S02]  /*19b30*/  LEA.HI.X.SX32 R241, R199, R197.reuse, 0x1, P4 ;  /* 0x000000c5c7f17211 */ /* 0x080fe400020f0eff */
[----:B------:R-:W-:Y:S02]  /*19b40*/  IADD3 R54, P4, PT, R49, R196, RZ ;  /* 0x000000c431367210 */ /* 0x000fe40007f9e0ff */
[-C--:B------:R-:W-:Y:S01]  /*19b50*/  LEA.HI.X.SX32 R111, R210, R197.reuse, 0x1, P5 ;  /* 0x000000c5d26f7211 */ /* 0x080fe200028f0eff */
[----:B------:R-:W-:Y:S01]  /*19b60*/  IMAD R210, R0, 0xfa, RZ ;  /* 0x000000fa00d27824 */ /* 0x000fe200078e02ff */
[----:B------:R-:W-:-:S02]  /*19b70*/  LEA.HI.X.SX32 R159, R239, R197, 0x1, P3 ;  /* 0x000000c5ef9f7211 */ /* 0x000fc400018f0eff */
[-C--:B------:R-:W-:Y:S01]  /*19b80*/  IADD3 R188, P5, PT, R211, R196.reuse, RZ ;  /* 0x000000c4d3bc7210 */ /* 0x080fe20007fbe0ff */
[----:B------:R-:W-:Y:S01]  /*19b90*/  IMAD R211, R0, 0x204, RZ ;  /* 0x0000020400d37824 */ /* 0x000fe200078e02ff */
[-C--:B------:R-:W-:Y:S02]  /*19ba0*/  IADD3 R40, P3, PT, R238, R196.reuse, RZ ;  /* 0x000000c4ee287210 */ /* 0x080fe40007f7e0ff */
[-C--:B------:R-:W-:Y:S02]  /*19bb0*/  LEA.HI.X.SX32 R55, R113, R197.reuse, 0x1, P4 ;  /* 0x000000c571377211 */ /* 0x080fe400020f0eff */
        /* <DEDUP_REMOVED lines=16> */
[----:B------:R-:W-:-:S02]  /*19cc0*/  LEA R112, P5, R0, R196, 0x9 ;  /* 0x000000c400707211 */ /* 0x000fc400078a48ff */
[-C--:B------:R-:W-:Y:S02]  /*19cd0*/  LEA.HI.X.SX32 R51, R155, R197.reuse, 0x1, P3 ;  /* 0x000000c59b337211 */ /* 0x080fe400018f0eff */
[-C--:B------:R-:W-:Y:S01]  /*19ce0*/  IADD3 R204, P4, PT, R211, R196.reuse, RZ ;  /* 0x000000c4d3cc7210 */ /* 0x080fe20007f9e0ff */
[----:B------:R-:W-:Y:S01]  /*19cf0*/  IMAD R211, R0, 0x232, RZ ;  /* 0x0000023200d37824 */ /* 0x000fe200078e02ff */
[-C--:B------:R-:W-:Y:S02]  /*19d00*/  IADD3 R154, P3, PT, R154, R196.reuse, RZ ;  /* 0x000000c49a9a7210 */ /* 0x080fe40007f7e0ff */
[-C--:B------:R-:W-:Y:S02]  /*19d10*/  LEA.HI.X.SX32 R113, R135, R197.reuse, 0x1, P5 ;  /* 0x000000c587717211 */ /* 0x080fe400028f0eff */
[----:B------:R-:W-:Y:S02]  /*19d20*/  IADD3 R134, P5, PT, R134, R196, RZ ;  /* 0x000000c486867210 */ /* 0x000fe40007fbe0ff */
[----:B------:R-:W-:-:S02]  /*19d30*/  LEA.HI.X.SX32 R155, R210, R197, 0x1, P3 ;  /* 0x000000c5d29b7211 */ /* 0x000fc400018f0eff */
[-C--:B------:R-:W-:Y:S01]  /*19d40*/  IADD3 R52, P3, PT, R211, R196.reuse, RZ ;  /* 0x000000c4d3347210 */ /* 0x080fe20007f7e0ff */
[C---:B------:R-:W-:Y:S01]  /*19d50*/  IMAD R210, R0.reuse, 0x11a, RZ ;  /* 0x0000011a00d27824 */ /* 0x040fe200078e02ff */
[-C--:B------:R-:W-:Y:S01]  /*19d60*/  LEA.HI.X.SX32 R205, R235, R197.reuse, 0x1, P4 ;  /* 0x000000c5ebcd7211 */ /* 0x080fe200020f0eff */
[----:B------:R-:W-:Y:S01]  /*19d70*/  IMAD R211, R0, 0x244, RZ ;  /* 0x0000024400d37824 */ /* 0x000fe200078e02ff */
[-C--:B------:R-:W-:Y:S02]  /*19d80*/  LEA.HI.X.SX32 R135, R115, R197.reuse, 0x1, P5 ;  /* 0x000000c573877211 */ /* 0x080fe400028f0eff */
[-C--:B------:R-:W-:Y:S02]  /*19d90*/  IADD3 R234, P4, PT, R234, R196.reuse, RZ ;  /* 0x000000c4eaea7210 */ /* 0x080fe40007f9e0ff */
[----:B------:R-:W-:Y:S02]  /*19da0*/  IADD3 R114, P5, PT, R114, R196, RZ ;  /* 0x000000c472727210 */ /* 0x000fe40007fbe0ff */
[----:B------:R-:W-:-:S02]  /*19db0*/  LEA.HI.X.SX32 R53, R153, R197, 0x1, P3 ;  /* 0x000000c599357211 */ /* 0x000fc400018f0eff */
[-C--:B------:R-:W-:Y:S02]  /*19dc0*/  IADD3 R152, P3, PT, R152, R196.reuse, RZ ;  /* 0x000000c498987210 */ /* 0x080fe40007f7e0ff */
[-C--:B------:R-:W-:Y:S02]  /*19dd0*/  LEA.HI.X.SX32 R235, R210, R197.reuse, 0x1, P4 ;  /* 0x000000c5d2eb7211 */ /* 0x080fe400020f0eff */
[-C--:B------:R-:W-:Y:S02]  /*19de0*/  LEA.HI.X.SX32 R115, R133, R197.reuse, 0x1, P5 ;  /* 0x000000c585737211 */ /* 0x080fe400028f0eff */
[-C--:B------:R-:W-:Y:S02]  /*19df0*/  IADD3 R202, P4, PT, R211, R196.reuse, RZ ;  /* 0x000000c4d3ca7210 */ /* 0x080fe40007f9e0ff */
        /* <DEDUP_REMOVED lines=13> */
[-C--:B------:R-:W-:Y:S01]  /*19ed0*/  IADD3 R200, P4, PT, R211, R196.reuse, RZ ;  /* 0x000000c4d3c87210 */ /* 0x080fe20007f9e0ff */
[----:B------:R-:W-:Y:S01]  /*19ee0*/  IMAD R211, R0, 0x139, RZ ;  /* 0x0000013900d37824 */ /* 0x000fe200078e02ff */
[----:B------:R-:W-:Y:S02]  /*19ef0*/  IADD3 R130, P5, PT, R130, R196, RZ ;  /* 0x000000c482827210 */ /* 0x000fe40007fbe0ff */
[----:B------:R-:W-:-:S02]  /*19f00*/  LEA.HI.X.SX32 R151, R149, R197, 0x1, P3 ;  /* 0x000000c595977211 */ /* 0x000fc400018f0eff */
[-C--:B------:R-:W-:Y:S01]  /*19f10*/  IADD3 R148, P3, PT, R148, R196.reuse, RZ ;  /* 0x000000c494947210 */ /* 0x080fe20007f7e0ff */
[----:B------:R-:W-:Y:S01]  /*19f20*/  IMAD R210, R0, 0x13a, RZ ;  /* 0x0000013a00d27824 */ /* 0x000fe200078e02ff */
[-C--:B------:R-:W-:Y:S02]  /*19f30*/  LEA.HI.X.SX32 R131, R119, R197.reuse, 0x1, P5 ;  /* 0x000000c577837211 */ /* 0x080fe400028f0eff */
[-C--:B------:R-:W-:Y:S02]  /*19f40*/  IADD3 R118, P5, PT, R118, R196.reuse, RZ ;  /* 0x000000c476767210 */ /* 0x080fe40007fbe0ff */
[-C--:B------:R-:W-:Y:S02]  /*19f50*/  LEA.HI.X.SX32 R201, R231, R197.reuse, 0x1, P4 ;  /* 0x000000c5e7c97211 */ /* 0x080fe400020f0eff */
[-C--:B------:R-:W-:Y:S01]  /*19f60*/  LEA.HI.X.SX32 R149, R211, R197.reuse, 0x1, P3 ;  /* 0x000000c5d3957211 */ /* 0x080fe200018f0eff */
[----:B------:R-:W-:Y:S01]  /*19f70*/  IMAD R211, R0, 0x284, RZ ;  /* 0x0000028400d37824 */ /* 0x000fe200078e02ff */
[----:B------:R-:W-:Y:S01]  /*19f80*/  IADD3 R230, P4, PT, R230, R196, RZ ;  /* 0x000000c4e6e67210 */ /* 0x000fe20007f9e0ff */
[----:B------:R-:W-:Y:S01]  /*19f90*/  IMAD R199, R0, 0x282, RZ ;  /* 0x0000028200c77824 */ /* 0x000fe200078e02ff */
[----:B------:R-:W-:-:S02]  /*19fa0*/  LEA.HI.X.SX32 R119, R129, R197, 0x1, P5 ;  /* 0x000000c581777211 */ /* 0x000fc400028f0eff */
[-C--:B------:R-:W-:Y:S02]  /*19fb0*/  IADD3 R128, P5, PT, R128, R196.reuse, RZ ;  /* 0x000000c480807210 */ /* 0x080fe40007fbe0ff */
[-C--:B------:R-:W-:Y:S01]  /*19fc0*/  LEA.HI.X.SX32 R231, R210, R197.reuse, 0x1, P4 ;  /* 0x000000c5d2e77211 */ /* 0x080fe200020f0eff */
[C---:B------:R-:W-:Y:S01]  /*19fd0*/  IMAD R210, R0.reuse, 0x141, RZ ;  /* 0x0000014100d27824 */ /* 0x040fe200078e02ff */
[-C--:B------:R-:W-:Y:S01]  /*19fe0*/  IADD3 R16, P4, PT, R211, R196.reuse, RZ ;  /* 0x000000c4d3107210 */ /* 0x080fe20007f9e0ff */
[----:B------:R-:W-:Y:S01]  /*19ff0*/  IMAD R211, R0, 0x292, RZ ;  /* 0x0000029200d37824 */ /* 0x000fe200078e02ff */
[-C--:B------:R-:W-:Y:S02]  /*1a000*/  IADD3 R46, P3, PT, R199, R196.reuse, RZ ;  /* 0x000000c4c72e7210 */ /* 0x080fe40007f7e0ff */
[----:B------:R-:W-:Y:S02]  /*1a010*/  LEA.HI.X.SX32 R129, R121, R197, 0x1, P5 ;  /* 0x000000c579817211 */ /* 0x000fe400028f0eff */
[----:B------:R-:W-:-:S02]  /*1a020*/  IADD3 R120, P5, PT, R120, R196, RZ ;  /* 0x000000c478787210 */ /* 0x000fc40007fbe0ff */
[-C--:B------:R-:W-:Y:S02]  /*1a030*/  LEA.HI.X.SX32 R47, R210, R197.reuse, 0x1, P3 ;  /* 0x000000c5d22f7211 */ /* 0x080fe400018f0eff */
[-C--:B------:R-:W-:Y:S01]  /*1a040*/  IADD3 R42, P3, PT, R211, R196.reuse, RZ ;  /* 0x000000c4d32a7210 */ /* 0x080fe20007f7e0ff */
[----:B------:R-:W-:Y:S01]  /*1a050*/  IMAD R211, R0, 0x149, RZ ;  /* 0x0000014900d37824 */ /* 0x000fe200078e02ff */
[-C--:B------:R-:W-:Y:S02]  /*1a060*/  LEA.HI.X.SX32 R121, R127, R197.reuse, 0x1, P5 ;  /* 0x000000c57f797211 */ /* 0x080fe400028f0eff */
[-C--:B------:R-:W-:Y:S01]  /*1a070*/  IADD3 R126, P5, PT, R126, R196.reuse, RZ ;  /* 0x000000c47e7e7210 */ /* 0x080fe20007fbe0ff */
[C---:B------:R-:W-:Y:S01]  /*1a080*/  IMAD R210, R0.reuse, 0x14a, RZ ;  /* 0x0000014a00d27824 */ /* 0x040fe200078e02ff */
[-C--:B------:R-:W-:Y:S02]  /*1a090*/  LEA.HI.X.SX32 R17, R229, R197.reuse, 0x1, P4 ;  /* 0x000000c5e5117211 */ /* 0x080fe400020f0eff */
[----:B------:R-:W-:Y:S01]  /*1a0a0*/  LEA.HI.X.SX32 R43, R211, R197, 0x1, P3 ;  /* 0x000000c5d32b7211 */ /* 0x000fe200018f0eff */
[----:B------:R-:W-:Y:S01]  /*1a0b0*/  IMAD R211, R0, 0x2a4, RZ ;  /* 0x000002a400d37824 */ /* 0x000fe200078e02ff */
[----:B------:R-:W-:-:S02]  /*1a0c0*/  IADD3 R228, P4, PT, R228, R196, RZ ;  /* 0x000000c4e4e47210 */ /* 0x000fc40007f9e0ff */
[-C--:B------:R-:W-:Y:S02]  /*1a0d0*/  LEA.HI.X.SX32 R127, R123, R197.reuse, 0x1, P5 ;  /* 0x000000c57b7f7211 */ /* 0x080fe400028f0eff */
[-C--:B------:R-:W-:Y:S02]  /*1a0e0*/  IADD3 R122, P5, PT, R122, R196.reuse, RZ ;  /* 0x000000c47a7a7210 */ /* 0x080fe40007fbe0ff */
[-C--:B------:R-:W-:Y:S01]  /*1a0f0*/  LEA.HI.X.SX32 R229, R210, R197.reuse, 0x1, P4 ;  /* 0x000000c5d2e57211 */ /* 0x080fe200020f0eff */
[C---:B------:R-:W-:Y:S01]  /*1a100*/  IMAD R210, R0.reuse, 0x158, RZ ;  /* 0x0000015800d27824 */ /* 0x040fe200078e02ff */
[-C--:B------:R-:W-:Y:S01]  /*1a110*/  IADD3 R28, P4, PT, R211, R196.reuse, RZ ;  /* 0x000000c4d31c7210 */ /* 0x080fe20007f9e0ff */
[----:B------:R-:W-:Y:S01]  /*1a120*/  IMAD R211, R0, 0x2c0, RZ ;  /* 0x000002c000d37824 */ /* 0x000fe200078e02ff */
[-C--:B------:R-:W-:Y:S02]  /*1a130*/  LEA.HI.X.SX32 R123, R125, R197.reuse, 0x1, P5 ;  /* 0x000000c57d7b7211 */ /* 0x080fe400028f0eff */
[----:B------:R-:W-:Y:S01]  /*1a140*/  IADD3 R124, P5, PT, R124, R196, RZ ;  /* 0x000000c47c7c7210 */ /* 0x000fe20007fbe0ff */
[----:B------:R-:W-:Y:S01]  /*1a150*/  IMAD R199, R0, 0x2a2, RZ ;  /* 0x000002a200c77824 */ /* 0x000fe200078e02ff */
[----:B------:R-:W-:-:S02]  /*1a160*/  LEA.HI.X.SX32 R29, R227, R197, 0x1, P4 ;  /* 0x000000c5e31d7211 */ /* 0x000fc400020f0eff */
[-C--:B------:R-:W-:Y:S01]  /*1a170*/  LEA.HI.X.SX32 R125, R210, R197.reuse, 0x1, P5 ;  /* 0x000000c5d27d7211 */ /* 0x080fe200028f0eff */
[C---:B------:R-:W-:Y:S01]  /*1a180*/  IMAD R210, R0.reuse, 0x15a, RZ ;  /* 0x0000015a00d27824 */ /* 0x040fe200078e02ff */
[-C--:B------:R-:W-:Y:S01]  /*1a190*/  IADD3 R186, P5, PT, R211, R196.reuse, RZ ;  /* 0x000000c4d3ba7210 */ /* 0x080fe20007fbe0ff */
[----:B------:R-:W-:Y:S01]  /*1a1a0*/  IMAD R211, R0, 0x2c4, RZ ;  /* 0x000002c400d37824 */ /* 0x000fe200078e02ff */
[-C--:B------:R-:W-:Y:S02]  /*1a1b0*/  IADD3 R226, P4, PT, R226, R196.reuse, RZ ;  /* 0x000000c4e2e27210 */ /* 0x080fe40007f9e0ff */
[-C--:B------:R-:W-:Y:S02]  /*1a1c0*/  IADD3 R44, P3, PT, R199, R196.reuse, RZ ;  /* 0x000000c4c72c7210 */ /* 0x080fe40007f7e0ff */
[-C--:B------:R-:W-:Y:S01]  /*1a1d0*/  LEA.HI.X.SX32 R227, R210, R197.reuse, 0x1, P4 ;  /* 0x000000c5d2e37211 */ /* 0x080fe200020f0eff */
[C---:B------:R-:W-:Y:S01]  /*1a1e0*/  IMAD R210, R0.reuse, 0x160, RZ ;  /* 0x0000016000d27824 */ /* 0x040fe200078e02ff */
[----:B------:R-:W-:Y:S01]  /*1a1f0*/  IADD3 R30, P4, PT, R211, R196, RZ ;  /* 0x000000c4d31e7210 */ /* 0x000fe20007f9e0ff */
[----:B------:R-:W-:Y:S01]  /*1a200*/  IMAD R211, R0, 0x2d0, RZ ;  /* 0x000002d000d37824 */ /* 0x000fe200078e02ff */
[----:B------:R-:W-:-:S02]  /*1a210*/  LEA.HI.X.SX32 R45, R143, R197, 0x1, P3 ;  /* 0x000000c58f2d7211 */ /* 0x000fc400018f0eff */
[-C--:B------:R-:W-:Y:S02]  /*1a220*/  IADD3 R142, P3, PT, R142, R196.reuse, RZ ;  /* 0x000000c48e8e7210 */ /* 0x080fe40007f7e0ff */
[-C--:B------:R-:W-:Y:S01]  /*1a230*/  LEA.HI.X.SX32 R187, R210, R197.reuse, 0x1, P5 ;  /* 0x000000c5d2bb7211 */ /* 0x080fe200028f0eff */
[C---:B------:R-:W-:Y:S01]  /*1a240*/  IMAD R210, R0.reuse, 0x161, RZ ;  /* 0x0000016100d27824 */ /* 0x040fe200078e02ff */
[----:B------:R-:W-:Y:S02]  /*1a250*/  LEA.HI.X.SX32 R143, R145, R197, 0x1, P3 ;  /* 0x000000c5918f7211 */ /* 0x000fe400018f0eff */
[-C--:B------:R-:W-:Y:S01]  /*1a260*/  IADD3 R184, P5, PT, R211, R196.reuse, RZ ;  /* 0x000000c4d3b87210 */ /* 0x080fe20007fbe0ff */
[----:B------:R-:W-:Y:S01]  /*1a270*/  IMAD R211, R0, 0x2d2, RZ ;  /* 0x000002d200d37824 */ /* 0x000fe200078e02ff */
[----:B------:R-:W-:-:S04]  /*1a280*/  IADD3 R144, P3, PT, R144, R196, RZ ;  /* 0x000000c490907210 */ /* 0x000fc80007f7e0ff */
[----:B------:R-:W-:Y:S02]  /*1a290*/  LEA.HI.X.SX32 R145, R210, R197, 0x1, P3 ;  /* 0x000000c5d2917211 */ /* 0x000fe400018f0eff */
[----:B------:R-:W-:Y:S02]  /*1a2a0*/  IADD3 R36, P3, PT, R211, R196, RZ ;  /* 0x000000c4d3247210 */ /* 0x000fe40007f7e0ff */
[----:B------:R-:W1:Y:S01]  /*1a2b0*/  LDC R211, c[0x0][0x3d8] ;  /* 0x0000f600ffd37b82 */ /* 0x000e620000000800 */
[----:B------:R-:W-:Y:S02]  /*1a2c0*/  IMAD R210, R0, 0x168, RZ ;  /* 0x0000016800d27824 */ /* 0x000fe400078e02ff */
[----:B-1----:R-:W-:-:S05]  /*1a2d0*/  IMAD R199, R211, 0x2e0, RZ ;  /* 0x000002e0d3c77824 */ /* 0x002fca00078e02ff */
[----:B------:R-:W1:Y:S01]  /*1a2e0*/  LDC R211, c[0x0][0x3d8] ;  /* 0x0000f600ffd37b82 */ /* 0x000e620000000800 */
[----:B------:R-:W-:Y:S01]  /*1a2f0*/  LEA.HI.X.SX32 R185, R210, R197, 0x1, P5 ;  /* 0x000000c5d2b97211 */ /* 0x000fe200028f0eff */
[----:B------:R-:W-:Y:S01]  /*1a300*/  IMAD R210, R0, 0x169, RZ ;  /* 0x0000016900d27824 */ /* 0x000fe200078e02ff */
[----:B------:R-:W-:-:S04]  /*1a310*/  IADD3 R182, P5, PT, R199, R196, RZ ;  /* 0x000000c4c7b67210 */ /* 0x000fc80007fbe0ff */
[----:B------:R-:W-:Y:S02]  /*1a320*/  LEA.HI.X.SX32 R37, R210, R197, 0x1, P3 ;  /* 0x000000c5d2257211 */ /* 0x000fe400018f0eff */
[----:B------:R-:W2:Y:S01]  /*1a330*/  LDC R210, c[0x0][0x3d8] ;  /* 0x0000f600ffd27b82 */ /* 0x000ea20000000800 */
[----:B-1----:R-:W-:-:S05]  /*1a340*/  IMAD R211, R211, 0x2e2, RZ ;  /* 0x000002e2d3d37824 */ /* 0x002fca00078e02ff */
[----:B------:R-:W-:Y:S01]  /*1a350*/  IADD3 R32, P3, PT, R211, R196, RZ ;  /* 0x000000c4d3207210 */ /* 0x000fe20007f7e0ff */
[----:B------:R-:W-:-:S05]  /*1a360*/  IMAD R211, R0, 0x170, RZ ;  /* 0x0000017000d37824 */ /* 0x000fca00078e02ff */
[-C--:B------:R-:W-:Y:S02]  /*1a370*/  LEA.HI.X.SX32 R183, R211, R197.reuse, 0x1, P5 ;  /* 0x000000c5d3b77211 */ /* 0x080fe400028f0eff */
[----:B------:R-:W1:Y:S01]  /*1a380*/  LDC R211, c[0x0][0x3d8] ;  /* 0x0000f600ffd37b82 */ /* 0x000e620000000800 */
[C---:B------:R-:W-:Y:S02]  /*1a390*/  IMAD R225, R0.reuse, 0x162, RZ ;  /* 0x0000016200e17824 */ /* 0x040fe400078e02ff */
[----:B------:R-:W-:Y:S02]  /*1a3a0*/  IMAD R224, R0, 0x2d4, RZ ;  /* 0x000002d400e07824 */ /* 0x000fe400078e02ff */
[----:B--2---:R-:W-:Y:S01]  /*1a3b0*/  IMAD R210, R210, 0x2f0, RZ ;  /* 0x000002f0d2d27824 */ /* 0x004fe200078e02ff */
[-C--:B------:R-:W-:Y:S01]  /*1a3c0*/  LEA.HI.X.SX32 R31, R225, R197.reuse, 0x1, P4 ;  /* 0x000000c5e11f7211 */ /* 0x080fe200020f0eff */
[----:B------:R-:W-:Y:S01]  /*1a3d0*/  IMAD R207, R0, 0x16a, RZ ;  /* 0x0000016a00cf7824 */ /* 0x000fe200078e02ff */
[-C--:B------:R-:W-:Y:S01]  /*1a3e0*/  IADD3 R224, P4, PT, R224, R196.reuse, RZ ;  /* 0x000000c4e0e07210 */ /* 0x080fe20007f9e0ff */
[----:B0-----:R-:W-:Y:S01]  /*1a3f0*/  IMAD R206, R136, 0x2e4, RZ ;  /* 0x000002e488ce7824 */ /* 0x001fe200078e02ff */
[-C--:B------:R-:W-:Y:S01]  /*1a400*/  IADD3 R180, P5, PT, R210, R196.reuse, RZ ;  /* 0x000000c4d2b47210 */ /* 0x080fe20007fbe0ff */
[----:B------:R-:W-:Y:S01]  /*1a410*/  IMAD R199, R0, 0x171, RZ ;  /* 0x0000017100c77824 */ /* 0x000fe200078e02ff */
[----:B------:R-:W-:Y:S01]  /*1a420*/  LEA.HI.X.SX32 R225, R207, R197, 0x1, P4 ;  /* 0x000000c5cfe17211 */ /* 0x000fe200020f0eff */
[----:B------:R-:W0:Y:S01]  /*1a430*/  LDC R136, c[0x0][0x3d8] ;  /* 0x0000f600ff887b82 */ /* 0x000e220000000800 */
[----:B------:R-:W-:-:S02]  /*1a440*/  IADD3 R206, P4, PT, R206, R196, RZ ;  /* 0x000000c4cece7210 */ /* 0x000fc40007f9e0ff */
[----:B------:R-:W-:Y:S01]  /*1a450*/  LEA.HI.X.SX32 R33, R199, R197, 0x1, P3 ;  /* 0x000000c5c7217211 */ /* 0x000fe200018f0eff */
[----:B-1----:R-:W-:Y:S02]  /*1a460*/  IMAD R210, R211, 0x2f2, RZ ;  /* 0x000002f2d3d27824 */ /* 0x002fe400078e02ff */
[----:B------:R-:W-:-:S03]  /*1a470*/  IMAD R211, R0, 0x172, RZ ;  /* 0x0000017200d37824 */ /* 0x000fc600078e02ff */
[----:B------:R-:W-:Y:S01]  /*1a480*/  IADD3 R26, P3, PT, R210, R196, RZ ;  /* 0x000000c4d21a7210 */ /* 0x000fe20007f7e0ff */
[----:B------:R-:W-:Y:S01]  /*1a490*/  IMAD R210, R0, 0x178, RZ ;  /* 0x0000017800d27824 */ /* 0x000fe200078e02ff */
[----:B------:R-:W-:Y:S01]  /*1a4a0*/  LEA.HI.X.SX32 R207, R211, R197, 0x1, P4 ;  /* 0x000000c5d3cf7211 */ /* 0x000fe200020f0eff */
[----:B------:R-:W-:-:S03]  /*1a4b0*/  IMAD R211, R223, 0x300, RZ ;  /* 0x00000300dfd37824 */ /* 0x000fc600078e02ff */
[----:B------:R-:W-:Y:S02]  /*1a4c0*/  LEA.HI.X.SX32 R181, R210, R197, 0x1, P5 ;  /* 0x000000c5d2b57211 */ /* 0x000fe400028f0eff */
[----:B------:R-:W-:Y:S02]  /*1a4d0*/  IADD3 R178, P5, PT, R211, R196, RZ ;  /* 0x000000c4d3b27210 */ /* 0x000fe40007fbe0ff */
[----:B------:R-:W1:Y:S01]  /*1a4e0*/  LDC R211, c[0x0][0x3d8] ;  /* 0x0000f600ffd37b82 */ /* 0x000e620000000800 */
[C---:B------:R-:W-:Y:S02]  /*1a4f0*/  IMAD R210, R0.reuse, 0x180, RZ ;  /* 0x0000018000d27824 */ /* 0x040fe400078e02ff */
[----:B------:R-:W-:Y:S02]  /*1a500*/  IMAD R141, R0, 0x179, RZ ;  /* 0x00000179008d7824 */ /* 0x000fe400078e02ff */
[----:B------:R-:W-:Y:S02]  /*1a510*/  IMAD R222, R140, 0x2f4, RZ ;  /* 0x000002f48cde7824 */ /* 0x000fe400078e02ff */
[----:B-1----:R-:W-:-:S02]  /*1a520*/  IMAD R199, R211, 0x310, RZ ;  /* 0x00000310d3c77824 */ /* 0x002fc400078e02ff */
[----:B------:R-:W1:Y:S01]  /*1a530*/  LDC R211, c[0x0][0x3d8] ;  /* 0x0000f600ffd37b82 */ /* 0x000e620000000800 */
[----:B0-----:R-:W-:Y:S01]  /*1a540*/  IMAD R140, R136, 0x302, RZ ;  /* 0x00000302888c7824 */ /* 0x001fe200078e02ff */
[-C--:B------:R-:W-:Y:S01]  /*1a550*/  LEA.HI.X.SX32 R179, R210, R197.reuse, 0x1, P5 ;  /* 0x000000c5d2b37211 */ /* 0x080fe200028f0eff */
[----:B------:R-:W-:Y:S01]  /*1a560*/  IMAD R210, R0, 0x181, RZ ;  /* 0x0000018100d27824 */ /* 0x000fe200078e02ff */
[-C--:B------:R-:W-:Y:S02]  /*1a570*/  LEA.HI.X.SX32 R27, R141, R197.reuse, 0x1, P3 ;  /* 0x000000c58d1b7211 */ /* 0x080fe400018f0eff */
[----:B------:R-:W-:Y:S02]  /*1a580*/  IADD3 R140, P3, PT, R140, R196, RZ ;  /* 0x000000c48c8c7210 */ /* 0x000fe40007f7e0ff */
[----:B------:R-:W0:Y:S02]  /*1a590*/  LDC R136, c[0x0][0x3d8] ;  /* 0x0000f600ff887b82 */ /* 0x000e240000000800 */
[----:B------:R-:W-:-:S02]  /*1a5a0*/  LEA.HI.X.SX32 R141, R210, R197, 0x1, P3 ;  /* 0x000000c5d28d7211 */ /* 0x000fc400018f0eff */
[----:B------:R-:W-:-:S04]  /*1a5b0*/  IADD3 R176, P5, PT, R199, R196, RZ ;  /* 0x000000c4c7b07210 */ /* 0x000fc80007fbe0ff */
[----:B------:R-:W2:Y:S01]  /*1a5c0*/  LDC R210, c[0x0][0x3d8] ;  /* 0x0000f600ffd27b82 */ /* 0x000ea20000000800 */
[----:B-1----:R-:W-:-:S05]  /*1a5d0*/  IMAD R211, R211, 0x312, RZ ;  /* 0x00000312d3d37824 */ /* 0x002fca00078e02ff */
[----:B------:R-:W-:Y:S01]  /*1a5e0*/  IADD3 R192, P3, PT, R211, R196, RZ ;  /* 0x000000c4d3c07210 */ /* 0x000fe20007f7e0ff */
[----:B------:R-:W-:-:S05]  /*1a5f0*/  IMAD R211, R0, 0x188, RZ ;  /* 0x0000018800d37824 */ /* 0x000fca00078e02ff */
[-C--:B------:R-:W-:Y:S02]  /*1a600*/  LEA.HI.X.SX32 R177, R211, R197.reuse, 0x1, P5 ;  /* 0x000000c5d3b17211 */ /* 0x080fe400028f0eff */
[----:B------:R-:W1:Y:S01]  /*1a610*/  LDC R211, c[0x0][0x3d8] ;  /* 0x0000f600ffd37b82 */ /* 0x000e620000000800 */
[----:B------:R-:W-:Y:S01]  /*1a620*/  IMAD R7, R0, 0x17a, RZ ;  /* 0x0000017a00077824 */ /* 0x000fe200078e02ff */
[-C--:B------:R-:W-:Y:S01]  /*1a630*/  IADD3 R222, P4, PT, R222, R196.reuse, RZ ;  /* 0x000000c4dede7210 */ /* 0x080fe20007f9e0ff */
        /* <DEDUP_REMOVED lines=11> */
[----:B------:R-:W-:-:S05]  /*1a6f0*/  LEA.HI.X.SX32 R193, R199, R197, 0x1, P3 ;  /* 0x000000c5c7c17211 */ /* 0x000fca00018f0eff */
[----:B------:R-:W2:Y:S01]  /*1a700*/  LDC R138, c[0x0][0x3d8] ;  /* 0x0000f600ff8a7b82 */ /* 0x000ea20000000800 */
        /* <DEDUP_REMOVED lines=11> */
[----:B-1----:R-:W-:-:S03]  /*1a7c0*/  IMAD R199, R211, 0x340, RZ ;  /* 0x00000340d3c77824 */ /* 0x002fc600078e02ff */
[----:B------:R-:W1:Y:S01]  /*1a7d0*/  LDC R211, c[0x0][0x3d8] ;  /* 0x0000f600ffd37b82 */ /* 0x000e620000000800 */
[----:B0-----:R-:W-:Y:S01]  /*1a7e0*/  IMAD R72, R136, 0x332, RZ ;  /* 0x0000033288487824 */ /* 0x001fe200078e02ff */
[-C--:B------:R-:W-:Y:S01]  /*1a7f0*/  LEA.HI.X.SX32 R173, R210, R197.reuse, 0x1, P5 ;  /* 0x000000c5d2ad7211 */ /* 0x080fe200028f0eff */
[----:B------:R-:W-:Y:S01]  /*1a800*/  IMAD R210, R0, 0x199, RZ ;  /* 0x0000019900d27824 */ /* 0x000fe200078e02ff */
[-C--:B------:R-:W-:Y:S02]  /*1a810*/  LEA.HI.X.SX32 R195, R73, R197.reuse, 0x1, P3 ;  /* 0x000000c549c37211 */ /* 0x080fe400018f0eff */
[----:B------:R-:W-:Y:S01]  /*1a820*/  IADD3 R72, P3, PT, R72, R196, RZ ;  /* 0x000000c448487210 */ /* 0x000fe20007f7e0ff */
[----:B--2---:R-:W-:Y:S01]  /*1a830*/  IMAD R8, R138, 0x324, RZ ;  /* 0x000003248a087824 */ /* 0x004fe200078e02ff */
[----:B------:R-:W0:Y:S02]  /*1a840*/  LDC R136, c[0x0][0x3d8] ;  /* 0x0000f600ff887b82 */ /* 0x000e240000000800 */
[----:B------:R-:W-:-:S02]  /*1a850*/  LEA.HI.X.SX32 R73, R210, R197, 0x1, P3 ;  /* 0x000000c5d2497211 */ /* 0x000fc400018f0eff */
[----:B------:R-:W-:-:S04]  /*1a860*/  IADD3 R170, P5, PT, R199, R196, RZ ;  /* 0x000000c4c7aa7210 */ /* 0x000fc80007fbe0ff */
[----:B------:R-:W2:Y:S01]  /*1a870*/  LDC R138, c[0x0][0x3d8] ;  /* 0x0000f600ff8a7b82 */ /* 0x000ea20000000800 */
[----:B-1----:R-:W-:-:S07]  /*1a880*/  IMAD R211, R211, 0x342, RZ ;  /* 0x00000342d3d37824 */ /* 0x002fce00078e02ff */
[----:B------:R-:W1:Y:S01]  /*1a890*/  LDC R210, c[0x0][0x3d8] ;  /* 0x0000f600ffd27b82 */ /* 0x000e620000000800 */
[----:B------:R-:W-:Y:S01]  /*1a8a0*/  IADD3 R250, P3, PT, R211, R196, RZ ;  /* 0x000000c4d3fa7210 */ /* 0x000fe20007f7e0ff */
[C---:B------:R-:W-:Y:S01]  /*1a8b0*/  IMAD R211, R0.reuse, 0x1a0, RZ ;  /* 0x000001a000d37824 */ /* 0x040fe200078e02ff */
[----:B------:R-:W-:Y:S04]  /*1a8c0*/  STL.64 [R1+0xe78], R58 ;  /* 0x000e783a01007387 */ /* 0x000fe80000100a00 */
[----:B------:R-:W-:Y:S02]  /*1a8d0*/  LEA.HI.X.SX32 R171, R211, R197, 0x1, P5 ;  /* 0x000000c5d3ab7211 */ /* 0x000fe400028f0eff */
[----:B------:R-:W3:Y:S01]  /*1a8e0*/  LDC R211, c[0x0][0x3d8] ;  /* 0x0000f600ffd37b82 */ /* 0x000ee20000000800 */
[----:B------:R4:W-:Y:S04]  /*1a8f0*/  STL [R1+0xe74], R167 ;  /* 0x000e74a701007387 */ /* 0x0009e80000100800 */
[----:B------:R-:W-:Y:S04]  /*1a900*/  STL.64 [R1+0xe68], R18 ;  /* 0x000e681201007387 */ /* 0x000fe80000100a00 */
[----:B------:R-:W-:Y:S04]  /*1a910*/  STL.64 [R1+0xe60], R246 ;  /* 0x000e60f601007387 */ /* 0x000fe80000100a00 */
[----:B------:R0:W-:Y:S04]  /*1a920*/  STL.64 [R1+0xe58], R104 ;  /* 0x000e586801007387 */ /* 0x0001e80000100a00 */
[----:B------:R-:W-:Y:S04]  /*1a930*/  STL.64 [R1+0xe50], R164 ;  /* 0x000e50a401007387 */ /* 0x000fe80000100a00 */
[----:B------:R-:W-:Y:S04]  /*1a940*/  STL.64 [R1+0xe48], R60 ;  /* 0x000e483c01007387 */ /* 0x000fe80000100a00 */
[----:B------:R0:W-:Y:S04]  /*1a950*/  STL.64 [R1+0xe40], R34 ;  /* 0x000e402201007387 */ /* 0x0001e80000100a00 */
[----:B------:R-:W-:Y:S04]  /*1a960*/  STL.64 [R1+0xe38], R20 ;  /* 0x000e381401007387 */ /* 0x000fe80000100a00 */
[----:B------:R-:W-:Y:S01]  /*1a970*/  STL.64 [R1+0xe30], R244 ;  /* 0x000e30f401007387 */ /* 0x000fe20000100a00 */
[----:B------:R-:W-:-:S03]  /*1a980*/  IMAD R219, R0, 0x192, RZ ;  /* 0x0000019200db7824 */ /* 0x000fc600078e02ff */
[----:B------:R0:W-:Y:S01]  /*1a990*/  STL.64 [R1+0xe28], R106 ;  /* 0x000e286a01007387 */ /* 0x0001e20000100a00 */
[----:B--2---:R-:W-:Y:S01]  /*1a9a0*/  IMAD R218, R138, 0x334, RZ ;  /* 0x000003348ada7824 */ /* 0x004fe200078e02ff */
[----:B------:R-:W-:Y:S01]  /*1a9b0*/  IADD3 R8, P4, PT, R8, R196, RZ ;  /* 0x000000c408087210 */ /* 0x000fe20007f9e0ff */
[----:B-1----:R-:W-:Y:S01]  /*1a9c0*/  IMAD R210, R210, 0x350, RZ ;  /* 0x00000350d2d27824 */ /* 0x002fe200078e02ff */
[----:B------:R-:W-:Y:S01]  /*1a9d0*/  STL.64 [R1+0xe20], R162 ;  /* 0x000e20a201007387 */ /* 0x000fe20000100a00 */
[----:B------:R-:W-:Y:S01]  /*1a9e0*/  IMAD R11, R0, 0x19a, RZ ;  /* 0x0000019a000b7824 */ /* 0x000fe200078e02ff */
[----:B------:R-:W1:Y:S02]  /*1a9f0*/  LDC R138, c[0x0][0x3d8] ;  /* 0x0000f600ff8a7b82 */ /* 0x000e640000000800 */
[----:B------:R-:W-:Y:S04]  /*1aa00*/  STL.64 [R1+0xe18], R62 ;  /* 0x000e183e01007387 */ /* 0x000fe80000100a00 */
[----:B------:R2:W-:Y:S04]  /*1aa10*/  STL.64 [R1+0xe10], R190 ;  /* 0x000e10be01007387 */ /* 0x0005e80000100a00 */
[----:B------:R-:W-:Y:S01]  /*1aa20*/  STL.64 [R1+0xe08], R22 ;  /* 0x000e081601007387 */ /* 0x000fe20000100a00 */
[----:B------:R-:W-:-:S03]  /*1aa30*/  LEA.HI.X.SX32 R9, R219, R197, 0x1, P4 ;  /* 0x000000c5db097211 */ /* 0x000fc600020f0eff */
[----:B------:R-:W-:Y:S01]  /*1aa40*/  STL.64 [R1+0xe00], R242 ;  /* 0x000e00f201007387 */ /* 0x000fe20000100a00 */
[----:B0-----:R-:W-:Y:S01]  /*1aa50*/  IMAD R10, R136, 0x344, RZ ;  /* 0x00000344880a7824 */ /* 0x001fe200078e02ff */
[-C--:B------:R-:W-:Y:S01]  /*1aa60*/  IADD3 R218, P4, PT, R218, R196.reuse, RZ ;  /* 0x000000c4dada7210 */ /* 0x080fe20007f9e0ff */
[----:B------:R-:W-:Y:S01]  /*1aa70*/  IMAD R199, R0, 0x1a1, RZ ;  /* 0x000001a100c77824 */ /* 0x000fe200078e02ff */
[----:B------:R0:W-:Y:S01]  /*1aa80*/  STL.64 [R1+0xdf8], R108 ;  /* 0x000df86c01007387 */ /* 0x0001e20000100a00 */
[----:B------:R-:W-:Y:S01]  /*1aa90*/  IADD3 R168, P5, PT, R210, R196, RZ ;  /* 0x000000c4d2a87210 */ /* 0x000fe20007fbe0ff */
[----:B------:R-:W0:Y:S02]  /*1aaa0*/  LDC R136, c[0x0][0x3d8] ;  /* 0x0000f600ff887b82 */ /* 0x000e240000000800 */
[----:B------:R-:W-:Y:S04]  /*1aab0*/  STL.64 [R1+0xdf0], R160 ;  /* 0x000df0a001007387 */ /* 0x000fe80000100a00 */
[----:B------:R-:W-:Y:S01]  /*1aac0*/  STL.64 [R1+0xde8], R38 ;  /* 0x000de82601007387 */ /* 0x000fe20000100a00 */
[----:B---3--:R-:W-:-:S03]  /*1aad0*/  IMAD R210, R211, 0x352, RZ ;  /* 0x00000352d3d27824 */ /* 0x008fc600078e02ff */
[----:B------:R3:W-:Y:S01]  /*1aae0*/  STL.64 [R1+0xde0], R70 ;  /* 0x000de04601007387 */ /* 0x0007e20000100a00 */
[----:B------:R-:W-:-:S03]  /*1aaf0*/  LEA.HI.X.SX32 R219, R11, R197, 0x1, P4 ;  /* 0x000000c50bdb7211 */ /* 0x000fc600020f0eff */
[----:B------:R-:W-:Y:S01]  /*1ab00*/  STL.64 [R1+0xdd8], R24 ;  /* 0x000dd81801007387 */ /* 0x000fe20000100a00 */
[----:B------:R-:W-:-:S03]  /*1ab10*/  IMAD R211, R0, 0x1a2, RZ ;  /* 0x000001a200d37824 */ /* 0x000fc600078e02ff */
[----:B------:R-:W-:Y:S01]  /*1ab20*/  STL.64 [R1+0xdd0], R240 ;  /* 0x000dd0f001007387 */ /* 0x000fe20000100a00 */
[----:B------:R-:W-:-:S03]  /*1ab30*/  IADD3 R10, P4, PT, R10, R196, RZ ;  /* 0x000000c40a0a7210 */ /* 0x000fc60007f9e0ff */
[----:B------:R0:W-:Y:S01]  /*1ab40*/  STL.64 [R1+0xdc8], R110 ;  /* 0x000dc86e01007387 */ /* 0x0001e20000100a00 */
[----:B------:R-:W-:-:S03]  /*1ab50*/  LEA.HI.X.SX32 R251, R199, R197, 0x1, P3 ;  /* 0x000000c5c7fb7211 */ /* 0x000fc600018f0eff */
[----:B------:R-:W-:Y:S01]  /*1ab60*/  STL.64 [R1+0xdc0], R158 ;  /* 0x000dc09e01007387 */ /* 0x000fe20000100a00 */
[----:B------:R-:W-:-:S03]  /*1ab70*/  IADD3 R248, P3, PT, R210, R196, RZ ;  /* 0x000000c4d2f87210 */ /* 0x000fc60007f7e0ff */
[----:B------:R-:W-:Y:S01]  /*1ab80*/  STL.64 [R1+0xdb8], R54 ;  /* 0x000db83601007387 */ /* 0x000fe20000100a00 */
[----:B------:R-:W-:-:S03]  /*1ab90*/  LEA.HI.X.SX32 R11, R211, R197, 0x1, P4 ;  /* 0x000000c5d30b7211 */ /* 0x000fc600020f0eff */
[----:B------:R0:W-:Y:S01]  /*1aba0*/  STL.64 [R1+0xdb0], R188 ;  /* 0x000db0bc01007387 */ /* 0x0001e20000100a00 */
[----:B------:R-:W-:-:S03]  /*1abb0*/  IMAD R210, R0, 0x1a8, RZ ;  /* 0x000001a800d27824 */ /* 0x000fc600078e02ff */
[----:B------:R-:W-:Y:S01]  /*1abc0*/  STL.64 [R1+0xda8], R40 ;  /* 0x000da82801007387 */ /* 0x000fe20000100a00 */
[----:B------:R-:W-:-:S03]  /*1abd0*/  IMAD R211, R217, 0x360, RZ ;  /* 0x00000360d9d37824 */ /* 0x000fc600078e02ff */
[----:B------:R-:W-:Y:S04]  /*1abe0*/  STL.64 [R1+0xda0], R238 ;  /* 0x000da0ee01007387 */ /* 0x000fe80000100a00 */
[----:B------:R0:W-:Y:S04]  /*1abf0*/  STL.64 [R1+0xd98], R112 ;  /* 0x000d987001007387 */ /* 0x0001e80000100a00 */
[----:B------:R-:W-:Y:S01]  /*1ac00*/  STL.64 [R1+0xd90], R156 ;  /* 0x000d909c01007387 */ /* 0x000fe20000100a00 */
[----:B------:R-:W-:-:S03]  /*1ac10*/  LEA.HI.X.SX32 R169, R210, R197, 0x1, P5 ;  /* 0x000000c5d2a97211 */ /* 0x000fc600028f0eff */
[----:B------:R-:W-:Y:S01]  /*1ac20*/  STL.64 [R1+0xd88], R208 ;  /* 0x000d88d001007387 */ /* 0x000fe20000100a00 */
[----:B------:R-:W-:Y:S02]  /*1ac30*/  IADD3 R56, P5, PT, R211, R196, RZ ;  /* 0x000000c4d3387210 */ /* 0x000fe40007fbe0ff */
[----:B------:R-:W0:Y:S01]  /*1ac40*/  LDC R211, c[0x0][0x3d8] ;  /* 0x0000f600ffd37b82 */ /* 0x000e220000000800 */
[----:B------:R0:W-:Y:S04]  /*1ac50*/  STL.64 [R1+0xd80], R134 ;  /* 0x000d808601007387 */ /* 0x0001e80000100a00 */
[----:B------:R-:W-:Y:S04]  /*1ac60*/  STL.64 [R1+0xd78], R50 ;  /* 0x000d783201007387 */ /* 0x000fe80000100a00 */
[----:B------:R-:W-:Y:S04]  /*1ac70*/  STL.64 [R1+0xd70], R236 ;  /* 0x000d70ec01007387 */ /* 0x000fe80000100a00 */
        /* <DEDUP_REMOVED lines=23> */
[----:B------:R-:W-:-:S03]  /*1adf0*/  IMAD R75, R0, 0x1a9, RZ ;  /* 0x000001a9004b7824 */ /* 0x000fc600078e02ff */
[----:B------:R-:W-:Y:S01]  /*1ae00*/  STL.64 [R1+0xcb8], R42 ;  /* 0x000cb82a01007387 */ /* 0x000fe20000100a00 */
[----:B------:R-:W-:-:S03]  /*1ae10*/  IMAD R216, R74, 0x354, RZ ;  /* 0x000003544ad87824 */ /* 0x000fc600078e02ff */
[----:B------:R-:W-:Y:S01]  /*1ae20*/  STL.64 [R1+0xcb0], R228 ;  /* 0x000cb0e401007387 */ /* 0x000fe20000100a00 */
[----:B0-----:R-:W-:Y:S02]  /*1ae30*/  IMAD R199, R211, 0x370, RZ ;  /* 0x00000370d3c77824 */ /* 0x001fe400078e02ff */
[----:B-1----:R-:W-:Y:S01]  /*1ae40*/  IMAD R74, R138, 0x362, RZ ;  /* 0x000003628a4a7824 */ /* 0x002fe200078e02ff */
[----:B------:R0:W-:Y:S01]  /*1ae50*/  STL.64 [R1+0xca8], R122 ;  /* 0x000ca87a01007387 */ /* 0x0001e20000100a00 */
[----:B------:R-:W1:Y:S03]  /*1ae60*/  LDC R211, c[0x0][0x3d8] ;  /* 0x0000f600ffd37b82 */ /* 0x000e660000000800 */
[----:B------:R-:W-:Y:S01]  /*1ae70*/  STL.64 [R1+0xca0], R44 ;  /* 0x000ca02c01007387 */ /* 0x000fe20000100a00 */
[----:B------:R-:W-:-:S03]  /*1ae80*/  LEA.HI.X.SX32 R57, R210, R197, 0x1, P5 ;  /* 0x000000c5d2397211 */ /* 0x000fc600028f0eff */
[----:B------:R-:W-:Y:S01]  /*1ae90*/  STL.64 [R1+0xc98], R28 ;  /* 0x000c981c01007387 */ /* 0x000fe20000100a00 */
[----:B------:R-:W-:Y:S01]  /*1aea0*/  IMAD R12, R136, 0x364, RZ ;  /* 0x00000364880c7824 */ /* 0x000fe200078e02ff */
[----:B------:R-:W-:Y:S01]  /*1aeb0*/  LEA.HI.X.SX32 R249, R75, R197, 0x1, P3 ;  /* 0x000000c54bf97211 */ /* 0x000fe200018f0eff */
[----:B------:R-:W-:Y:S01]  /*1aec0*/  IMAD R210, R0, 0x1b1, RZ ;  /* 0x000001b100d27824 */ /* 0x000fe200078e02ff */
[----:B------:R0:W-:Y:S01]  /*1aed0*/  STL.64 [R1+0xc90], R124 ;  /* 0x000c907c01007387 */ /* 0x0001e20000100a00 */
[----:B------:R-:W0:Y:S03]  /*1aee0*/  LDC R136, c[0x0][0x3d8] ;  /* 0x0000f600ff887b82 */ /* 0x000e260000000800 */
[----:B------:R-:W-:Y:S01]  /*1aef0*/  STL.64 [R1+0xc88], R142 ;  /* 0x000c888e01007387 */ /* 0x000fe20000100a00 */
[----:B------:R-:W-:-:S03]  /*1af00*/  IADD3 R74, P3, PT, R74, R196, RZ ;  /* 0x000000c44a4a7210 */ /* 0x000fc60007f7e0ff */
[----:B------:R-:W-:Y:S01]  /*1af10*/  STL.64 [R1+0xc80], R226 ;  /* 0x000c80e201007387 */ /* 0x000fe20000100a00 */
[----:B------:R-:W-:Y:S01]  /*1af20*/  IMAD R13, R0, 0x1aa, RZ ;  /* 0x000001aa000d7824 */ /* 0x000fe200078e02ff */
[-C--:B------:R-:W-:Y:S01]  /*1af30*/  IADD3 R216, P4, PT, R216, R196.reuse, RZ ;  /* 0x000000c4d8d87210 */ /* 0x080fe20007f9e0ff */
[----:B------:R-:W-:Y:S01]  /*1af40*/  IMAD R215, R0, 0x1b2, RZ ;  /* 0x000001b200d77824 */ /* 0x000fe200078e02ff */
[----:B------:R0:W-:Y:S01]  /*1af50*/  STL.64 [R1+0xc78], R186 ;  /* 0x000c78ba01007387 */ /* 0x0001e20000100a00 */
[----:B------:R-:W-:Y:S01]  /*1af60*/  IMAD R214, R78, 0x374, RZ ;  /* 0x000003744ed67824 */ /* 0x000fe200078e02ff */
[-C--:B------:R-:W-:Y:S01]  /*1af70*/  LEA.HI.X.SX32 R75, R210, R197.reuse, 0x1, P3 ;  /* 0x000000c5d24b7211 */ /* 0x080fe200018f0eff */
[----:B-1----:R-:W-:Y:S01]  /*1af80*/  IMAD R211, R211, 0x372, RZ ;  /* 0x00000372d3d37824 */ /* 0x002fe200078e02ff */
[----:B------:R-:W-:Y:S01]  /*1af90*/  STL.64 [R1+0xc70], R144 ;  /* 0x000c709001007387 */ /* 0x000fe20000100a00 */
[----:B------:R-:W1:Y:S03]  /*1afa0*/  LDC R210, c[0x0][0x3d8] ;  /* 0x0000f600ffd27b82 */ /* 0x000e660000000800 */
[----:B------:R-:W-:Y:S04]  /*1afb0*/  STL.64 [R1+0xc68], R30 ;  /* 0x000c681e01007387 */ /* 0x000fe80000100a00 */
[----:B------:R-:W-:Y:S01]  /*1afc0*/  STL.64 [R1+0xc60], R184 ;  /* 0x000c60b801007387 */ /* 0x000fe20000100a00 */
[----:B------:R-:W-:Y:S01]  /*1afd0*/  LEA.HI.X.SX32 R217, R13, R197, 0x1, P4 ;  /* 0x000000c50dd97211 */ /* 0x000fe200020f0eff */
[C---:B------:R-:W-:Y:S01]  /*1afe0*/  IMAD R137, R0.reuse, 0x1b8, RZ ;  /* 0x000001b800897824 */ /* 0x040fe200078e02ff */
[----:B------:R-:W-:Y:S01]  /*1aff0*/  IADD3 R68, P5, PT, R199, R196, RZ ;  /* 0x000000c4c7447210 */ /* 0x000fe20007fbe0ff */
[----:B------:R-:W-:Y:S01]  /*1b000*/  STL.64 [R1+0xc58], R36 ;  /* 0x000c582401007387 */ /* 0x000fe20000100a00 */
[----:B------:R-:W-:-:S02]  /*1b010*/  IMAD R77, R0, 0x1b9, RZ ;  /* 0x000001b9004d7824 */ /* 0x000fc400078e02ff */
[----:B------:R-:W-:Y:S01]  /*1b020*/  IMAD R15, R0, 0x1ba, RZ ;  /* 0x000001ba000f7824 */ /* 0x000fe200078e02ff */
[----:B------:R-:W-:Y:S01]  /*1b030*/  STL.64 [R1+0xc50], R224 ;  /* 0x000c50e001007387 */ /* 0x000fe20000100a00 */
[----:B0-----:R-:W-:Y:S01]  /*1b040*/  IMAD R136, R136, 0x380, RZ ;  /* 0x0000038088887824 */ /* 0x001fe200078e02ff */
[----:B------:R-:W-:Y:S01]  /*1b050*/  MOV R166, R2 ;  /* 0x0000000200a67202 */ /* 0x000fe20000000f00 */
[----:B------:R-:W0:Y:S01]  /*1b060*/  LDC R138, c[0x0][0x3d8] ;  /* 0x0000f600ff8a7b82 */ /* 0x000e220000000800 */
[----:B------:R-:W-:Y:S04]  /*1b070*/  STL.64 [R1+0xc48], R182 ;  /* 0x000c48b601007387 */ /* 0x000fe80000100a00 */
[----:B------:R-:W-:Y:S01]  /*1b080*/  STL.64 [R1+0xc40], R32 ;  /* 0x000c402001007387 */ /* 0x000fe20000100a00 */
[----:B------:R-:W-:-:S02]  /*1b090*/  IMAD R76, R76, 0x382, RZ ;  /* 0x000003824c4c7824 */ /* 0x000fc400078e02ff */
[C---:B------:R-:W-:Y:S01]  /*1b0a0*/  IMAD R213, R0.reuse, 0x1c2, RZ ;  /* 0x000001c200d57824 */ /* 0x040fe200078e02ff */
[----:B------:R-:W-:Y:S01]  /*1b0b0*/  STL.64 [R1+0xc38], R206 ;  /* 0x000c38ce01007387 */ /* 0x000fe20000100a00 */
[----:B------:R-:W-:Y:S01]  /*1b0c0*/  IMAD R139, R0, 0x1c8, RZ ;  /* 0x000001c8008b7824 */ /* 0x000fe200078e02ff */
[----:B------:R-:W0:Y:S02]  /*1b0d0*/  LDC R78, c[0x0][0x3d8] ;  /* 0x0000f600ff4e7b82 */ /* 0x000e240000000800 */
        /* <DEDUP_REMOVED lines=9> */
[----:B------:R-:W-:-:S03]  /*1b170*/  IADD3 R12, P4, PT, R12, R196, RZ ;  /* 0x000000c40c0c7210 */ /* 0x000fc60007f9e0ff */
[----:B------:R0:W-:Y:S04]  /*1b180*/  STL.64 [R1+0xbe8], R174 ;  /* 0x000be8ae01007387 */ /* 0x0001e80000100a00 */
[----:B------:R-:W-:Y:S04]  /*1b190*/  STL.64 [R1+0xbe0], R194 ;  /* 0x000be0c201007387 */ /* 0x000fe80000100a00 */
[----:B------:R-:W-:Y:S04]  /*1b1a0*/  STL.64 [R1+0xbd8], R8 ;  /* 0x000bd80801007387 */ /* 0x000fe80000100a00 */
[----:B------:R0:W-:Y:S01]  /*1b1b0*/  STL.64 [R1+0xbd0], R172 ;  /* 0x000bd0ac01007387 */ /* 0x0001e20000100a00 */
[----:B------:R-:W-:-:S03]  /*1b1c0*/  IADD3 R198, P3, PT, R211, R196, RZ ;  /* 0x000000c4d3c67210 */ /* 0x000fc60007f7e0ff */
[----:B------:R-:W-:Y:S01]  /*1b1d0*/  STL.64 [R1+0xbc8], R72 ;  /* 0x000bc84801007387 */ /* 0x000fe20000100a00 */
[----:B------:R-:W-:-:S03]  /*1b1e0*/  LEA.HI.X.SX32 R13, R215, R197, 0x1, P4 ;  /* 0x000000c5d70d7211 */ /* 0x000fc600020f0eff */
[----:B------:R-:W-:Y:S01]  /*1b1f0*/  STL.64 [R1+0xbc0], R218 ;  /* 0x000bc0da01007387 */ /* 0x000fe20000100a00 */
[----:B------:R-:W-:-:S03]  /*1b200*/  IADD3 R214, P4, PT, R214, R196, RZ ;  /* 0x000000c4d6d67210 */ /* 0x000fc60007f9e0ff */
[----:B------:R0:W-:Y:S01]  /*1b210*/  STL.64 [R1+0xbb8], R170 ;  /* 0x000bb8aa01007387 */ /* 0x0001e20000100a00 */
[----:B------:R-:W-:-:S03]  /*1b220*/  LEA.HI.X.SX32 R69, R137, R197, 0x1, P5 ;  /* 0x000000c589457211 */ /* 0x000fc600028f0eff */
[----:B------:R-:W-:Y:S01]  /*1b230*/  STL.64 [R1+0xbb0], R250 ;  /* 0x000bb0fa01007387 */ /* 0x000fe20000100a00 */
[----:B------:R-:W-:-:S03]  /*1b240*/  LEA.HI.X.SX32 R199, R77, R197, 0x1, P3 ;  /* 0x000000c54dc77211 */ /* 0x000fc600018f0eff */
[----:B------:R-:W-:Y:S01]  /*1b250*/  STL.64 [R1+0xba8], R10 ;  /* 0x000ba80a01007387 */ /* 0x000fe20000100a00 */
[----:B------:R-:W-:-:S03]  /*1b260*/  IMAD R211, R0, 0x1c0, RZ ;  /* 0x000001c000d37824 */ /* 0x000fc600078e02ff */
[----:B------:R0:W-:Y:S01]  /*1b270*/  STL.64 [R1+0xba0], R168 ;  /* 0x000ba0a801007387 */ /* 0x0001e20000100a00 */
[----:B------:R-:W-:Y:S01]  /*1b280*/  IADD3 R136, P5, PT, R136, R196, RZ ;  /* 0x000000c488887210 */ /* 0x000fe20007fbe0ff */
[----:B-1----:R-:W-:Y:S02]  /*1b290*/  IMAD R83, R210, 0x390, RZ ;  /* 0x00000390d2537824 */ /* 0x002fe400078e02ff */
[----:B------:R-:W-:Y:S01]  /*1b2a0*/  STL.64 [R1+0xb98], R248 ;  /* 0x000b98f801007387 */ /* 0x000fe20000100a00 */
[----:B------:R-:W-:-:S03]  /*1b2b0*/  LEA.HI.X.SX32 R215, R15, R197, 0x1, P4 ;  /* 0x000000c50fd77211 */ /* 0x000fc600020f0eff */
[----:B------:R-:W-:Y:S04]  /*1b2c0*/  STL.64 [R1+0xb90], R216 ;  /* 0x000b90d801007387 */ /* 0x000fe80000100a00 */
[----:B------:R1:W-:Y:S01]  /*1b2d0*/  STL.64 [R1+0xb88], R56 ;  /* 0x000b883801007387 */ /* 0x0003e20000100a00 */
[----:B------:R-:W-:-:S03]  /*1b2e0*/  LEA.HI.X.SX32 R137, R211, R197, 0x1, P5 ;  /* 0x000000c5d3897211 */ /* 0x000fc600028f0eff */
[----:B------:R-:W-:Y:S01]  /*1b2f0*/  STL.64 [R1+0xb80], R74 ;  /* 0x000b804a01007387 */ /* 0x000fe20000100a00 */
[----:B------:R-:W-:Y:S01]  /*1b300*/  IADD3 R2, P5, PT, R83, R196, RZ ;  /* 0x000000c453027210 */ /* 0x000fe20007fbe0ff */
[----:B------:R-:W1:Y:S02]  /*1b310*/  LDC R211, c[0x0][0x3d8] ;  /* 0x0000f600ffd37b82 */ /* 0x000e640000000800 */
[----:B------:R-:W-:Y:S04]  /*1b320*/  STL.64 [R1+0xb78], R12 ;  /* 0x000b780c01007387 */ /* 0x000fe80000100a00 */
[----:B------:R0:W-:Y:S04]  /*1b330*/  STL.64 [R1+0xb70], R68 ;  /* 0x000b704401007387 */ /* 0x0001e80000100a00 */
[----:B------:R-:W-:Y:S04]  /*1b340*/  STL.64 [R1+0xb68], R198 ;  /* 0x000b68c601007387 */ /* 0x000fe80000100a00 */
[----:B------:R-:W-:Y:S04]  /*1b350*/  STL.64 [R1+0xb60], R214 ;  /* 0x000b60d601007387 */ /* 0x000fe80000100a00 */
[----:B------:R-:W2:Y:S01]  /*1b360*/  LDL.64 R82, [R1+0x10b8] ;  /* 0x0010b80001527983 */ /* 0x000ea20000100a00 */
[----:B0-----:R-:W-:-:S02]  /*1b370*/  IMAD R14, R138, 0x384, RZ ;  /* 0x000003848a0e7824 */ /* 0x001fc400078e02ff */
[----:B------:R-:W0:Y:S01]  /*1b380*/  LDC R138, c[0x0][0x3d8] ;  /* 0x0000f600ff8a7b82 */ /* 0x000e220000000800 */
[----:B------:R-:W-:Y:S01]  /*1b390*/  IMAD R210, R0, 0x1c1, RZ ;  /* 0x000001c100d27824 */ /* 0x000fe200078e02ff */
[-C--:B------:R-:W-:Y:S01]  /*1b3a0*/  IADD3 R76, P3, PT, R76, R196.reuse, RZ ;  /* 0x000000c44c4c7210 */ /* 0x080fe20007f7e0ff */
[----:B-1----:R-:W-:Y:S01]  /*1b3b0*/  IMAD R211, R211, 0x392, RZ ;  /* 0x00000392d3d37824 */ /* 0x002fe200078e02ff */
[-C--:B------:R-:W-:Y:S01]  /*1b3c0*/  IADD3 R14, P4, PT, R14, R196.reuse, RZ ;  /* 0x000000c40e0e7210 */ /* 0x080fe20007f9e0ff */
[----:B------:R-:W-:Y:S01]  /*1b3d0*/  IMAD R79, R0, 0x1c9, RZ ;  /* 0x000001c9004f7824 */ /* 0x000fe200078e02ff */
[-C--:B------:R-:W-:Y:S01]  /*1b3e0*/  LEA.HI.X.SX32 R77, R210, R197.reuse, 0x1, P3 ;  /* 0x000000c5d24d7211 */ /* 0x080fe200018f0eff */
[----:B------:R-:W-:Y:S01]  /*1b3f0*/  IMAD R67, R0, 0x1ca, RZ ;  /* 0x000001ca00437824 */ /* 0x000fe200078e02ff */
[----:B------:R-:W-:Y:S01]  /*1b400*/  IADD3 R210, P3, PT, R211, R196, RZ ;  /* 0x000000c4d3d27210 */ /* 0x000fe20007f7e0ff */
[----:B------:R1:W-:Y:S01]  /*1b410*/  STL.64 [R1+0xb58], R136 ;  /* 0x000b588801007387 */ /* 0x0003e20000100a00 */
[----:B------:R-:W-:-:S02]  /*1b420*/  LEA.HI.X.SX32 R15, R213, R197, 0x1, P4 ;  /* 0x000000c5d50f7211 */ /* 0x000fc400020f0eff */
[-C--:B------:R-:W-:Y:S01]  /*1b430*/  LEA.HI.X.SX32 R3, R139, R197.reuse, 0x1, P5 ;  /* 0x000000c58b037211 */ /* 0x080fe200028f0eff */
[----:B------:R-:W-:Y:S01]  /*1b440*/  IMAD R139, R0, 0x1d0, RZ ;  /* 0x000001d0008b7824 */ /* 0x000fe200078e02ff */
[----:B------:R-:W-:Y:S01]  /*1b450*/  IADD3 R212, P4, PT, R212, R196, RZ ;  /* 0x000000c4d4d47210 */ /* 0x000fe20007f9e0ff */
[----:B------:R-:W3:Y:S01]  /*1b460*/  LDL.64 R84, [R1+0x1078] ;  /* 0x0010780001547983 */ /* 0x000ee20000100a00 */
[----:B------:R-:W-:-:S03]  /*1b470*/  LEA.HI.X.SX32 R211, R79, R197, 0x1, P3 ;  /* 0x000000c54fd37211 */ /* 0x000fc600018f0eff */
[----:B------:R-:W3:Y:S01]  /*1b480*/  LDL.64 R86, [R1+0x1038] ;  /* 0x0010380001567983 */ /* 0x000ee20000100a00 */
[----:B0-----:R-:W-:-:S03]  /*1b490*/  IMAD R138, R138, 0x3a0, RZ ;  /* 0x000003a08a8a7824 */ /* 0x001fc600078e02ff */
[----:B------:R-:W3:Y:S01]  /*1b4a0*/  LDL.64 R88, [R1+0xff8] ;  /* 0x000ff80001587983 */ /* 0x000ee20000100a00 */
[-C--:B------:R-:W-:Y:S02]  /*1b4b0*/  LEA.HI.X.SX32 R213, R67, R197.reuse, 0x1, P4 ;  /* 0x000000c543d57211 */ /* 0x080fe400020f0eff */
[----:B------:R-:W-:Y:S01]  /*1b4c0*/  IADD3 R138, P5, PT, R138, R196, RZ ;  /* 0x000000c48a8a7210 */ /* 0x000fe20007fbe0ff */
[----:B------:R-:W-:Y:S04]  /*1b4d0*/  STL.64 [R1+0xb50], R76 ;  /* 0x000b504c01007387 */ /* 0x000fe80000100a00 */
[----:B------:R-:W3:Y:S01]  /*1b4e0*/  LDL.64 R90, [R1+0xfc0] ;  /* 0x000fc000015a7983 */ /* 0x000ee20000100a00 */
[----:B------:R-:W-:-:S03]  /*1b4f0*/  LEA.HI.X.SX32 R139, R139, R197, 0x1, P5 ;  /* 0x000000c58b8b7211 */ /* 0x000fc600028f0eff */
[----:B------:R-:W3:Y:S04]  /*1b500*/  LDL.64 R92, [R1+0xf90] ;  /* 0x000f9000015c7983 */ /* 0x000ee80000100a00 */
[----:B------:R-:W3:Y:S04]  /*1b510*/  LDL.64 R94, [R1+0xf60] ;  /* 0x000f6000015e7983 */ /* 0x000ee80000100a00 */
[----:B------:R-:W-:Y:S04]  /*1b520*/  STL.64 [R1+0xb48], R14 ;  /* 0x000b480e01007387 */ /* 0x000fe80000100a00 */
[----:B------:R-:W3:Y:S04]  /*1b530*/  LDL.64 R96, [R1+0xf30] ;  /* 0x000f300001607983 */ /* 0x000ee80000100a00 */
[----:B------:R-:W3:Y:S04]  /*1b540*/  LDL.64 R98, [R1+0xf00] ;  /* 0x000f000001627983 */ /* 0x000ee80000100a00 */
[----:B------:R0:W-:Y:S04]  /*1b550*/  STL.64 [R1+0xb40], R2 ;  /* 0x000b400201007387 */ /* 0x0001e80000100a00 */
[----:B------:R-:W3:Y:S04]  /*1b560*/  LDL.64 R100, [R1+0xed0] ;  /* 0x000ed00001647983 */ /* 0x000ee80000100a00 */
[----:B------:R-:W3:Y:S04]  /*1b570*/  LDL.64 R102, [R1+0xea0] ;  /* 0x000ea00001667983 */ /* 0x000ee80000100a00 */
[----:B------:R-:W-:Y:S04]  /*1b580*/  STL.64 [R1+0xb38], R210 ;  /* 0x000b38d201007387 */ /* 0x000fe80000100a00 */
[----:B------:R-:W-:Y:S04]  /*1b590*/  STL.64 [R1+0xb30], R212 ;  /* 0x000b30d401007387 */ /* 0x000fe80000100a00 */
[----:B------:R0:W-:Y:S04]  /*1b5a0*/  STL.64 [R1+0xb28], R138 ;  /* 0x000b288a01007387 */ /* 0x0001e80000100a00 */
[----:B--2---:R-:W2:Y:S04]  /*1b5b0*/  @P1 LDG.E.U16 R80, desc[UR10][R82.64] ;  /* 0x0000000a52501981 */ /* 0x004ea8000c1e1500 */
[----:B------:R-:W2:Y:S01]  /*1b5c0*/  LDL.LU.64 R82, [R1+0x2e50] ;  /* 0x002e500001527983 */ /* 0x000ea20000300a00 */
[----:B------:R-:W-:-:S02]  /*1b5d0*/  IMAD R78, R78, 0x3a2, RZ ;  /* 0x000003a24e4e7824 */ /* 0x000fc400078e02ff */
[----:B------:R-:W-:-:S03]  /*1b5e0*/  IMAD R79, R0, 0x1d1, RZ ;  /* 0x000001d1004f7824 */ /* 0x000fc600078e02ff */
[----:B------:R-:W-:Y:S01]  /*1b5f0*/  IADD3 R78, P3, PT, R78, R196, RZ ;  /* 0x000000c44e4e7210 */ /* 0x000fe20007f7e0ff */
[----:B--2---:R-:W2:Y:S04]  /*1b600*/  @P1 LDG.E.U16 R81, desc[UR10][R82.64] ;  /* 0x0000000a52511981 */ /* 0x004ea8000c1e1500 */
[----:B------:R-:W3:Y:S01]  /*1b610*/  LDL.LU.64 R82, [R1+0x2e48] ;  /* 0x002e480001527983 */ /* 0x000ee20000300a00 */
[----:B------:R-:W-:-:S05]  /*1b620*/  LEA.HI.X.SX32 R79, R79, R197, 0x1, P3 ;  /* 0x000000c54f4f7211 */ /* 0x000fca00018f0eff */
[----:B------:R0:W-:Y:S01]  /*1b630*/  STL.64 [R1+0xb20], R78 ;  /* 0x000b204e01007387 */ /* 0x0001e20000100a00 */
[----:B------:R-:W-:Y:S02]  /*1b640*/  IMAD R66, R66, 0x3a4, RZ ;  /* 0x000003a442427824 */ /* 0x000fe400078e02ff */
[----:B------:R-:W-:Y:S01]  /*1b650*/  IMAD R67, R0, 0x1d2, RZ ;  /* 0x000001d200437824 */ /* 0x000fe200078e02ff */
[----:B---3--:R-:W3:Y:S04]  /*1b660*/  @P1 LDG.E.U16 R82, desc[UR10][R84.64] ;  /* 0x0000000a54521981 */ /* 0x008ee8000c1e1500 */
[----:B------:R-:W2:Y:S01]  /*1b670*/  LDL.LU.64 R84, [R1+0x2e40] ;  /* 0x002e400001547983 */ /* 0x000ea20000300a00 */
[----:B------:R-:W-:-:S04]  /*1b680*/  IADD3 R66, P4, PT, R66, R196, RZ ;  /* 0x000000c442427210 */ /* 0x000fc80007f9e0ff */
[----:B------:R-:W-:-:S05]  /*1b690*/  LEA.HI.X.SX32 R67, R67, R197, 0x1, P4 ;  /* 0x000000c543437211 */ /* 0x000fca00020f0eff */
[----:B------:R0:W-:Y:S04]  /*1b6a0*/  STL.64 [R1+0xb18], R66 ;  /* 0x000b184201007387 */ /* 0x0001e80000100a00 */
[----:B--2---:R-:W2:Y:S04]  /*1b6b0*/  @P1 LDG.E.U16 R83, desc[UR10][R84.64] ;  /* 0x0000000a54531981 */ /* 0x004ea8000c1e1500 */
[----:B------:R-:W2:Y:S04]  /*1b6c0*/  LDL.LU.64 R84, [R1+0x2e38] ;  /* 0x002e380001547983 */ /* 0x000ea80000300a00 */
        /* <DEDUP_REMOVED lines=37> */
[----:B------:R-:W2:Y:S04]  /*1b920*/  @P1 LDG.E.U16 R103, desc[UR10][R104.64] ;  /* 0x0000000a68671981 */ /* 0x000ea8000c1e1500 */
[----:B----4-:R-:W4:Y:S04]  /*1b930*/  LDL.LU.64 R166, [R1+0x2da0] ;  /* 0x002da00001a67983 */ /* 0x010f280000300a00 */
        /* <DEDUP_REMOVED lines=50> */
[----:B------:R-:W3:Y:S04]  /*1bc60*/  LDL.64 R186, [R1+0x10b0] ;  /* 0x0010b00001ba7983 */ /* 0x000ee80000100a00 */
        /* <DEDUP_REMOVED lines=8> */
[----:B--2---:R-:W2:Y:S04]  /*1bcf0*/  @P1 LDG.E.U16 R124, desc[UR10][R184.64] ;  /* 0x0000000ab87c1981 */ /* 0x004ea8000c1e1500 */
[----:B------:R-:W2:Y:S04]  /*1bd00*/  @P1 LDG.E.U16 R125, desc[UR10][R182.64] ;  /* 0x0000000ab67d1981 */ /* 0x000ea8000c1e1500 */
[----:B------:R-:W2:Y:S04]  /*1bd10*/  LDL.64 R184, [R1+0x1070] ;  /* 0x0010700001b87983 */ /* 0x000ea80000100a00 */
[----:B------:R-:W2:Y:S04]  /*1bd20*/  LDL.64 R182, [R1+0x1030] ;  /* 0x0010300001b67983 */ /* 0x000ea80000100a00 */
[----:B------:R-:W2:Y:S04]  /*1bd30*/  LDL.LU.64 R68, [R1+0x2cf8] ;  /* 0x002cf80001447983 */ /* 0x000ea80000300a00 */
[----:B-1----:R-:W2:Y:S04]  /*1bd40*/  LDL.LU.64 R136, [R1+0x2cf0] ;  /* 0x002cf00001887983 */ /* 0x002ea80000300a00 */
[----:B--2---:R-:W2:Y:S04]  /*1bd50*/  @P1 LDG.E.U16 R136, desc[UR10][R2.64] ;  /* 0x0000000a02881981 */ /* 0x004ea8000c1e1500 */
[----:B------:R-:W2:Y:S04]  /*1bd60*/  @P1 LDG.E.U16 R137, desc[UR10][R138.64] ;  /* 0x0000000a8a891981 */ /* 0x000ea8000c1e1500 */
[----:B0-----:R-:W2:Y:S04]  /*1bd70*/  LDL.LU.64 R2, [R1+0x2ce8] ;  /* 0x002ce80001027983 */ /* 0x001ea80000300a00 */
[----:B------:R-:W2:Y:S04]  /*1bd80*/  LDL.LU.64 R138, [R1+0x2ce0] ;  /* 0x002ce000018a7983 */ /* 0x000ea80000300a00 */
[----:B--2---:R-:W2:Y:S04]  /*1bd90*/  @P1 LDG.E.U16 R138, desc[UR10][R2.64] ;  /* 0x0000000a028a1981 */ /* 0x004ea8000c1e1500 */
[----:B------:R-:W2:Y:S04]  /*1bda0*/  @P1 LDG.E.U16 R139, desc[UR10][R72.64] ;  /* 0x0000000a488b1981 */ /* 0x000ea8000c1e1500 */
[----:B------:R-:W2:Y:S04]  /*1bdb0*/  LDL.LU.64 R2, [R1+0x2cd8] ;  /* 0x002cd80001027983 */ /* 0x000ea80000300a00 */
[----:B--2---:R-:W2:Y:S04]  /*1bdc0*/  @P1 LDG.E.U16 R3, desc[UR10][R68.64] ;  /* 0x0000000a44031981 */ /* 0x004ea8000c1e1500 */
        /* <DEDUP_REMOVED lines=8> */
[----:B--2---:R-:W2:Y:S01]  /*1be50*/  @P1 LDG.E.U16 R190, desc[UR10][R188.64] ;  /* 0x0000000abcbe1981 */ /* 0x004ea2000c1e1500 */
[----:B------:R-:W-:-:S02]  /*1be60*/  PRMT R48, RZ, 0x7610, R48 ;  /* 0x00007610ff307816 */ /* 0x000fc40000000030 */
[----:B------:R-:W-:Y:S01]  /*1be70*/  PRMT R252, RZ, 0x7610, R252 ;  /* 0x00007610fffc7816 */ /* 0x000fe200000000fc */
[----:B------:R-:W2:Y:S04]  /*1be80*/  @P1 LDG.E.U16 R191, desc[UR10][R34.64] ;  /* 0x0000000a22bf1981 */ /* 0x000ea8000c1e1500 */
[----:B------:R-:W3:Y:S04]  /*1be90*/  LDL.LU.64 R188, [R1+0x2cb0] ;  /* 0x002cb00001bc7983 */ /* 0x000ee80000300a00 */
[----:B---3--:R-:W3:Y:S04]  /*1bea0*/  @P1 LDG.E.U16 R189, desc[UR10][R186.64] ;  /* 0x0000000ababd1981 */ /* 0x008ee8000c1e1500 */
        /* <DEDUP_REMOVED lines=40> */
[----:B----4-:R-:W4:Y:S04]  /*1c130*/  @P1 LDG.E.U16 R168, desc[UR10][R166.64] ;  /* 0x0000000aa6a81981 */ /* 0x010f28000c1e1500 */
        /* <DEDUP_REMOVED lines=40> */
[----:B--2---:R-:W2:Y:S04]  /*1c3c0*/  @P1 LDG.E.U16 R149, desc[UR10][R42.64] ;  /* 0x0000000a2a951981 */ /* 0x004ea8000c1e1500 */
[----:B------:R-:W2:Y:S04]  /*1c3d0*/  @P1 LDG.E.U16 R148, desc[UR10][R44.64] ;  /* 0x0000000a2c941981 */ /* 0x000ea8000c1e1500 */
[----:B------:R-:W2:Y:S04]  /*1c3e0*/  LDL.64 R42, [R1+0x10a8] ;  /* 0x0010a800012a7983 */ /* 0x000ea80000100a00 */
[----:B------:R-:W2:Y:S04]  /*1c3f0*/  LDL.64 R44, [R1+0x1048] ;  /* 0x00104800012c7983 */ /* 0x000ea80000100a00 */
[----:B------:R-:W2:Y:S04]  /*1c400*/  LDL.LU.64 R142, [R1+0x2b70] ;  /* 0x002b7000018e7983 */ /* 0x000ea80000300a00 */
[----:B------:R-:W3:Y:S04]  /*1c410*/  LDL.LU.64 R144, [R1+0x2b68] ;  /* 0x002b680001907983 */ /* 0x000ee80000300a00 */
[----:B--2---:R-:W2:Y:S04]  /*1c420*/  @P1 LDG.E.U16 R143, desc[UR10][R26.64] ;  /* 0x0000000a1a8f1981 */ /* 0x004ea8000c1e1500 */
[----:B---3--:R-:W3:Y:S04]  /*1c430*/  @P1 LDG.E.U16 R145, desc[UR10][R36.64] ;  /* 0x0000000a24911981 */ /* 0x008ee8000c1e1500 */
[----:B------:R-:W2:Y:S04]  /*1c440*/  @P1 LDG.E.U16 R144, desc[UR10][R32.64] ;  /* 0x0000000a20901981 */ /* 0x000ea8000c1e1500 */
[----:B------:R-:W2:Y:S04]  /*1c450*/  LDL.64 R26, [R1+0xf68] ;  /* 0x000f6800011a7983 */ /* 0x000ea80000100a00 */
[----:B------:R-:W2:Y:S04]  /*1c460*/  LDL.64 R36, [R1+0xfc8] ;  /* 0x000fc80001247983 */ /* 0x000ea80000100a00 */
[----:B------:R-:W2:Y:S04]  /*1c470*/  LDL.64 R32, [R1+0xf98] ;  /* 0x000f980001207983 */ /* 0x000ea80000100a00 */
[----:B------:R-:W2:Y:S04]  /*1c480*/  @P1 LDG.E.U16 R142, desc[UR10][R140.64] ;  /* 0x0000000a8c8e1981 */ /* 0x000ea8000c1e1500 */
[----:B------:R-:W2:Y:S04]  /*1c490*/  LDL.LU.64 R140, [R1+0x2b60] ;  /* 0x002b6000018c7983 */ /* 0x000ea80000300a00 */
[----:B--2---:R-:W2:Y:S04]  /*1c4a0*/  @P1 LDG.E.U16 R141, desc[UR10][R192.64] ;  /* 0x0000000ac08d1981 */ /* 0x004ea8000c1e1500 */
[----:B------:R-:W2:Y:S04]  /*1c4b0*/  @P1 LDG.E.U16 R140, desc[UR10][R194.64] ;  /* 0x0000000ac28c1981 */ /* 0x000ea8000c1e1500 */
[----:B------:R-:W2:Y:S04]  /*1c4c0*/  LDL.LU.64 R192, [R1+0x2b58] ;  /* 0x002b580001c07983 */ /* 0x000ea80000300a00 */
[----:B------:R-:W2:Y:S04]  /*1c4d0*/  LDL.LU.64 R194, [R1+0x2b50] ;  /* 0x002b500001c27983 */ /* 0x000ea80000300a00 */
[----:B------:R-:W2:Y:S04]  /*1c4e0*/  LDL.LU.64 R72, [R1+0x2b48] ;  /* 0x002b480001487983 */ /* 0x000ea80000300a00 */
[----:B------:R-:W3:Y:S04]  /*1c4f0*/  LDL.64 R250, [R1+0xed8] ;  /* 0x000ed80001fa7983 */ /* 0x000ee80000100a00 */
[----:B--2---:R-:W2:Y:S04]  /*1c500*/  @P1 LDG.E.U16 R72, desc[UR10][R248.64] ;  /* 0x0000000af8481981 */ /* 0x004ea8000c1e1500 */
[----:B------:R-:W2:Y:S04]  /*1c510*/  @P1 LDG.E.U16 R73, desc[UR10][R74.64] ;  /* 0x0000000a4a491981 */ /* 0x000ea8000c1e1500 */
[----:B------:R-:W2:Y:S04]  /*1c520*/  LDL.64 R248, [R1+0xea8] ;  /* 0x000ea80001f87983 */ /* 0x000ea80000100a00 */
        /* <DEDUP_REMOVED lines=18> */
[----:B------:R0:W2:Y:S04]  /*1c650*/  @P1 LDG.E.U16 R193, desc[UR10][R56.64] ;  /* 0x0000000a38c11981 */ /* 0x0000a8000c1e1500 */
[----:B------:R-:W2:Y:S01]  /*1c660*/  LDL.LU.64 R52, [R1+0x2af8] ;  /* 0x002af80001347983 */ /* 0x000ea20000300a00 */
[----:B------:R-:W-:-:S02]  /*1c670*/  PRMT R4, RZ, 0x7610, R4 ;  /* 0x00007610ff047816 */ /* 0x000fc40000000004 */
[----:B------:R-:W-:Y:S01]  /*1c680*/  PRMT R64, RZ, 0x7610, R64 ;  /* 0x00007610ff407816 */ /* 0x000fe20000000040 */
[----:B0-----:R-:W0:Y:S01]  /*1c690*/  LDC R56, c[0x0][0x3d8] ;  /* 0x0000f600ff387b82 */ /* 0x001e220000000800 */
[----:B--2---:R-:W2:Y:S04]  /*1c6a0*/  @P1 LDG.E.U16 R52, desc[UR10][R50.64] ;  /* 0x0000000a32341981 */ /* 0x004ea8000c1e1500 */
        /* <DEDUP_REMOVED lines=46> */
[----:B------:R-:W3:Y:S04]  /*1c990*/  LDL.LU.64 R246, [R1+0x2a38] ;  /* 0x002a380001f67983 */ /* 0x000ee80000300a00 */
[----:B--2---:R1:W2:Y:S04]  /*1c9a0*/  @P1 LDG.E.U16 R195, desc[UR10][R58.64] ;  /* 0x0000000a3ac31981 */ /* 0x0042a8000c1e1500 */
[----:B---3--:R-:W3:Y:S04]  /*1c9b0*/  @P1 LDG.E.U16 R247, desc[UR10][R60.64] ;  /* 0x0000000a3cf71981 */ /* 0x008ee8000c1e1500 */
[----:B------:R-:W2:Y:S01]  /*1c9c0*/  @P1 LDG.E.U16 R246, desc[UR10][R244.64] ;  /* 0x0000000af4f61981 */ /* 0x000ea2000c1e1500 */
[----:B------:R-:W-:Y:S01]  /*1c9d0*/  PRMT R53, RZ, 0x7610, R53 ;  /* 0x00007610ff357816 */ /* 0x000fe20000000035 */
[----:B-1----:R-:W1:Y:S02]  /*1c9e0*/  LDC R58, c[0x0][0x3d8] ;  /* 0x0000f600ff3a7b82 */ /* 0x002e640000000800 */
[----:B------:R-:W2:Y:S04]  /*1c9f0*/  LDL.LU.64 R60, [R1+0x2a30] ;  /* 0x002a3000013c7983 */ /* 0x000ea80000300a00 */
[----:B------:R-:W3:Y:S04]  /*1ca00*/  LDL.LU.64 R244, [R1+0x2a28] ;  /* 0x002a280001f47983 */ /* 0x000ee80000300a00 */
[----:B--2---:R-:W2:Y:S04]  /*1ca10*/  @P1 LDG.E.U16 R210, desc[UR10][R60.64] ;  /* 0x0000000a3cd21981 */ /* 0x004ea8000c1e1500 */
[----:B---3--:R-:W3:Y:S04]  /*1ca20*/  @P1 LDG.E.U16 R245, desc[UR10][R62.64] ;  /* 0x0000000a3ef51981 */ /* 0x008ee8000c1e1500 */
[----:B------:R-:W2:Y:S04]  /*1ca30*/  @P1 LDG.E.U16 R244, desc[UR10][R242.64] ;  /* 0x0000000af2f41981 */ /* 0x000ea8000c1e1500 */
[----:B------:R-:W2:Y:S04]  /*1ca40*/  LDL.LU.64 R62, [R1+0x2a20] ;  /* 0x002a2000013e7983 */ /* 0x000ea80000300a00 */
[----:B------:R-:W2:Y:S04]  /*1ca50*/  LDL.LU.64 R242, [R1+0x2a18] ;  /* 0x002a180001f27983 */ /* 0x000ea80000300a00 */
[----:B--2---:R2:W2:Y:S04]  /*1ca60*/  @P1 LDG.E.U16 R243, desc[UR10][R38.64] ;  /* 0x0000000a26f31981 */ /* 0x0044a8000c1e1500 */
[----:B------:R-:W2:Y:S04]  /*1ca70*/  @P1 LDG.E.U16 R242, desc[UR10][R240.64] ;  /* 0x0000000af0f21981 */ /* 0x000ea8000c1e1500 */
[----:B------:R-:W2:Y:S04]  /*1ca80*/  LDL.LU.64 R38, [R1+0x2a10] ;  /* 0x002a100001267983 */ /* 0x000ea80000300a00 */
[----:B------:R-:W2:Y:S04]  /*1ca90*/  LDL.LU.64 R240, [R1+0x2a08] ;  /* 0x002a080001f07983 */ /* 0x000ea80000300a00 */
[----:B--2---:R-:W2:Y:S04]  /*1caa0*/  @P1 LDG.E.U16 R241, desc[UR10][R54.64] ;  /* 0x0000000a36f11981 */ /* 0x004ea8000c1e1500 */
[----:B------:R-:W2:Y:S04]  /*1cab0*/  @P1 LDG.E.U16 R240, desc[UR10][R238.64] ;  /* 0x0000000aeef01981 */ /* 0x000ea8000c1e1500 */
[----:B------:R-:W2:Y:S04]  /*1cac0*/  LDL.LU.64 R54, [R1+0x2a00] ;  /* 0x002a000001367983 */ /* 0x000ea80000300a00 */
[----:B------:R-:W3:Y:S01]  /*1cad0*/  LDL.LU.64 R238, [R1+0x29f8] ;  /* 0x0029f80001ee7983 */ /* 0x000ee20000300a00 */
[----:B------:R-:W-:-:S02]  /*1cae0*/  PRMT R45, RZ, 0x7610, R45 ;  /* 0x00007610ff2d7816 */ /* 0x000fc4000000002d */
[----:B------:R-:W-:Y:S02]  /*1caf0*/  PRMT R43, RZ, 0x7610, R43 ;  /* 0x00007610ff2b7816 */ /* 0x000fe4000000002b */
[----:B------:R-:W-:Y:S02]  /*1cb00*/  PRMT R38, RZ, 0x7610, R38 ;  /* 0x00007610ff267816 */ /* 0x000fe40000000026 */
[----:B------:R-:W-:Y:S02]  /*1cb10*/  PRMT R27, RZ, 0x7610, R27 ;  /* 0x00007610ff1b7816 */ /* 0x000fe4000000001b */
[----:B------:R-:W-:Y:S01]  /*1cb20*/  PRMT R25, RZ, 0x7610, R25 ;  /* 0x00007610ff197816 */ /* 0x000fe20000000019 */
[----:B--2---:R2:W4:Y:S04]  /*1cb30*/  @P1 LDG.E.U16 R4, desc[UR10][R54.64] ;  /* 0x0000000a36041981 */ /* 0x004528000c1e1500 */
[----:B---3--:R-:W3:Y:S04]  /*1cb40*/  @P1 LDG.E.U16 R239, desc[UR10][R208.64] ;  /* 0x0000000ad0ef1981 */ /* 0x008ee8000c1e1500 */
[----:B------:R-:W3:Y:S01]  /*1cb50*/  @P1 LDG.E.U16 R238, desc[UR10][R236.64] ;  /* 0x0000000aecee1981 */ /* 0x000ee2000c1e1500 */
[----:B------:R-:W-:Y:S01]  /*1cb60*/  PRMT R23, RZ, 0x7610, R23 ;  /* 0x00007610ff177816 */ /* 0x000fe20000000017 */
[----:B--2---:R-:W2:Y:S02]  /*1cb70*/  LDC R55, c[0x0][0x3d8] ;  /* 0x0000f600ff377b82 */ /* 0x004ea40000000800 */
        /* <DEDUP_REMOVED lines=46> */
[----:B--2---:R2:W4:Y:S04]  /*1ce60*/  @P1 LDG.E.U16 R10, desc[UR10][R16.64] ;  /* 0x0000000a100a1981 */ /* 0x004528000c1e1500 */
[----:B---3--:R-:W3:Y:S04]  /*1ce70*/  @P1 LDG.E.U16 R217, desc[UR10][R12.64] ;  /* 0x0000000a0cd91981 */ /* 0x008ee8000c1e1500 */
[----:B------:R-:W3:Y:S04]  /*1ce80*/  @P1 LDG.E.U16 R216, desc[UR10][R214.64] ;  /* 0x0000000ad6d81981 */ /* 0x000ee8000c1e1500 */
[----:B------:R-:W3:Y:S04]  /*1ce90*/  LDL.LU.64 R12, [R1+0x2940] ;  /* 0x00294000010c7983 */ /* 0x000ee80000300a00 */
[----:B------:R-:W4:Y:S01]  /*1cea0*/  LDL.LU.64 R214, [R1+0x2938] ;  /* 0x0029380001d67983 */ /* 0x000f220000300a00 */
[----:B--2---:R-:W2:Y:S03]  /*1ceb0*/  S2R R16, SR_TID.X ;  /* 0x0000000000107919 */ /* 0x004ea60000002100 */
[----:B---3--:R-:W3:Y:S04]  /*1cec0*/  @P1 LDG.E.U16 R12, desc[UR10][R28.64] ;  /* 0x0000000a1c0c1981 */ /* 0x008ee8000c1e1500 */
[----:B----4-:R-:W4:Y:S04]  /*1ced0*/  @P1 LDG.E.U16 R215, desc[UR10][R14.64] ;  /* 0x0000000a0ed71981 */ /* 0x010f28000c1e1500 */
[----:B------:R-:W3:Y:S04]  /*1cee0*/  @P1 LDG.E.U16 R214, desc[UR10][R212.64] ;  /* 0x0000000ad4d61981 */ /* 0x000ee8000c1e1500 */
[----:B------:R-:W3:Y:S04]  /*1cef0*/  LDL.LU.64 R14, [R1+0x2930] ;  /* 0x00293000010e7983 */ /* 0x000ee80000300a00 */
[----:B------:R-:W4:Y:S01]  /*1cf00*/  LDL.LU.64 R212, [R1+0x2928] ;  /* 0x0029280001d47983 */ /* 0x000f220000300a00 */
[----:B--2---:R-:W-:-:S05]  /*1cf10*/  LOP3.LUT R16, R16, 0x40, RZ, 0xc0, !PT ;  /* 0x0000004010107812 */ /* 0x004fca00078ec0ff */
[----:B------:R-:W-:-:S05]  /*1cf20*/  IMAD R198, R16, 0x200, R198 ;  /* 0x0000020010c67824 */ /* 0x000fca00078e02c6 */
[C---:B------:R-:W-:Y:S01]  /*1cf30*/  LOP3.LUT R54, R198.reuse, 0x10, RZ, 0x3c, !PT ;  /* 0x00000010c6367812 */ /* 0x040fe200078e3cff */
[----:B------:R-:W-:Y:S04]  /*1cf40*/  STS.U16 [R198+UR9], R79 ;  /* 0x0000004fc6007988 */ /* 0x000fe80008000409 */
        /* <DEDUP_REMOVED lines=20> */
[----:B---3--:R-:W2:Y:S04]  /*1d090*/  @P1 LDG.E.U16 R14, desc[UR10][R30.64] ;  /* 0x0000000a1e0e1981 */ /* 0x008ea8000c1e1500 */
[----:B----4-:R3:W4:Y:S04]  /*1d0a0*/  @P1 LDG.E.U16 R213, desc[UR10][R66.64] ;  /* 0x0000000a42d51981 */ /* 0x010728000c1e1500 */
[----:B------:R0:W2:Y:S04]  /*1d0b0*/  @P1 LDG.E.U16 R212, desc[UR10][R62.64] ;  /* 0x0000000a3ed41981 */ /* 0x0000a8000c1e1500 */
[----:B------:R-:W3:Y:S04]  /*1d0c0*/  LDL.LU.64 R66, [R1+0x2920] ;  /* 0x0029200001427983 */ /* 0x000ee80000300a00 */
[----:B------:R-:W0:Y:S04]  /*1d0d0*/  LDL.LU.64 R62, [R1+0x2918] ;  /* 0x00291800013e7983 */ /* 0x000e280000300a00 */
[----:B------:R-:W2:Y:S04]  /*1d0e0*/  LDL.LU.64 R60, [R1+0x2910] ;  /* 0x00291000013c7983 */ /* 0x000ea80000300a00 */
[----:B------:R-:W2:Y:S04]  /*1d0f0*/  LDL.LU R59, [R1+0x290c] ;  /* 0x00290c00013b7983 */ /* 0x000ea80000300800 */
[----:B------:R-:W2:Y:S04]  /*1d100*/  LDL.LU R57, [R1+0x2908] ;  /* 0x0029080001397983 */ /* 0x000ea80000300800 */
[----:B------:R-:W2:Y:S04]  /*1d110*/  LDL.LU.64 R34, [R1+0x2900] ;  /* 0x0029000001227983 */ /* 0x000ea80000300a00 */
[----:B------:R-:W2:Y:S04]  /*1d120*/  LDL.LU.64 R30, [R1+0x28f8] ;  /* 0x0028f800011e7983 */ /* 0x000ea80000300a00 */
[----:B------:R-:W2:Y:S04]  /*1d130*/  LDL.LU.64 R28, [R1+0x28f0] ;  /* 0x0028f000011c7983 */ /* 0x000ea80000300a00 */
[----:B------:R-:W2:Y:S04]  /*1d140*/  LDL.LU R17, [R1+0x28e8] ;  /* 0x0028e80001117983 */ /* 0x000ea80000300800 */
[----:B------:R-:W2:Y:S04]  /*1d150*/  LDL.LU.64 R200, [R1+0x28e0] ;  /* 0x0028e00001c87983 */ /* 0x000ea80000300a00 */
[----:B------:R-:W2:Y:S04]  /*1d160*/  LDL.LU.64 R202, [R1+0x28d8] ;  /* 0x0028d80001ca7983 */ /* 0x000ea80000300a00 */
[----:B------:R-:W2:Y:S04]  /*1d170*/  LDL.LU.64 R204, [R1+0x28d0] ;  /* 0x0028d00001cc7983 */ /* 0x000ea80000300a00 */
[----:B------:R-:W2:Y:S04]  /*1d180*/  LDL.LU.64 R208, [R1+0x28c8] ;  /* 0x0028c80001d07983 */ /* 0x000ea80000300a00 */
        /* <DEDUP_REMOVED lines=42> */
[----:B------:R-:W-:Y:S01]  /*1d430*/  STS.U16 [R198+UR9+0x17c00], R70 ;  /* 0x017c0046c6007988 */ /* 0x000fe20008000409 */
[C---:B------:R-:W-:Y:S01]  /*1d440*/  LOP3.LUT R16, R198.reuse, 0x20, RZ, 0x3c, !PT ;  /* 0x00000020c6107812 */ /* 0x040fe200078e3cff */
[----:B-1----:R-:W1:Y:S02]  /*1d450*/  LDC R130, c[0x0][0x3d8] ;  /* 0x0000f600ff827b82 */ /* 0x002e640000000800 */
[----:B------:R1:W-:Y:S04]  /*1d460*/  STS.U16 [R54+UR9+0x80], R190 ;  /* 0x000080be36007988 */ /* 0x0003e80008000409 */
[----:B------:R-:W-:Y:S01]  /*1d470*/  STS.U16 [R54+UR9+0x480], R189 ;  /* 0x000480bd36007988 */ /* 0x000fe20008000409 */
[----:B------:R-:W-:Y:S01]  /*1d480*/  LOP3.LUT R3, R198, 0x30, RZ, 0x3c, !PT ;  /* 0x00000030c6037812 */ /* 0x000fe200078e3cff */
[----:B------:R-:W0:Y:S02]  /*1d490*/  LDC R133, c[0x0][0x3d8] ;  /* 0x0000f600ff857b82 */ /* 0x000e240000000800 */
[----:B------:R-:W-:Y:S04]  /*1d4a0*/  STS.U16 [R54+UR9+0x880], R188 ;  /* 0x000880bc36007988 */ /* 0x000fe80008000409 */
[----:B------:R1:W-:Y:S01]  /*1d4b0*/  STS.U16 [R54+UR9+0xc80], R187 ;  /* 0x000c80bb36007988 */ /* 0x0003e20008000409 */
        /* <DEDUP_REMOVED lines=57> */
[----:B------:R2:W-:Y:S01]  /*1d850*/  STS.U16 [R54+UR9+0x12480], R149 ;  /* 0x0124809536007988 */ /* 0x0005e20008000409 */
[----:B0-----:R-:W-:Y:S01]  /*1d860*/  PRMT R182, RZ, 0x7610, R182 ;  /* 0x00007610ffb67816 */ /* 0x001fe200000000b6 */
[----:B-1----:R-:W0:Y:S02]  /*1d870*/  LDC R151, c[0x0][0x3d8] ;  /* 0x0000f600ff977b82 */ /* 0x002e240000000800 */
[----:B------:R1:W-:Y:S04]  /*1d880*/  STS.U16 [R54+UR9+0x12880], R148 ;  /* 0x0128809436007988 */ /* 0x0003e80008000409 */
[----:B------:R0:W-:Y:S04]  /*1d890*/  STS.U16 [R54+UR9+0x12c80], R147 ;  /* 0x012c809336007988 */ /* 0x0001e80008000409 */
[----:B------:R-:W-:Y:S01]  /*1d8a0*/  STL.64 [R1+0x2318], R2 ;  /* 0x0023180201007387 */ /* 0x000fe20000100a00 */
[----:B--2---:R-:W-:Y:S01]  /*1d8b0*/  PRMT R209, RZ, 0x7610, R209 ;  /* 0x00007610ffd17816 */ /* 0x004fe200000000d1 */
[----:B------:R-:W2:Y:S02]  /*1d8c0*/  LDC R150, c[0x0][0x3d8] ;  /* 0x0000f600ff967b82 */ /* 0x000ea40000000800 */
[----:B------:R0:W-:Y:S04]  /*1d8d0*/  STS.U16 [R54+UR9+0x13080], R146 ;  /* 0x0130809236007988 */ /* 0x0001e80008000409 */
[----:B------:R0:W-:Y:S01]  /*1d8e0*/  STS.U16 [R54+UR9+0x13480], R145 ;  /* 0x0134809136007988 */ /* 0x0001e20008000409 */
[----:B------:R-:W-:Y:S01]  /*1d8f0*/  PRMT R208, RZ, 0x7610, R208 ;  /* 0x00007610ffd07816 */ /* 0x000fe200000000d0 */
[----:B------:R-:W2:Y:S02]  /*1d900*/  LDC R149, c[0x0][0x3d8] ;  /* 0x0000f600ff957b82 */ /* 0x000ea40000000800 */
[----:B------:R0:W-:Y:S04]  /*1d910*/  STS.U16 [R54+UR9+0x13880], R144 ;  /* 0x0138809036007988 */ /* 0x0001e80008000409 */
[----:B------:R0:W-:Y:S01]  /*1d920*/  STS.U16 [R54+UR9+0x13c80], R143 ;  /* 0x013c808f36007988 */ /* 0x0001e20008000409 */
[----:B------:R-:W-:-:S02]  /*1d930*/  PRMT R181, RZ, 0x7610, R181 ;  /* 0x00007610ffb57816 */ /* 0x000fc400000000b5 */
[----:B------:R-:W-:Y:S01]  /*1d940*/  PRMT R205, RZ, 0x7610, R205 ;  /* 0x00007610ffcd7816 */ /* 0x000fe200000000cd */
[----:B------:R0:W-:Y:S01]  /*1d950*/  STS.U16 [R54+UR9+0x14080], R142 ;  /* 0x0140808e36007988 */ /* 0x0001e20008000409 */
[----:B------:R-:W-:Y:S02]  /*1d960*/  PRMT R204, RZ, 0x7610, R204 ;  /* 0x00007610ffcc7816 */ /* 0x000fe400000000cc */
[----:B------:R-:W-:Y:S01]  /*1d970*/  PRMT R203, RZ, 0x7610, R203 ;  /* 0x00007610ffcb7816 */ /* 0x000fe200000000cb */
[----:B------:R0:W-:Y:S01]  /*1d980*/  STS.U16 [R54+UR9+0x14480], R141 ;  /* 0x0144808d36007988 */ /* 0x0001e20008000409 */
[----:B------:R-:W-:Y:S02]  /*1d990*/  PRMT R202, RZ, 0x7610, R202 ;  /* 0x00007610ffca7816 */ /* 0x000fe400000000ca */
[----:B------:R-:W-:Y:S01]  /*1d9a0*/  PRMT R201, RZ, 0x7610, R201 ;  /* 0x00007610ffc97816 */ /* 0x000fe200000000c9 */
[----:B------:R-:W-:Y:S01]  /*1d9b0*/  STS.U16 [R54+UR9+0x14880], R140 ;  /* 0x0148808c36007988 */ /* 0x000fe20008000409 */
[----:B------:R-:W-:-:S02]  /*1d9c0*/  PRMT R200, RZ, 0x7610, R200 ;  /* 0x00007610ffc87816 */ /* 0x000fc400000000c8 */
[----:B------:R-:W-:Y:S01]  /*1d9d0*/  PRMT R179, RZ, 0x7610, R179 ;  /* 0x00007610ffb37816 */ /* 0x000fe200000000b3 */
[----:B------:R-:W-:Y:S01]  /*1d9e0*/  STS.U16 [R54+UR9+0x14c80], R139 ;  /* 0x014c808b36007988 */ /* 0x000fe20008000409 */
[----:B------:R-:W-:Y:S02]  /*1d9f0*/  PRMT R178, RZ, 0x7610, R178 ;  /* 0x00007610ffb27816 */ /* 0x000fe400000000b2 */
[----:B------:R-:W-:Y:S01]  /*1da00*/  PRMT R177, RZ, 0x7610, R177 ;  /* 0x00007610ffb17816 */ /* 0x000fe200000000b1 */
[----:B------:R-:W-:Y:S01]  /*1da10*/  STS.U16 [R54+UR9+0x15080], R71 ;  /* 0x0150804736007988 */ /* 0x000fe20008000409 */
[----:B-1----:R-:W-:Y:S02]  /*1da20*/  PRMT R148, RZ, 0x7610, R148 ;  /* 0x00007610ff947816 */ /* 0x002fe40000000094 */
[----:B0-----:R-:W-:Y:S01]  /*1da30*/  PRMT R147, RZ, 0x7610, R147 ;  /* 0x00007610ff937816 */ /* 0x001fe20000000093 */
[----:B------:R-:W-:Y:S01]  /*1da40*/  STS.U16 [R54+UR9+0x15480], R72 ;  /* 0x0154804836007988 */ /* 0x000fe20008000409 */
[----:B------:R-:W-:-:S02]  /*1da50*/  PRMT R146, RZ, 0x7610, R146 ;  /* 0x00007610ff927816 */ /* 0x000fc40000000092 */
[----:B------:R-:W-:Y:S01]  /*1da60*/  PRMT R176, RZ, 0x7610, R176 ;  /* 0x00007610ffb07816 */ /* 0x000fe200000000b0 */
[----:B------:R-:W-:Y:S01]  /*1da70*/  STS.U16 [R54+UR9+0x15880], R73 ;  /* 0x0158804936007988 */ /* 0x000fe20008000409 */
[----:B------:R-:W-:Y:S02]  /*1da80*/  PRMT R145, RZ, 0x7610, R145 ;  /* 0x00007610ff917816 */ /* 0x000fe40000000091 */
[----:B------:R-:W-:Y:S01]  /*1da90*/  PRMT R175, RZ, 0x7610, R175 ;  /* 0x00007610ffaf7816 */ /* 0x000fe200000000af */
[----:B------:R-:W-:Y:S01]  /*1daa0*/  STS.U16 [R54+UR9+0x15c80], R74 ;  /* 0x015c804a36007988 */ /* 0x000fe20008000409 */
        /* <DEDUP_REMOVED lines=23> */
[----:B------:R1:W-:Y:S01]  /*1dc20*/  STS.U16 [R54+UR9+0x17c80], R192 ;  /* 0x017c80c036007988 */ /* 0x0003e20008000409 */
[----:B------:R-:W-:Y:S01]  /*1dc30*/  PRMT R171, RZ, 0x7610, R171 ;  /* 0x00007610ffab7816 */ /* 0x000fe200000000ab */
[----:B0-----:R-:W0:Y:S02]  /*1dc40*/  LDC R199, c[0x0][0x3d8] ;  /* 0x0000f600ffc77b82 */ /* 0x001e240000000800 */
[----:B------:R-:W-:Y:S04]  /*1dc50*/  STS.U16 [R16+UR9+0x100], R52 ;  /* 0x0001003410007988 */ /* 0x000fe80008000409 */
[----:B------:R-:W-:Y:S01]  /*1dc60*/  STS.U16 [R16+UR9+0x500], R50 ;  /* 0x0005003210007988 */ /* 0x000fe20008000409 */
[----:B------:R-:W-:Y:S01]  /*1dc70*/  PRMT R170, RZ, 0x7610, R170 ;  /* 0x00007610ffaa7816 */ /* 0x000fe200000000aa */
[----:B-1----:R-:W1:Y:S02]  /*1dc80*/  LDC R192, c[0x0][0x3d8] ;  /* 0x0000f600ffc07b82 */ /* 0x002e640000000800 */
[----:B------:R-:W-:Y:S04]  /*1dc90*/  STS.U16 [R16+UR9+0x900], R51 ;  /* 0x0009003310007988 */ /* 0x000fe80008000409 */
[----:B------:R-:W-:Y:S01]  /*1dca0*/  STS.U16 [R16+UR9+0xd00], R48 ;  /* 0x000d003010007988 */ /* 0x000fe20008000409 */
[----:B------:R-:W-:Y:S01]  /*1dcb0*/  PRMT R95, RZ, 0x7610, R95 ;  /* 0x00007610ff5f7816 */ /* 0x000fe2000000005f */
[----:B------:R-:W0:Y:S02]  /*1dcc0*/  LDC R194, c[0x0][0x3d8] ;  /* 0x0000f600ffc27b82 */ /* 0x000e240000000800 */
[----:B------:R2:W-:Y:S04]  /*1dcd0*/  STS.U16 [R16+UR9+0x1100], R46 ;  /* 0x0011002e10007988 */ /* 0x0005e80008000409 */
[----:B------:R-:W-:Y:S01]  /*1dce0*/  STS.U16 [R16+UR9+0x1500], R47 ;  /* 0x0015002f10007988 */ /* 0x000fe20008000409 */
[----:B------:R-:W-:-:S02]  /*1dcf0*/  PRMT R94, RZ, 0x7610, R94 ;  /* 0x00007610ff5e7816 */ /* 0x000fc4000000005e */
[----:B------:R-:W-:Y:S01]  /*1dd00*/  PRMT R113, RZ, 0x7610, R113 ;  /* 0x00007610ff717816 */ /* 0x000fe20000000071 */
[----:B------:R-:W-:Y:S01]  /*1dd10*/  STS.U16 [R16+UR9+0x1900], R44 ;  /* 0x0019002c10007988 */ /* 0x000fe20008000409 */
[----:B------:R-:W-:Y:S01]  /*1dd20*/  PRMT R93, RZ, 0x7610, R93 ;  /* 0x00007610ff5d7816 */ /* 0x000fe2000000005d */
[----:B--2---:R-:W2:Y:S02]  /*1dd30*/  LDC R46, c[0x0][0x3d8] ;  /* 0x0000f600ff2e7b82 */ /* 0x004ea40000000800 */
[----:B------:R-:W-:Y:S04]  /*1dd40*/  STS.U16 [R16+UR9+0x1d00], R42 ;  /* 0x001d002a10007988 */ /* 0x000fe80008000409 */
[----:B------:R3:W-:Y:S01]  /*1dd50*/  STS.U16 [R16+UR9+0x2100], R40 ;  /* 0x0021002810007988 */ /* 0x0007e20008000409 */
[----:B------:R-:W-:-:S02]  /*1dd60*/  PRMT R92, RZ, 0x7610, R92 ;  /* 0x00007610ff5c7816 */ /* 0x000fc4000000005c */
[----:B------:R-:W-:Y:S01]  /*1dd70*/  PRMT R91, RZ, 0x7610, R91 ;  /* 0x00007610ff5b7816 */ /* 0x000fe2000000005b */
[----:B------:R4:W-:Y:S01]  /*1dd80*/  STS.U16 [R16+UR9+0x2500], R41 ;  /* 0x0025002910007988 */ /* 0x0009e20008000409 */
[----:B------:R-:W-:Y:S02]  /*1dd90*/  PRMT R112, RZ, 0x7610, R112 ;  /* 0x00007610ff707816 */ /* 0x000fe40000000070 */
[----:B------:R-:W-:Y:S01]  /*1dda0*/  PRMT R90, RZ, 0x7610, R90 ;  /* 0x00007610ff5a7816 */ /* 0x000fe2000000005a */
[----:B------:R-:W-:Y:S01]  /*1ddb0*/  STS.U16 [R16+UR9+0x2900], R36 ;  /* 0x0029002410007988 */ /* 0x000fe20008000409 */
[----:B------:R-:W-:Y:S01]  /*1ddc0*/  PRMT R169, RZ, 0x7610, R169 ;  /* 0x00007610ffa97816 */ /* 0x000fe200000000a9 */
[----:B---3--:R-:W3:Y:S02]  /*1ddd0*/  LDC R40, c[0x0][0x3d8] ;  /* 0x0000f600ff287b82 */ /* 0x008ee40000000800 */
[----:B------:R-:W-:Y:S04]  /*1dde0*/  STS.U16 [R16+UR9+0x2d00], R37 ;  /* 0x002d002510007988 */ /* 0x000fe80008000409 */
[----:B------:R1:W-:Y:S01]  /*1ddf0*/  STS.U16 [R16+UR9+0x3100], R32 ;  /* 0x0031002010007988 */ /* 0x0003e20008000409 */
[----:B------:R-:W-:Y:S01]  /*1de00*/  PRMT R168, RZ, 0x7610, R168 ;  /* 0x00007610ffa87816 */ /* 0x000fe200000000a8 */
[----:B----4-:R-:W4:Y:S02]  /*1de10*/  LDC R41, c[0x0][0x3d8] ;  /* 0x0000f600ff297b82 */ /* 0x010f240000000800 */
[----:B------:R0:W-:Y:S04]  /*1de20*/  STS.U16 [R16+UR9+0x3500], R33 ;  /* 0x0035002110007988 */ /* 0x0001e80008000409 */
[----:B------:R-:W-:Y:S01]  /*1de30*/  STS.U16 [R16+UR9+0x3900], R26 ;  /* 0x0039001a10007988 */ /* 0x000fe20008000409 */
[----:B------:R-:W-:Y:S01]  /*1de40*/  PRMT R89, RZ, 0x7610, R89 ;  /* 0x00007610ff597816 */ /* 0x000fe20000000059 */
[----:B-1----:R-:W1:Y:S02]  /*1de50*/  LDC R32, c[0x0][0x3d8] ;  /* 0x0000f600ff207b82 */ /* 0x002e640000000800 */
[----:B------:R-:W-:Y:S04]  /*1de60*/  STS.U16 [R16+UR9+0x3d00], R24 ;  /* 0x003d001810007988 */ /* 0x000fe80008000409 */
[----:B------:R-:W-:Y:S01]  /*1de70*/  STS.U16 [R16+UR9+0x4100], R22 ;  /* 0x0041001610007988 */ /* 0x000fe20008000409 */
        /* <DEDUP_REMOVED lines=43> */
[----:B------:R3:W-:Y:S01]  /*1e130*/  STS.U16 [R16+UR9+0x10100], R239 ;  /* 0x010100ef10007988 */ /* 0x0007e20008000409 */
[----:B0-----:R-:W-:-:S02]  /*1e140*/  PRMT R242, RZ, 0x7610, R242 ;  /* 0x00007610fff27816 */ /* 0x001fc400000000f2 */
[----:B------:R-:W-:Y:S01]  /*1e150*/  PRMT R70, RZ, 0x7610, R70 ;  /* 0x00007610ff467816 */ /* 0x000fe20000000046 */
[----:B------:R0:W-:Y:S01]  /*1e160*/  STS.U16 [R16+UR9+0x10500], R238 ;  /* 0x010500ee10007988 */ /* 0x0001e20008000409 */
[----:B-1----:R-:W-:Y:S02]  /*1e170*/  PRMT R241, RZ, 0x7610, R241 ;  /* 0x00007610fff17816 */ /* 0x002fe400000000f1 */
[----:B------:R-:W-:Y:S01]  /*1e180*/  PRMT R67, RZ, 0x7610, R67 ;  /* 0x00007610ff437816 */ /* 0x000fe20000000043 */
[----:B------:R1:W-:Y:S01]  /*1e190*/  STS.U16 [R16+UR9+0x10900], R237 ;  /* 0x010900ed10007988 */ /* 0x0003e20008000409 */
[----:B--2---:R-:W-:Y:S02]  /*1e1a0*/  PRMT R240, RZ, 0x7610, R240 ;  /* 0x00007610fff07816 */ /* 0x004fe400000000f0 */
[----:B------:R-:W-:Y:S01]  /*1e1b0*/  PRMT R66, RZ, 0x7610, R66 ;  /* 0x00007610ff427816 */ /* 0x000fe20000000042 */
[----:B------:R2:W-:Y:S01]  /*1e1c0*/  STS.U16 [R16+UR9+0x10d00], R236 ;  /* 0x010d00ec10007988 */ /* 0x0005e20008000409 */
[----:B---3--:R-:W-:-:S02]  /*1e1d0*/  PRMT R239, RZ, 0x7610, R239 ;  /* 0x00007610ffef7816 */ /* 0x008fc400000000ef */
[----:B------:R-:W-:Y:S01]  /*1e1e0*/  PRMT R105, RZ, 0x7610, R105 ;  /* 0x00007610ff697816 */ /* 0x000fe20000000069 */
[----:B------:R-:W-:Y:S01]  /*1e1f0*/  STS.U16 [R16+UR9+0x11100], R235 ;  /* 0x011100eb10007988 */ /* 0x000fe20008000409 */
[----:B0-----:R-:W-:Y:S02]  /*1e200*/  PRMT R238, RZ, 0x7610, R238 ;  /* 0x00007610ffee7816 */ /* 0x001fe400000000ee */
[----:B------:R-:W-:Y:S01]  /*1e210*/  PRMT R104, RZ, 0x7610, R104 ;  /* 0x00007610ff687816 */ /* 0x000fe20000000068 */
[----:B------:R-:W-:Y:S01]  /*1e220*/  STS.U16 [R16+UR9+0x11500], R234 ;  /* 0x011500ea10007988 */ /* 0x000fe20008000409 */
[----:B-1----:R-:W-:Y:S02]  /*1e230*/  PRMT R237, RZ, 0x7610, R237 ;  /* 0x00007610ffed7816 */ /* 0x002fe400000000ed */
[----:B------:R-:W-:Y:S01]  /*1e240*/  PRMT R63, RZ, 0x7610, R63 ;  /* 0x00007610ff3f7816 */ /* 0x000fe2000000003f */
[----:B------:R-:W-:Y:S01]  /*1e250*/  STS.U16 [R16+UR9+0x11900], R233 ;  /* 0x011900e910007988 */ /* 0x000fe20008000409 */
[----:B--2---:R-:W-:-:S02]  /*1e260*/  PRMT R236, RZ, 0x7610, R236 ;  /* 0x00007610ffec7816 */ /* 0x004fc400000000ec */
[----:B------:R-:W-:Y:S01]  /*1e270*/  PRMT R161, RZ, 0x7610, R161 ;  /* 0x00007610ffa17816 */ /* 0x000fe200000000a1 */
[----:B------:R-:W-:Y:S01]  /*1e280*/  STS.U16 [R16+UR9+0x11d00], R232 ;  /* 0x011d00e810007988 */ /* 0x000fe20008000409 */
[----:B------:R-:W-:Y:S02]  /*1e290*/  PRMT R74, RZ, 0x7610, R74 ;  /* 0x00007610ff4a7816 */ /* 0x000fe4000000004a */
[----:B------:R-:W-:Y:S01]  /*1e2a0*/  PRMT R160, RZ, 0x7610, R160 ;  /* 0x00007610ffa07816 */ /* 0x000fe200000000a0 */
[----:B------:R-:W-:Y:S01]  /*1e2b0*/  STL.S16 [R1+0x11a8], R242 ;  /* 0x0011a8f201007387 */ /* 0x000fe20000100600 */
[----:B------:R-:W-:Y:S02]  /*1e2c0*/  PRMT R73, RZ, 0x7610, R73 ;  /* 0x00007610ff497816 */ /* 0x000fe40000000049 */
[----:B------:R-:W-:Y:S01]  /*1e2d0*/  PRMT R62, RZ, 0x7610, R62 ;  /* 0x00007610ff3e7816 */ /* 0x000fe2000000003e */
[----:B------:R-:W-:Y:S01]  /*1e2e0*/  STS.U16 [R16+UR9+0x12100], R231 ;  /* 0x012100e710007988 */ /* 0x000fe20008000409 */
[----:B------:R-:W-:-:S02]  /*1e2f0*/  PRMT R72, RZ, 0x7610, R72 ;  /* 0x00007610ff487816 */ /* 0x000fc40000000048 */
[----:B------:R-:W-:Y:S01]  /*1e300*/  PRMT R61, RZ, 0x7610, R61 ;  /* 0x00007610ff3d7816 */ /* 0x000fe2000000003d */
[----:B------:R-:W-:Y:S01]  /*1e310*/  STL.S16 [R1+0x1234], R241 ;  /* 0x001234f101007387 */ /* 0x000fe20000100600 */
[----:B------:R-:W-:Y:S02]  /*1e320*/  PRMT R71, RZ, 0x7610, R71 ;  /* 0x00007610ff477816 */ /* 0x000fe40000000047 */
[----:B------:R-:W-:Y:S01]  /*1e330*/  PRMT R60, RZ, 0x7610, R60 ;  /* 0x00007610ff3c7816 */ /* 0x000fe2000000003c */
[----:B------:R-:W-:Y:S01]  /*1e340*/  STS.U16 [R16+UR9+0x12500], R230 ;  /* 0x012500e610007988 */ /* 0x000fe20008000409 */
[----:B------:R-:W-:Y:S02]  /*1e350*/  PRMT R59, RZ, 0x7610, R59 ;  /* 0x00007610ff3b7816 */ /* 0x000fe4000000003b */
[----:B------:R-:W-:Y:S01]  /*1e360*/  PRMT R57, RZ, 0x7610, R57 ;  /* 0x00007610ff397816 */ /* 0x000fe20000000039 */
[----:B------:R-:W-:Y:S01]  /*1e370*/  STL.S16 [R1+0x11a4], R240 ;  /* 0x0011a4f001007387 */ /* 0x000fe20000100600 */
[----:B------:R-:W-:-:S02]  /*1e380*/  PRMT R103, RZ, 0x7610, R103 ;  /* 0x00007610ff677816 */ /* 0x000fc40000000067 */
        /* <DEDUP_REMOVED lines=13> */
[----:B------:R0:W-:Y:S01]  /*1e460*/  STS.U16 [R16+UR9+0x13100], R227 ;  /* 0x013100e310007988 */ /* 0x0001e20008000409 */
[----:B------:R-:W-:Y:S02]  /*1e470*/  PRMT R156, RZ, 0x7610, R156 ;  /* 0x00007610ff9c7816 */ /* 0x000fe4000000009c */
[----:B------:R-:W-:Y:S01]  /*1e480*/  PRMT R30, RZ, 0x7610, R30 ;  /* 0x00007610ff1e7816 */ /* 0x000fe2000000001e */
[----:B------:R-:W-:Y:S01]  /*1e490*/  STL.S16 [R1+0x122c], R237 ;  /* 0x00122ced01007387 */ /* 0x000fe20000100600 */
[----:B------:R-:W-:-:S02]  /*1e4a0*/  PRMT R29, RZ, 0x7610, R29 ;  /* 0x00007610ff1d7816 */ /* 0x000fc4000000001d */
[----:B------:R-:W-:Y:S01]  /*1e4b0*/  PRMT R99, RZ, 0x7610, R99 ;  /* 0x00007610ff637816 */ /* 0x000fe20000000063 */
[----:B------:R1:W-:Y:S01]  /*1e4c0*/  STS.U16 [R16+UR9+0x13500], R226 ;  /* 0x013500e210007988 */ /* 0x0003e20008000409 */
[----:B------:R-:W-:Y:S02]  /*1e4d0*/  PRMT R28, RZ, 0x7610, R28 ;  /* 0x00007610ff1c7816 */ /* 0x000fe4000000001c */
[----:B------:R-:W-:Y:S01]  /*1e4e0*/  PRMT R98, RZ, 0x7610, R98 ;  /* 0x00007610ff627816 */ /* 0x000fe20000000062 */
[----:B------:R-:W-:Y:S01]  /*1e4f0*/  STL.S16 [R1+0x119c], R236 ;  /* 0x00119cec01007387 */ /* 0x000fe20000100600 */
[----:B0-----:R-:W-:Y:S02]  /*1e500*/  PRMT R227, RZ, 0x7610, R227 ;  /* 0x00007610ffe37816 */ /* 0x001fe400000000e3 */
[----:B------:R-:W-:Y:S01]  /*1e510*/  PRMT R154, RZ, 0x7610, R154 ;  /* 0x00007610ff9a7816 */ /* 0x000fe2000000009a */
[----:B------:R0:W-:Y:S01]  /*1e520*/  STL [R1+0x28a8], R182 ;  /* 0x0028a8b601007387 */ /* 0x0001e20000100800 */
[----:B------:R-:W-:-:S02]  /*1e530*/  PRMT R155, RZ, 0x7610, R155 ;  /* 0x00007610ff9b7816 */ /* 0x000fc4000000009b */
[----:B------:R-:W-:Y:S01]  /*1e540*/  PRMT R21, RZ, 0x7610, R21 ;  /* 0x00007610ff157816 */ /* 0x000fe20000000015 */
[----:B------:R-:W-:Y:S01]  /*1e550*/  STL.S16 [R1+0x1228], R209 ;  /* 0x001228d101007387 */ /* 0x000fe20000100600 */
[----:B-1----:R-:W-:Y:S02]  /*1e560*/  PRMT R226, RZ, 0x7610, R226 ;  /* 0x00007610ffe27816 */ /* 0x002fe400000000e2 */
[----:B------:R-:W-:Y:S01]  /*1e570*/  PRMT R19, RZ, 0x7610, R19 ;  /* 0x00007610ff137816 */ /* 0x000fe20000000013 */
[----:B------:R-:W-:Y:S01]  /*1e580*/  STL.S16 [R1+0x1198], R208 ;  /* 0x001198d001007387 */ /* 0x000fe20000100600 */
[----:B------:R-:W-:Y:S02]  /*1e590*/  PRMT R97, RZ, 0x7610, R97 ;  /* 0x00007610ff617816 */ /* 0x000fe40000000061 */
[----:B------:R-:W-:Y:S01]  /*1e5a0*/  PRMT R17, RZ, 0x7610, R17 ;  /* 0x00007610ff117816 */ /* 0x000fe20000000011 */
[----:B------:R1:W-:Y:S01]  /*1e5b0*/  STL [R1+0x28b8], R181 ;  /* 0x0028b8b501007387 */ /* 0x0003e20000100800 */
[----:B0-----:R-:W-:-:S02]  /*1e5c0*/  PRMT R182, RZ, 0x7610, R182 ;  /* 0x00007610ffb67816 */ /* 0x001fc400000000b6 */
[----:B------:R-:W-:Y:S01]  /*1e5d0*/  PRMT R153, RZ, 0x7610, R153 ;  /* 0x00007610ff997816 */ /* 0x000fe20000000099 */
[----:B------:R-:W-:Y:S01]  /*1e5e0*/  STL.S16 [R1+0x1224], R206 ;  /* 0x001224ce01007387 */ /* 0x000fe20000100600 */
[----:B------:R-:W-:Y:S02]  /*1e5f0*/  PRMT R15, RZ, 0x7610, R15 ;  /* 0x00007610ff0f7816 */ /* 0x000fe4000000000f */
[----:B------:R-:W-:Y:S01]  /*1e600*/  PRMT R13, RZ, 0x7610, R13 ;  /* 0x00007610ff0d7816 */ /* 0x000fe2000000000d */
[----:B------:R0:W-:Y:S01]  /*1e610*/  STL.64 [R1+0x28b0], R226 ;  /* 0x0028b0e201007387 */ /* 0x0001e20000100a00 */
        /* <DEDUP_REMOVED lines=9> */
[----:B------:R-:W-:Y:S01]  /*1e6b0*/  IMAD R150, R150, 0x3b6, RZ ;  /* 0x000003b696967824 */ /* 0x000fe200078e02ff */
[----:B------:R-:W1:Y:S02]  /*1e6c0*/  LDC R140, c[0x0][0x3d8] ;  /* 0x0000f600ff8c7b82 */ /* 0x000e640000000800 */
[----:B------:R-:W-:Y:S04]  /*1e6d0*/  STL.S16 [R1+0x1190], R202 ;  /* 0x001190ca01007387 */ /* 0x000fe80000100600 */
[----:B------:R-:W-:Y:S01]  /*1e6e0*/  STL.S16 [R1+0x121c], R201 ;  /* 0x00121cc901007387 */ /* 0x000fe20000100600 */
[----:B------:R-:W-:Y:S01]  /*1e6f0*/  IMAD R151, R151, 0x3ba, RZ ;  /* 0x000003ba97977824 */ /* 0x000fe200078e02ff */
[----:B------:R-:W2:Y:S02]  /*1e700*/  LDC R47, c[0x0][0x3d8] ;  /* 0x0000f600ff2f7b82 */ /* 0x000ea40000000800 */
[----:B------:R-:W-:Y:S04]  /*1e710*/  STL.S16 [R1+0x94], R200 ;  /* 0x000094c801007387 */ /* 0x000fe80000100600 */
[----:B------:R-:W-:Y:S01]  /*1e720*/  STL.S16 [R1+0x118c], R182 ;  /* 0x00118cb601007387 */ /* 0x000fe20000100600 */
[----:B------:R-:W-:Y:S01]  /*1e730*/  IMAD R187, R187, 0x3be, RZ ;  /* 0x000003bebbbb7824 */ /* 0x000fe200078e02ff */
[----:B------:R-:W3:Y:S02]  /*1e740*/  LDC R211, c[0x0][0x3d8] ;  /* 0x0000f600ffd37b82 */ /* 0x000ee40000000800 */
[----:B------:R-:W-:Y:S04]  /*1e750*/  STL.S16 [R1+0x1218], R181 ;  /* 0x001218b501007387 */ /* 0x000fe80000100600 */
[----:B------:R-:W-:Y:S02]  /*1e760*/  STL.64 [R1+0x28a0], R178 ;  /* 0x0028a0b201007387 */ /* 0x000fe40000100a00 */
[----:B------:R-:W1:Y:S02]  /*1e770*/  LDC R37, c[0x0][0x3d8] ;  /* 0x0000f600ff257b82 */ /* 0x000e640000000800 */
[----:B------:R-:W-:Y:S04]  /*1e780*/  STL.S16 [R1+0x90], R148 ;  /* 0x0000909401007387 */ /* 0x000fe80000100600 */
[----:B------:R-:W-:Y:S01]  /*1e790*/  STL.S16 [R1+0x1188], R147 ;  /* 0x0011889301007387 */ /* 0x000fe20000100600 */
[----:B------:R-:W-:Y:S01]  /*1e7a0*/  IMAD R149, R149, 0x3ae, RZ ;  /* 0x000003ae95957824 */ /* 0x000fe200078e02ff */
[----:B------:R-:W1:Y:S02]  /*1e7b0*/  LDC R50, c[0x0][0x3d8] ;  /* 0x0000f600ff327b82 */ /* 0x000e640000000800 */
[----:B------:R-:W-:Y:S04]  /*1e7c0*/  STL.S16 [R1+0x1214], R146 ;  /* 0x0012149201007387 */ /* 0x000fe80000100600 */
[----:B------:R-:W-:Y:S01]  /*1e7d0*/  STL.S16 [R1+0x8c], R145 ;  /* 0x00008c9101007387 */ /* 0x000fe20000100600 */
[----:B------:R-:W-:Y:S01]  /*1e7e0*/  IMAD R188, R188, 0x1d7, RZ ;  /* 0x000001d7bcbc7824 */ /* 0x000fe200078e02ff */
[----:B------:R-:W1:Y:S02]  /*1e7f0*/  LDC R139, c[0x0][0x3d8] ;  /* 0x0000f600ff8b7b82 */ /* 0x000e640000000800 */
[----:B------:R-:W-:Y:S04]  /*1e800*/  STL.S16 [R1+0x1184], R144 ;  /* 0x0011849001007387 */ /* 0x000fe80000100600 */
[----:B------:R2:W-:Y:S01]  /*1e810*/  STL.64 [R1+0x2898], R120 ;  /* 0x0028987801007387 */ /* 0x0005e20000100a00 */
[----:B------:R-:W-:Y:S01]  /*1e820*/  IMAD R190, R190, 0x1db, RZ ;  /* 0x000001dbbebe7824 */ /* 0x000fe200078e02ff */
[----:B------:R-:W1:Y:S02]  /*1e830*/  LDC R51, c[0x0][0x3d8] ;  /* 0x0000f600ff337b82 */ /* 0x000e640000000800 */
[----:B------:R-:W-:Y:S04]  /*1e840*/  STL.S16 [R1+0x1210], R143 ;  /* 0x0012108f01007387 */ /* 0x000fe80000100600 */
[----:B------:R-:W-:Y:S01]  /*1e850*/  STL.64 [R1+0x2890], R176 ;  /* 0x002890b001007387 */ /* 0x000fe20000100a00 */
[----:B------:R-:W-:Y:S01]  /*1e860*/  IMAD R189, R189, 0x3c6, RZ ;  /* 0x000003c6bdbd7824 */ /* 0x000fe200078e02ff */
[----:B0-----:R-:W0:Y:S02]  /*1e870*/  LDC R226, c[0x0][0x3d8] ;  /* 0x0000f600ffe27b82 */ /* 0x001e240000000800 */
[----:B------:R-:W-:Y:S04]  /*1e880*/  STL.S16 [R1+0x88], R142 ;  /* 0x0000888e01007387 */ /* 0x000fe80000100600 */
[----:B------:R-:W-:Y:S01]  /*1e890*/  STL.S16 [R1+0x1180], R141 ;  /* 0x0011808d01007387 */ /* 0x000fe20000100600 */
[----:B------:R-:W-:Y:S01]  /*1e8a0*/  IMAD R192, R192, 0x1dd, RZ ;  /* 0x000001ddc0c07824 */ /* 0x000fe200078e02ff */
[----:B------:R-:W0:Y:S02]  /*1e8b0*/  LDC R227, c[0x0][0x3d8] ;  /* 0x0000f600ffe37b82 */ /* 0x000e240000000800 */
[----:B------:R-:W-:Y:S04]  /*1e8c0*/  STL.S16 [R1+0x120c], R138 ;  /* 0x00120c8a01007387 */ /* 0x000fe80000100600 */
[----:B------:R-:W-:Y:S01]  /*1e8d0*/  STL.S16 [R1+0x84], R134 ;  /* 0x0000848601007387 */ /* 0x000fe20000100600 */
[----:B--2---:R-:W-:Y:S01]  /*1e8e0*/  PRMT R121, RZ, 0x7610, R121 ;  /* 0x00007610ff797816 */ /* 0x004fe20000000079 */
[----:B------:R-:W-:Y:S01]  /*1e8f0*/  IMAD R199, R199, 0x1e3, RZ ;  /* 0x000001e3c7c77824 */ /* 0x000fe200078e02ff */
[----:B------:R-:W-:Y:S01]  /*1e900*/  PRMT R120, RZ, 0x7610, R120 ;  /* 0x00007610ff787816 */ /* 0x000fe20000000078 */
[----:B------:R-:W-:Y:S01]  /*1e910*/  STL.S16 [R1+0x117c], R132 ;  /* 0x00117c8401007387 */ /* 0x000fe20000100600 */
[C---:B------:R-:W-:Y:S01]  /*1e920*/  IMAD R243, R0.reuse, 0x27, RZ ;  /* 0x0000002700f37824 */ /* 0x040fe200078e02ff */
[----:B------:R-:W2:Y:S02]  /*1e930*/  LDC R54, c[0x0][0x3d8] ;  /* 0x0000f600ff367b82 */ /* 0x000ea40000000800 */
[----:B------:R3:W-:Y:S04]  /*1e940*/  STL.64 [R1+0x2880], R118 ;  /* 0x0028807601007387 */ /* 0x0007e80000100a00 */
[----:B------:R-:W-:Y:S01]  /*1e950*/  STL.S16 [R1+0x1208], R129 ;  /* 0x0012088101007387 */ /* 0x000fe20000100600 */
[C---:B------:R-:W-:Y:S01]  /*1e960*/  IMAD R244, R0.reuse, 0x2d, RZ ;  /* 0x0000002d00f47824 */ /* 0x040fe200078e02ff */
[----:B------:R-:W0:Y:S02]  /*1e970*/  LDC R232, c[0x0][0x3d8] ;  /* 0x0000f600ffe87b82 */ /* 0x000e240000000800 */
[----:B------:R-:W-:Y:S04]  /*1e980*/  STL.64 [R1+0x2888], R174 ;  /* 0x002888ae01007387 */ /* 0x000fe80000100a00 */
[----:B------:R-:W-:Y:S01]  /*1e990*/  STL.S16 [R1+0x80], R128 ;  /* 0x0000808001007387 */ /* 0x000fe20000100600 */
[----:B------:R-:W-:Y:S01]  /*1e9a0*/  IMAD R245, R0, 0x2f, RZ ;  /* 0x0000002f00f57824 */ /* 0x000fe200078e02ff */
[----:B------:R-:W0:Y:S02]  /*1e9b0*/  LDC R233, c[0x0][0x3d8] ;  /* 0x0000f600ffe97b82 */ /* 0x000e240000000800 */
[----:B------:R-:W-:Y:S01]  /*1e9c0*/  STL.S16 [R1+0x1178], R127 ;  /* 0x0011787f01007387 */ /* 0x000fe20000100600 */
[----:B---3--:R-:W-:-:S03]  /*1e9d0*/  PRMT R119, RZ, 0x7610, R119 ;  /* 0x00007610ff777816 */ /* 0x008fc60000000077 */
[----:B------:R-:W-:Y:S01]  /*1e9e0*/  STL.S16 [R1+0x1204], R126 ;  /* 0x0012047e01007387 */ /* 0x000fe20000100600 */
[----:B------:R-:W-:Y:S01]  /*1e9f0*/  PRMT R118, RZ, 0x7610, R118 ;  /* 0x00007610ff767816 */ /* 0x000fe20000000076 */
[C---:B------:R-:W-:Y:S01]  /*1ea00*/  IMAD R246, R0.reuse, 0x35, RZ ;  /* 0x0000003500f67824 */ /* 0x040fe200078e02ff */
[----:B------:R-:W3:Y:S01]  /*1ea10*/  LDC R234, c[0x0][0x3d8] ;  /* 0x0000f600ffea7b82 */ /* 0x000ee20000000800 */
[----:B------:R-:W-:Y:S04]  /*1ea20*/  STL.S16 [R1+0x7c], R125 ;  /* 0x00007c7d01007387 */ /* 0x000fe80000100600 */
[----:B------:R-:W-:Y:S01]  /*1ea30*/  STL.S16 [R1+0x1174], R124 ;  /* 0x0011747c01007387 */ /* 0x000fe20000100600 */
[C---:B------:R-:W-:Y:S02]  /*1ea40*/  IMAD R247, R0.reuse, 0x37, RZ ;  /* 0x0000003700f77824 */ /* 0x040fe400078e02ff */
[C---:B------:R-:W-:Y:S01]  /*1ea50*/  IMAD R248, R0.reuse, 0x3d, RZ ;  /* 0x0000003d00f87824 */ /* 0x040fe200078e02ff */
[----:B------:R1:W-:Y:S01]  /*1ea60*/  STL.64 [R1+0x2878], R116 ;  /* 0x0028787401007387 */ /* 0x0003e20000100a00 */
[----:B------:R-:W-:Y:S01]  /*1ea70*/  IMAD R249, R0, 0x3f, RZ ;  /* 0x0000003f00f97824 */ /* 0x000fe200078e02ff */
[----:B------:R-:W0:Y:S02]  /*1ea80*/  LDC R235, c[0x0][0x3d8] ;  /* 0x0000f600ffeb7b82 */ /* 0x000e240000000800 */
[----:B------:R-:W-:Y:S04]  /*1ea90*/  STL.S16 [R1+0x1200], R123 ;  /* 0x0012007b01007387 */ /* 0x000fe80000100600 */
[----:B------:R-:W-:Y:S01]  /*1eaa0*/  STL.64 [R1+0x2870], R172 ;  /* 0x002870ac01007387 */ /* 0x000fe20000100a00 */
[----:B------:R-:W-:Y:S01]  /*1eab0*/  IMAD R194, R194, 0x1df, RZ ;  /* 0x000001dfc2c27824 */ /* 0x000fe200078e02ff */
[----:B------:R-:W0:Y:S01]  /*1eac0*/  LDC R44, c[0x0][0x3d8] ;  /* 0x0000f600ff2c7b82 */ /* 0x000e220000000800 */
[----:B-1----:R-:W-:Y:S01]  /*1ead0*/  PRMT R117, RZ, 0x7610, R117 ;  /* 0x00007610ff757816 */ /* 0x002fe20000000075 */
[----:B------:R-:W-:Y:S01]  /*1eae0*/  STL.S16 [R1+0x78], R121 ;  /* 0x0000787901007387 */ /* 0x000fe20000100600 */
[----:B------:R-:W-:-:S03]  /*1eaf0*/  PRMT R116, RZ, 0x7610, R116 ;  /* 0x00007610ff747816 */ /* 0x000fc60000000074 */
[----:B------:R-:W-:Y:S01]  /*1eb00*/  STL.S16 [R1+0x1170], R120 ;  /* 0x0011707801007387 */ /* 0x000fe20000100600 */
[----:B------:R-:W-:Y:S01]  /*1eb10*/  IMAD R68, R68, 0xc, RZ ;  /* 0x0000000c44447824 */ /* 0x000fe200078e02ff */
[----:B------:R-:W1:Y:S02]  /*1eb20*/  LDC R48, c[0x0][0x3d8] ;  /* 0x0000f600ff307b82 */ /* 0x000e640000000800 */
[----:B------:R-:W-:Y:S04]  /*1eb30*/  STL.S16 [R1+0x11fc], R119 ;  /* 0x0011fc7701007387 */ /* 0x000fe80000100600 */
[----:B------:R-:W-:Y:S01]  /*1eb40*/  STL.S16 [R1+0x74], R118 ;  /* 0x0000747601007387 */ /* 0x000fe20000100600 */
[----:B------:R-:W-:Y:S01]  /*1eb50*/  IMAD R69, R69, 0xe, RZ ;  /* 0x0000000e45457824 */ /* 0x000fe200078e02ff */
[----:B------:R-:W0:Y:S02]  /*1eb60*/  LDC R42, c[0x0][0x3d8] ;  /* 0x0000f600ff2a7b82 */ /* 0x000e240000000800 */
[----:B------:R-:W-:Y:S04]  /*1eb70*/  STL.S16 [R1+0x116c], R117 ;  /* 0x00116c7501007387 */ /* 0x000fe80000100600 */
[----:B------:R-:W-:Y:S02]  /*1eb80*/  STL.64 [R1+0x2868], R114 ;  /* 0x0028687201007387 */ /* 0x000fe40000100a00 */
[----:B------:R-:W0:Y:S02]  /*1eb90*/  LDC R52, c[0x0][0x3d8] ;  /* 0x0000f600ff347b82 */ /* 0x000e240000000800 */
[----:B------:R-:W-:Y:S04]  /*1eba0*/  STL.S16 [R1+0x11f8], R116 ;  /* 0x0011f87401007387 */ /* 0x000fe80000100600 */
[----:B------:R-:W-:Y:S02]  /*1ebb0*/  STL.64 [R1+0x2860], R170 ;  /* 0x002860aa01007387 */ /* 0x000fe40000100a00 */
[----:B------:R-:W0:Y:S02]  /*1ebc0*/  LDC R2, c[0x0][0x3d8] ;  /* 0x0000f600ff027b82 */ /* 0x000e240000000800 */
[----:B------:R-:W-:Y:S04]  /*1ebd0*/  STL.S16 [R1+0x70], R95 ;  /* 0x0000705f01007387 */ /* 0x000fe80000100600 */
[----:B------:R-:W-:Y:S02]  /*1ebe0*/  STL.S16 [R1+0x1168], R94 ;  /* 0x0011685e01007387 */ /* 0x000fe40000100600 */
[----:B------:R-:W0:Y:S02]  /*1ebf0*/  LDC R18, c[0x0][0x3d8] ;  /* 0x0000f600ff127b82 */ /* 0x000e240000000800 */
[----:B------:R-:W-:Y:S04]  /*1ec00*/  STL [R1+0x2848], R113 ;  /* 0x0028487101007387 */ /* 0x000fe80000100800 */
[----:B------:R-:W-:Y:S02]  /*1ec10*/  STL.S16 [R1+0x11f4], R93 ;  /* 0x0011f45d01007387 */ /* 0x000fe40000100600 */
[----:B------:R-:W0:Y:S02]  /*1ec20*/  LDC R20, c[0x0][0x3d8] ;  /* 0x0000f600ff147b82 */ /* 0x000e240000000800 */
[----:B------:R-:W-:Y:S04]  /*1ec30*/  STL.S16 [R1+0x6c], R92 ;  /* 0x00006c5c01007387 */ /* 0x000fe80000100600 */
[----:B------:R-:W-:Y:S02]  /*1ec40*/  STL.S16 [R1+0x1164], R91 ;  /* 0x0011645b01007387 */ /* 0x000fe40000100600 */
[----:B------:R-:W0:Y:S02]  /*1ec50*/  LDC R22, c[0x0][0x3d8] ;  /* 0x0000f600ff167b82 */ /* 0x000e240000000800 */
[----:B------:R-:W-:Y:S04]  /*1ec60*/  STL [R1+0x2828], R112 ;  /* 0x0028287001007387 */ /* 0x000fe80000100800 */
[----:B------:R-:W-:Y:S02]  /*1ec70*/  STL.S16 [R1+0x11f0], R90 ;  /* 0x0011f05a01007387 */ /* 0x000fe40000100600 */
[----:B------:R-:W0:Y:S02]  /*1ec80*/  LDC R24, c[0x0][0x3d8] ;  /* 0x0000f600ff187b82 */ /* 0x000e240000000800 */
[----:B------:R-:W-:Y:S04]  /*1ec90*/  STL.64 [R1+0x2840], R168 ;  /* 0x002840a801007387 */ /* 0x000fe80000100a00 */
[----:B------:R-:W-:Y:S02]  /*1eca0*/  STL.S16 [R1+0x68], R89 ;  /* 0x0000685901007387 */ /* 0x000fe40000100600 */
[----:B------:R-:W0:Y:S02]  /*1ecb0*/  LDC R26, c[0x0][0x3d8] ;  /* 0x0000f600ff1a7b82 */ /* 0x000e240000000800 */
[----:B------:R-:W-:Y:S04]  /*1ecc0*/  STL.S16 [R1+0x1160], R88 ;  /* 0x0011605801007387 */ /* 0x000fe80000100600 */
[----:B------:R-:W-:Y:S04]  /*1ecd0*/  STL.S16 [R1+0x11ec], R87 ;  /* 0x0011ec5701007387 */ /* 0x000fe80000100600 */
[----:B------:R1:W-:Y:S01]  /*1ece0*/  STS.U16 [R16+UR9+0x13900], R225 ;  /* 0x013900e110007988 */ /* 0x0003e20008000409 */
[----:B------:R-:W-:Y:S01]  /*1ecf0*/  IMAD R206, R40, 0x36e, RZ ;  /* 0x0000036e28ce7824 */ /* 0x000fe200078e02ff */
[----:B------:R-:W-:Y:S01]  /*1ed00*/  IADD3 R202, P3, PT, R149, R196, RZ ;  /* 0x000000c495ca7210 */ /* 0x000fe20007f7e0ff */
[----:B----4-:R-:W-:Y:S01]  /*1ed10*/  IMAD R208, R41, 0x34e, RZ ;  /* 0x0000034e29d07824 */ /* 0x010fe200078e02ff */
[----:B------:R-:W-:Y:S01]  /*1ed20*/  STL.S16 [R1+0x64], R86 ;  /* 0x0000645601007387 */ /* 0x000fe20000100600 */
[C---:B------:R-:W-:Y:S01]  /*1ed30*/  IMAD R236, R0.reuse, 0xd, RZ ;  /* 0x0000000d00ec7824 */ /* 0x040fe200078e02ff */
[----:B------:R-:W4:Y:S02]  /*1ed40*/  LDC R179, c[0x0][0x3d8] ;  /* 0x0000f600ffb37b82 */ /* 0x000f240000000800 */
[----:B------:R-:W-:Y:S04]  /*1ed50*/  STL.S16 [R1+0x115c], R85 ;  /* 0x00115c5501007387 */ /* 0x000fe80000100600 */
[----:B------:R-:W-:Y:S01]  /*1ed60*/  STL.64 [R1+0x2830], R110 ;  /* 0x0028306e01007387 */ /* 0x000fe20000100a00 */
[C---:B------:R-:W-:Y:S01]  /*1ed70*/  IMAD R237, R0.reuse, 0xf, RZ ;  /* 0x0000000f00ed7824 */ /* 0x040fe200078e02ff */
[----:B-1----:R-:W1:Y:S02]  /*1ed80*/  LDC R225, c[0x0][0x3d8] ;  /* 0x0000f600ffe17b82 */ /* 0x002e640000000800 */
[----:B------:R-:W-:Y:S04]  /*1ed90*/  STL.S16 [R1+0x11e8], R84 ;  /* 0x0011e85401007387 */ /* 0x000fe80000100600 */
[----:B------:R-:W-:Y:S01]  /*1eda0*/  STL.64 [R1+0x2838], R166 ;  /* 0x002838a601007387 */ /* 0x000fe20000100a00 */
[C---:B------:R-:W-:Y:S01]  /*1edb0*/  IMAD R238, R0.reuse, 0x15, RZ ;  /* 0x0000001500ee7824 */ /* 0x040fe200078e02ff */
[----:B------:R-:W0:Y:S02]  /*1edc0*/  LDC R177, c[0x0][0x3d8] ;  /* 0x0000f600ffb17b82 */ /* 0x000e240000000800 */
[----:B------:R-:W-:Y:S04]  /*1edd0*/  STL.S16 [R1+0x60], R83 ;  /* 0x0000605301007387 */ /* 0x000fe80000100600 */
[----:B------:R-:W-:Y:S01]  /*1ede0*/  STL.S16 [R1+0x1158], R82 ;  /* 0x0011585201007387 */ /* 0x000fe20000100600 */
[C---:B------:R-:W-:Y:S01]  /*1edf0*/  IMAD R239, R0.reuse, 0x17, RZ ;  /* 0x0000001700ef7824 */ /* 0x040fe200078e02ff */
[----:B------:R-:W0:Y:S02]  /*1ee00*/  LDC R174, c[0x0][0x3d8] ;  /* 0x0000f600ffae7b82 */ /* 0x000e240000000800 */
[----:B------:R-:W-:Y:S04]  /*1ee10*/  STL.S16 [R1+0x11e4], R81 ;  /* 0x0011e45101007387 */ /* 0x000fe80000100600 */
[----:B------:R-:W-:Y:S01]  /*1ee20*/  STL.S16 [R1+0x5c], R80 ;  /* 0x00005c5001007387 */ /* 0x000fe20000100600 */
[C---:B------:R-:W-:Y:S01]  /*1ee30*/  IMAD R240, R0.reuse, 0x1d, RZ ;  /* 0x0000001d00f07824 */ /* 0x040fe200078e02ff */
[----:B------:R-:W0:Y:S02]  /*1ee40*/  LDC R175, c[0x0][0x3d8] ;  /* 0x0000f600ffaf7b82 */ /* 0x000e240000000800 */
[----:B------:R-:W-:Y:S04]  /*1ee50*/  STL.S16 [R1+0x1154], R79 ;  /* 0x0011544f01007387 */ /* 0x000fe80000100600 */
[----:B------:R-:W-:Y:S01]  /*1ee60*/  STL.64 [R1+0x2820], R108 ;  /* 0x0028206c01007387 */ /* 0x000fe20000100a00 */
[----:B------:R-:W-:-:S02]  /*1ee70*/  IMAD R241, R0, 0x1f, RZ ;  /* 0x0000001f00f17824 */ /* 0x000fc400078e02ff */
[C---:B------:R-:W-:Y:S01]  /*1ee80*/  IMAD R242, R0.reuse, 0x25, RZ ;  /* 0x0000002500f27824 */ /* 0x040fe200078e02ff */
[----:B------:R-:W-:Y:S01]  /*1ee90*/  STL.S16 [R1+0x11e0], R78 ;  /* 0x0011e04e01007387 */ /* 0x000fe20000100600 */
[C---:B------:R-:W-:Y:S02]  /*1eea0*/  IMAD R250, R0.reuse, 0x43, RZ ;  /* 0x0000004300fa7824 */ /* 0x040fe400078e02ff */
[C---:B------:R-:W-:Y:S01]  /*1eeb0*/  IMAD R251, R0.reuse, 0x45, RZ ;  /* 0x0000004500fb7824 */ /* 0x040fe200078e02ff */
[----:B------:R-:W-:Y:S01]  /*1eec0*/  STL.64 [R1+0x2818], R164 ;  /* 0x002818a401007387 */ /* 0x000fe20000100a00 */
[C---:B------:R-:W-:Y:S02]  /*1eed0*/  IMAD R252, R0.reuse, 0x47, RZ ;  /* 0x0000004700fc7824 */ /* 0x040fe400078e02ff */
[C---:B------:R-:W-:Y:S01]  /*1eee0*/  IMAD R128, R0.reuse, 0xde, RZ ;  /* 0x000000de00807824 */ /* 0x040fe200078e02ff */
[----:B------:R-:W-:Y:S01]  /*1eef0*/  STL.S16 [R1+0x58], R77 ;  /* 0x0000584d01007387 */ /* 0x000fe20000100600 */
[----:B------:R-:W-:-:S02]  /*1ef00*/  IMAD R173, R0, 0x55, RZ ;  /* 0x0000005500ad7824 */ /* 0x000fc400078e02ff */
[C---:B------:R-:W-:Y:S01]  /*1ef10*/  IMAD R129, R0.reuse, 0xe6, RZ ;  /* 0x000000e600817824 */ /* 0x040fe200078e02ff */
[----:B------:R-:W-:Y:S01]  /*1ef20*/  STL.S16 [R1+0x1150], R76 ;  /* 0x0011504c01007387 */ /* 0x000fe20000100600 */
[C---:B------:R-:W-:Y:S02]  /*1ef30*/  IMAD R172, R0.reuse, 0x57, RZ ;  /* 0x0000005700ac7824 */ /* 0x040fe400078e02ff */
[C---:B------:R-:W-:Y:S01]  /*1ef40*/  IMAD R132, R0.reuse, 0xec, RZ ;  /* 0x000000ec00847824 */ /* 0x040fe200078e02ff */
[----:B------:R-:W-:Y:S01]  /*1ef50*/  STL.S16 [R1+0x11dc], R75 ;  /* 0x0011dc4b01007387 */ /* 0x000fe20000100600 */
        /* <DEDUP_REMOVED lines=8> */
[----:B------:R-:W-:Y:S01]  /*1efe0*/  STL [R1+0x27e0], R106 ;  /* 0x0027e06a01007387 */ /* 0x000fe20000100800 */
[C---:B------:R-:W-:Y:S02]  /*1eff0*/  IMAD R126, R0.reuse, 0xd6, RZ ;  /* 0x000000d6007e7824 */ /* 0x040fe400078e02ff */
[C---:B------:R-:W-:Y:S01]  /*1f000*/  IMAD R142, R0.reuse, 0xfe, RZ ;  /* 0x000000fe008e7824 */ /* 0x040fe200078e02ff */
[----:B------:R-:W-:Y:S01]  /*1f010*/  STL.S16 [R1+0x11d8], R72 ;  /* 0x0011d84801007387 */ /* 0x000fe20000100600 */
[----:B------:R-:W-:-:S02]  /*1f020*/  IMAD R127, R0, 0xdc, RZ ;  /* 0x000000dc007f7824 */ /* 0x000fc400078e02ff */
[C---:B------:R-:W-:Y:S01]  /*1f030*/  IMAD R143, R0.reuse, 0x106, RZ ;  /* 0x00000106008f7824 */ /* 0x040fe200078e02ff */
[----:B------:R-:W-:Y:S01]  /*1f040*/  STL [R1+0x2858], R107 ;  /* 0x0028586b01007387 */ /* 0x000fe20000100800 */
[C---:B------:R-:W-:Y:S02]  /*1f050*/  IMAD R144, R0.reuse, 0x10c, RZ ;  /* 0x0000010c00907824 */ /* 0x040fe400078e02ff */
[C---:B------:R-:W-:Y:S01]  /*1f060*/  IMAD R145, R0.reuse, 0x116, RZ ;  /* 0x0000011600917824 */ /* 0x040fe200078e02ff */
[----:B------:R-:W-:Y:S01]  /*1f070*/  STL [R1+0x27f0], R162 ;  /* 0x0027f0a201007387 */ /* 0x000fe20000100800 */
[C---:B------:R-:W-:Y:S02]  /*1f080*/  IMAD R146, R0.reuse, 0x11c, RZ ;  /* 0x0000011c00927824 */ /* 0x040fe400078e02ff */
[C---:B------:R-:W-:Y:S01]  /*1f090*/  IMAD R147, R0.reuse, 0x11e, RZ ;  /* 0x0000011e00937824 */ /* 0x040fe200078e02ff */
[----:B------:R-:W-:Y:S01]  /*1f0a0*/  STL [R1+0x285c], R163 ;  /* 0x00285ca301007387 */ /* 0x000fe20000100800 */
[----:B------:R-:W-:-:S02]  /*1f0b0*/  IMAD R148, R0, 0x126, RZ ;  /* 0x0000012600947824 */ /* 0x000fc400078e02ff */
[C---:B------:R-:W-:Y:S01]  /*1f0c0*/  IMAD R209, R0.reuse, 0x1a4, RZ ;  /* 0x000001a400d17824 */ /* 0x040fe200078e02ff */
[----:B------:R-:W-:Y:S01]  /*1f0d0*/  STL.S16 [R1+0x50], R71 ;  /* 0x0000504701007387 */ /* 0x000fe20000100600 */
[C---:B------:R-:W-:Y:S02]  /*1f0e0*/  IMAD R205, R0.reuse, 0x1c4, RZ ;  /* 0x000001c400cd7824 */ /* 0x040fe400078e02ff */
[----:B------:R-:W-:Y:S01]  /*1f0f0*/  IMAD R181, R0, 0x1cd, RZ ;  /* 0x000001cd00b57824 */ /* 0x000fe200078e02ff */
[----:B------:R-:W-:Y:S01]  /*1f100*/  STL.S16 [R1+0x148], R70 ;  /* 0x0001484601007387 */ /* 0x000fe20000100600 */
[----:B------:R-:W-:Y:S02]  /*1f110*/  IMAD R182, R36, 0x396, RZ ;  /* 0x0000039624b67824 */ /* 0x000fe400078e02ff */
[----:B------:R-:W-:Y:S01]  /*1f120*/  IMAD R211, R211, 0x1e5, RZ ;  /* 0x000001e5d3d37824 */ /* 0x000fe200078e02ff */
[----:B------:R-:W-:Y:S01]  /*1f130*/  STL.S16 [R1+0x11d4], R67 ;  /* 0x0011d44301007387 */ /* 0x000fe20000100600 */
[----:B------:R-:W-:-:S02]  /*1f140*/  IMAD R204, R37, 0x38e, RZ ;  /* 0x0000038e25cc7824 */ /* 0x000fc400078e02ff */
[----:B0-----:R-:W-:Y:S01]  /*1f150*/  IMAD R227, R227, 0xa, RZ ;  /* 0x0000000ae3e37824 */ /* 0x001fe200078e02ff */
[----:B------:R-:W-:Y:S01]  /*1f160*/  STL.S16 [R1+0x4c], R66 ;  /* 0x00004c4201007387 */ /* 0x000fe20000100600 */
[----:B------:R-:W-:Y:S01]  /*1f170*/  IMAD R232, R232, 0x1fd, RZ ;  /* 0x000001fde8e87824 */ /* 0x000fe200078e02ff */
[----:B------:R-:W-:Y:S01]  /*1f180*/  SHF.L.U32 R233, R233, 0x2, RZ ;  /* 0x00000002e9e97819 */ /* 0x000fe200000006ff */
[----:B---3--:R-:W-:Y:S01]  /*1f190*/  IMAD R234, R234, 0x5, RZ ;  /* 0x00000005eaea7824 */ /* 0x008fe200078e02ff */
[----:B------:R-:W-:Y:S01]  /*1f1a0*/  STL.S16 [R1+0x144], R64 ;  /* 0x0001444001007387 */ /* 0x000fe20000100600 */
[----:B------:R-:W-:Y:S01]  /*1f1b0*/  IMAD R235, R235, 0x7, RZ ;  /* 0x00000007ebeb7824 */ /* 0x000fe200078e02ff */
[----:B------:R-:W0:Y:S02]  /*1f1c0*/  LDC R120, c[0x0][0x3d8] ;  /* 0x0000f600ff787b82 */ /* 0x000e240000000800 */
[----:B------:R-:W-:Y:S04]  /*1f1d0*/  STL.64 [R1+0x27e8], R104 ;  /* 0x0027e86801007387 */ /* 0x000fe80000100a00 */
[----:B------:R-:W-:Y:S02]  /*1f1e0*/  STL.S16 [R1+0x11d0], R63 ;  /* 0x0011d03f01007387 */ /* 0x000fe40000100600 */
[----:B------:R-:W3:Y:S02]  /*1f1f0*/  LDC R121, c[0x0][0x3d8] ;  /* 0x0000f600ff797b82 */ /* 0x000ee40000000800 */
[----:B------:R-:W-:Y:S04]  /*1f200*/  STL.64 [R1+0x27f8], R160 ;  /* 0x0027f8a001007387 */ /* 0x000fe80000100a00 */
[----:B------:R-:W-:Y:S04]  /*1f210*/  STL.S16 [R1+0x48], R62 ;  /* 0x0000483e01007387 */ /* 0x000fe80000100600 */
[----:B------:R-:W-:Y:S04]  /*1f220*/  STL.S16 [R1+0x140], R61 ;  /* 0x0001403d01007387 */ /* 0x000fe80000100600 */
[----:B------:R-:W-:Y:S04]  /*1f230*/  STL.S16 [R1+0x11cc], R60 ;  /* 0x0011cc3c01007387 */ /* 0x000fe80000100600 */
[----:B------:R-:W-:Y:S04]  /*1f240*/  STL.S16 [R1+0x44], R59 ;  /* 0x0000443b01007387 */ /* 0x000fe80000100600 */
[----:B------:R-:W-:Y:S04]  /*1f250*/  STL.S16 [R1+0x13c], R57 ;  /* 0x00013c3901007387 */ /* 0x000fe80000100600 */
[----:B------:R-:W-:Y:S04]  /*1f260*/  STL.64 [R1+0x27d8], R102 ;  /* 0x0027d86601007387 */ /* 0x000fe80000100a00 */
[----:B------:R-:W-:Y:S04]  /*1f270*/  STL.S16 [R1+0x11c8], R53 ;  /* 0x0011c83501007387 */ /* 0x000fe80000100600 */
[----:B------:R-:W-:Y:S04]  /*1f280*/  STL.64 [R1+0x27d0], R158 ;  /* 0x0027d09e01007387 */ /* 0x000fe80000100a00 */
[----:B------:R-:W-:Y:S04]  /*1f290*/  STL.S16 [R1+0x40], R45 ;  /* 0x0000402d01007387 */ /* 0x000fe80000100600 */
[----:B------:R-:W-:Y:S04]  /*1f2a0*/  STL.S16 [R1+0x138], R43 ;  /* 0x0001382b01007387 */ /* 0x000fe80000100600 */
[----:B------:R-:W-:Y:S04]  /*1f2b0*/  STL.S16 [R1+0x11c4], R38 ;  /* 0x0011c42601007387 */ /* 0x000fe80000100600 */
[----:B------:R-:W-:Y:S04]  /*1f2c0*/  STL.S16 [R1+0x3c], R35 ;  /* 0x00003c2301007387 */ /* 0x000fe80000100600 */
[----:B------:R-:W-:Y:S04]  /*1f2d0*/  STL.S16 [R1+0x134], R34 ;  /* 0x0001342201007387 */ /* 0x000fe80000100600 */
[----:B------:R-:W-:Y:S04]  /*1f2e0*/  STL [R1+0x27b8], R100 ;  /* 0x0027b86401007387 */ /* 0x000fe80000100800 */
[----:B------:R-:W-:Y:S04]  /*1f2f0*/  STL.S16 [R1+0x11c0], R31 ;  /* 0x0011c01f01007387 */ /* 0x000fe80000100600 */
[----:B------:R0:W-:Y:S04]  /*1f300*/  STS.U16 [R16+UR9+0x13d00], R224 ;  /* 0x013d00e010007988 */ /* 0x0001e80008000409 */
[----:B------:R-:W-:Y:S04]  /*1f310*/  STL [R1+0x2800], R101 ;  /* 0x0028006501007387 */ /* 0x000fe80000100800 */
[----:B------:R1:W-:Y:S01]  /*1f320*/  STS.U16 [R16+UR9+0x14100], R223 ;  /* 0x014100df10007988 */ /* 0x0003e20008000409 */
[-C--:B------:R-:W-:Y:S01]  /*1f330*/  IADD3 R40, P5, PT, R150, R196.reuse, RZ ;  /* 0x000000c496287210 */ /* 0x080fe20007fbe0ff */
[----:B------:R-:W-:Y:S01]  /*1f340*/  IMAD R149, R32, 0x3fe, RZ ;  /* 0x000003fe20957824 */ /* 0x000fe200078e02ff */
[----:B------:R-:W-:Y:S01]  /*1f350*/  LEA.HI.X.SX32 R203, R188, R197, 0x1, P3 ;  /* 0x000000c5bccb7211 */ /* 0x000fe200018f0eff */
[----:B------:R-:W-:Y:S01]  /*1f360*/  STL.64 [R1+0x27c8], R156 ;  /* 0x0027c89c01007387 */ /* 0x000fe20000100a00 */
[----:B0-----:R-:W0:Y:S03]  /*1f370*/  LDC R224, c[0x0][0x3d8] ;  /* 0x0000f600ffe07b82 */ /* 0x001e260000000800 */
[----:B------:R-:W-:Y:S04]  /*1f380*/  STS.U16 [R16+UR9+0x14500], R222 ;  /* 0x014500de10007988 */ /* 0x000fe80008000409 */
[----:B------:R-:W-:Y:S01]  /*1f390*/  STL.S16 [R1+0x38], R30 ;  /* 0x0000381e01007387 */ /* 0x000fe20000100600 */
[----:B------:R-:W-:Y:S01]  /*1f3a0*/  IMAD R70, R0, 0x1c, RZ ;  /* 0x0000001c00467824 */ /* 0x000fe200078e02ff */
[----:B-1----:R-:W1:Y:S02]  /*1f3b0*/  LDC R223, c[0x0][0x3d8] ;  /* 0x0000f600ffdf7b82 */ /* 0x002e640000000800 */
[----:B------:R2:W-:Y:S04]  /*1f3c0*/  STS.U16 [R16+UR9+0x14900], R221 ;  /* 0x014900dd10007988 */ /* 0x0005e80008000409 */
[----:B------:R-:W-:Y:S01]  /*1f3d0*/  STL.S16 [R1+0x130], R29 ;  /* 0x0001301d01007387 */ /* 0x000fe20000100600 */
[----:B------:R-:W-:-:S02]  /*1f3e0*/  IADD3 R32, P4, PT, R151, R196, RZ ;  /* 0x000000c497207210 */ /* 0x000fc40007f9e0ff */
[----:B------:R-:W-:Y:S01]  /*1f3f0*/  LEA.HI.X.SX32 R41, R190, R197, 0x1, P5 ;  /* 0x000000c5be297211 */ /* 0x000fe200028f0eff */
[----:B------:R3:W-:Y:S01]  /*1f400*/  STS.U16 [R16+UR9+0x14d00], R220 ;  /* 0x014d00dc10007988 */ /* 0x0007e20008000409 */
[C---:B------:R-:W-:Y:S01]  /*1f410*/  IMAD R71, R0.reuse, 0x1e, RZ ;  /* 0x0000001e00477824 */ /* 0x040fe200078e02ff */
[----:B--2---:R-:W2:Y:S02]  /*1f420*/  LDC R221, c[0x0][0x3d8] ;  /* 0x0000f600ffdd7b82 */ /* 0x004ea40000000800 */
[----:B------:R-:W-:Y:S04]  /*1f430*/  STL [R1+0x2798], R99 ;  /* 0x0027986301007387 */ /* 0x000fe80000100800 */
[----:B------:R4:W-:Y:S01]  /*1f440*/  STS.U16 [R16+UR9+0x15100], R219 ;  /* 0x015100db10007988 */ /* 0x0009e20008000409 */
[C---:B------:R-:W-:Y:S01]  /*1f450*/  IMAD R72, R0.reuse, 0x2c, RZ ;  /* 0x0000002c00487824 */ /* 0x040fe200078e02ff */
[----:B---3--:R-:W3:Y:S02]  /*1f460*/  LDC R220, c[0x0][0x3d8] ;  /* 0x0000f600ffdc7b82 */ /* 0x008ee40000000800 */
[----:B------:R-:W-:Y:S04]  /*1f470*/  STL.S16 [R1+0x11bc], R28 ;  /* 0x0011bc1c01007387 */ /* 0x000fe80000100600 */
[----:B------:R0:W-:Y:S02]  /*1f480*/  STS.U16 [R16+UR9+0x15500], R218 ;  /* 0x015500da10007988 */ /* 0x0001e40008000409 */
[----:B----4-:R-:W4:Y:S02]  /*1f490*/  LDC R219, c[0x0][0x3d8] ;  /* 0x0000f600ffdb7b82 */ /* 0x010f240000000800 */
[----:B------:R-:W-:Y:S04]  /*1f4a0*/  STL.S16 [R1+0x34], R27 ;  /* 0x0000341b01007387 */ /* 0x000fe80000100600 */
[----:B------:R1:W-:Y:S02]  /*1f4b0*/  STS.U16 [R16+UR9+0x15900], R217 ;  /* 0x015900d910007988 */ /* 0x0003e40008000409 */
[----:B0-----:R-:W0:Y:S02]  /*1f4c0*/  LDC R218, c[0x0][0x3d8] ;  /* 0x0000f600ffda7b82 */ /* 0x001e240000000800 */
[----:B------:R-:W-:Y:S04]  /*1f4d0*/  STL.S16 [R1+0x12c], R25 ;  /* 0x00012c1901007387 */ /* 0x000fe80000100600 */
[----:B------:R1:W-:Y:S02]  /*1f4e0*/  STS.U16 [R16+UR9+0x15d00], R216 ;  /* 0x015d00d810007988 */ /* 0x0003e40008000409 */
[----:B-1----:R-:W1:Y:S02]  /*1f4f0*/  LDC R217, c[0x0][0x3d8] ;  /* 0x0000f600ffd97b82 */ /* 0x002e640000000800 */
[----:B------:R-:W-:Y:S04]  /*1f500*/  STL [R1+0x2758], R98 ;  /* 0x0027586201007387 */ /* 0x000fe80000100800 */
[----:B------:R2:W-:Y:S02]  /*1f510*/  STS.U16 [R16+UR9+0x16100], R215 ;  /* 0x016100d710007988 */ /* 0x0005e40008000409 */
[----:B------:R-:W0:Y:S02]  /*1f520*/  LDC R216, c[0x0][0x3d8] ;  /* 0x0000f600ffd87b82 */ /* 0x000e240000000800 */
[----:B------:R-:W-:Y:S04]  /*1f530*/  STL.S16 [R1+0x11b8], R23 ;  /* 0x0011b81701007387 */ /* 0x000fe80000100600 */
[----:B------:R3:W-:Y:S02]  /*1f540*/  STS.U16 [R16+UR9+0x16500], R214 ;  /* 0x016500d610007988 */ /* 0x0007e40008000409 */
[----:B--2---:R-:W2:Y:S02]  /*1f550*/  LDC R215, c[0x0][0x3d8] ;  /* 0x0000f600ffd77b82 */ /* 0x004ea40000000800 */
[----:B------:R-:W-:Y:S04]  /*1f560*/  STL [R1+0x2768], R154 ;  /* 0x0027689a01007387 */ /* 0x000fe80000100800 */
[----:B------:R4:W-:Y:S02]  /*1f570*/  STS.U16 [R16+UR9+0x16900], R213 ;  /* 0x016900d510007988 */ /* 0x0009e40008000409 */
[----:B---3--:R-:W3:Y:S02]  /*1f580*/  LDC R214, c[0x0][0x3d8] ;  /* 0x0000f600ffd67b82 */ /* 0x008ee40000000800 */
[----:B------:R-:W-:Y:S04]  /*1f590*/  STL [R1+0x2810], R155 ;  /* 0x0028109b01007387 */ /* 0x000fe80000100800 */
[----:B------:R1:W-:Y:S02]  /*1f5a0*/  STS.U16 [R16+UR9+0x16d00], R212 ;  /* 0x016d00d410007988 */ /* 0x0003e40008000409 */
[----:B----4-:R-:W4:Y:S02]  /*1f5b0*/  LDC R213, c[0x0][0x3d8] ;  /* 0x0000f600ffd57b82 */ /* 0x010f240000000800 */
[----:B------:R-:W-:Y:S04]  /*1f5c0*/  STL.S16 [R1+0x30], R21 ;  /* 0x0000301501007387 */ /* 0x000fe80000100600 */
[----:B------:R1:W-:Y:S02]  /*1f5d0*/  STS.U16 [R16+UR9+0x17100], R210 ;  /* 0x017100d210007988 */ /* 0x0003e40008000409 */
[----:B-1----:R-:W1:Y:S02]  /*1f5e0*/  LDC R212, c[0x0][0x3d8] ;  /* 0x0000f600ffd47b82 */ /* 0x002e640000000800 */
[----:B------:R-:W-:Y:S04]  /*1f5f0*/  STL.S16 [R1+0x128], R19 ;  /* 0x0001281301007387 */ /* 0x000fe80000100600 */
[----:B------:R0:W-:Y:S02]  /*1f600*/  STS.U16 [R16+UR9+0x17500], R195 ;  /* 0x017500c310007988 */ /* 0x0001e40008000409 */
[----:B------:R-:W1:Y:S02]  /*1f610*/  LDC R210, c[0x0][0x3d8] ;  /* 0x0000f600ffd27b82 */ /* 0x000e640000000800 */
[----:B------:R-:W-:Y:S04]  /*1f620*/  STL [R1+0x2718], R97 ;  /* 0x0027186101007387 */ /* 0x000fe80000100800 */
[----:B------:R2:W-:Y:S02]  /*1f630*/  STS.U16 [R16+UR9+0x17900], R193 ;  /* 0x017900c110007988 */ /* 0x0005e40008000409 */
[----:B0-----:R-:W0:Y:S02]  /*1f640*/  LDC R195, c[0x0][0x3d8] ;  /* 0x0000f600ffc37b82 */ /* 0x001e240000000800 */
[----:B------:R-:W-:Y:S04]  /*1f650*/  STL.S16 [R1+0x11b4], R17 ;  /* 0x0011b41101007387 */ /* 0x000fe80000100600 */
[----:B------:R3:W-:Y:S02]  /*1f660*/  STS.U16 [R16+UR9+0x17d00], R191 ;  /* 0x017d00bf10007988 */ /* 0x0007e40008000409 */
[----:B--2---:R-:W2:Y:S02]  /*1f670*/  LDC R193, c[0x0][0x3d8] ;  /* 0x0000f600ffc17b82 */ /* 0x004ea40000000800 */
[----:B------:R-:W-:Y:S04]  /*1f680*/  STL [R1+0x2728], R153 ;  /* 0x0027289901007387 */ /* 0x000fe80000100800 */
[----:B------:R-:W-:Y:S02]  /*1f690*/  STL.S16 [R1+0x2c], R15 ;  /* 0x00002c0f01007387 */ /* 0x000fe40000100600 */
[----:B---3--:R-:W3:Y:S02]  /*1f6a0*/  LDC R191, c[0x0][0x3d8] ;  /* 0x0000f600ffbf7b82 */ /* 0x008ee40000000800 */
[----:B------:R-:W-:Y:S04]  /*1f6b0*/  STS.U16 [R3+UR9+0x180], R14 ;  /* 0x0001800e03007988 */ /* 0x000fe80008000409 */
[----:B------:R-:W-:Y:S01]  /*1f6c0*/  STS.U16 [R3+UR9+0x580], R12 ;  /* 0x0005800c03007988 */ /* 0x000fe20008000409 */
[----:B------:R-:W-:-:S02]  /*1f6d0*/  IMAD R73, R0, 0x2e, RZ ;  /* 0x0000002e00497824 */ /* 0x000fc400078e02ff */
[C---:B------:R-:W-:Y:S01]  /*1f6e0*/  IMAD R74, R0.reuse, 0x3c, RZ ;  /* 0x0000003c004a7824 */ /* 0x040fe200078e02ff */
[----:B------:R-:W-:Y:S01]  /*1f6f0*/  STS.U16 [R3+UR9+0x980], R10 ;  /* 0x0009800a03007988 */ /* 0x000fe20008000409 */
[C---:B------:R-:W-:Y:S02]  /*1f700*/  IMAD R75, R0.reuse, 0x3e, RZ ;  /* 0x0000003e004b7824 */ /* 0x040fe400078e02ff */
[C---:B------:R-:W-:Y:S01]  /*1f710*/  IMAD R76, R0.reuse, 0x4c, RZ ;  /* 0x0000004c004c7824 */ /* 0x040fe200078e02ff */
[----:B------:R-:W-:Y:S01]  /*1f720*/  STS.U16 [R3+UR9+0xd80], R8 ;  /* 0x000d800803007988 */ /* 0x000fe20008000409 */
[C---:B------:R-:W-:Y:S02]  /*1f730*/  IMAD R77, R0.reuse, 0x4e, RZ ;  /* 0x0000004e004d7824 */ /* 0x040fe400078e02ff */
[C---:B------:R-:W-:Y:S01]  /*1f740*/  IMAD R78, R0.reuse, 0x5c, RZ ;  /* 0x0000005c004e7824 */ /* 0x040fe200078e02ff */
        /* <DEDUP_REMOVED lines=9> */
[----:B------:R0:W-:Y:S01]  /*1f7e0*/  STS.U16 [R3+UR9+0x1d80], R4 ;  /* 0x001d800403007988 */ /* 0x0001e20008000409 */
[----:B------:R-:W-:-:S02]  /*1f7f0*/  IMAD R85, R0, 0x8c, RZ ;  /* 0x0000008c00557824 */ /* 0x000fc400078e02ff */
[C---:B------:R-:W-:Y:S01]  /*1f800*/  IMAD R86, R0.reuse, 0x8e, RZ ;  /* 0x0000008e00567824 */ /* 0x040fe200078e02ff */
[----:B------:R-:W-:Y:S01]  /*1f810*/  STL.S16 [R1+0x124], R13 ;  /* 0x0001240d01007387 */ /* 0x000fe20000100600 */
[----:B---3--:R-:W-:Y:S02]  /*1f820*/  IMAD R191, R191, 0x3ca, RZ ;  /* 0x000003cabfbf7824 */ /* 0x008fe400078e02ff */
[C---:B------:R-:W-:Y:S01]  /*1f830*/  IMAD R119, R0.reuse, 0x4b, RZ ;  /* 0x0000004b00777824 */ /* 0x040fe200078e02ff */
[----:B------:R-:W-:Y:S01]  /*1f840*/  STL [R1+0x26d8], R96 ;  /* 0x0026d86001007387 */ /* 0x000fe20000100800 */
[----:B--2---:R-:W-:Y:S01]  /*1f850*/  IMAD R193, R193, 0x3ce, RZ ;  /* 0x000003cec1c17824 */ /* 0x004fe200078e02ff */
[----:B0-----:R-:W-:Y:S01]  /*1f860*/  PRMT R3, RZ, 0x7610, R3 ;  /* 0x00007610ff037816 */ /* 0x001fe20000000003 */
[C---:B------:R-:W-:Y:S01]  /*1f870*/  IMAD R87, R0.reuse, 0x96, RZ ;  /* 0x0000009600577824 */ /* 0x040fe200078e02ff */
[----:B------:R-:W-:Y:S01]  /*1f880*/  STL.S16 [R1+0x11b0], R11 ;  /* 0x0011b00b01007387 */ /* 0x000fe20000100600 */
[----:B------:R-:W-:-:S02]  /*1f890*/  IMAD R118, R0, 0x4d, RZ ;  /* 0x0000004d00767824 */ /* 0x000fc400078e02ff */
[C---:B------:R-:W-:Y:S01]  /*1f8a0*/  IMAD R88, R0.reuse, 0x9c, RZ ;  /* 0x0000009c00587824 */ /* 0x040fe200078e02ff */
[----:B------:R0:W-:Y:S01]  /*1f8b0*/  STL [R1+0x26e8], R152 ;  /* 0x0026e89801007387 */ /* 0x0001e20000100800 */
        /* <DEDUP_REMOVED lines=8> */
[----:B------:R2:W-:Y:S01]  /*1f940*/  STL.S16 [R1+0x11ac], R3 ;  /* 0x0011ac0301007387 */ /* 0x0005e20000100600 */
[C---:B------:R-:W-:Y:S02]  /*1f950*/  IMAD R93, R0.reuse, 0xb6, RZ ;  /* 0x000000b6005d7824 */ /* 0x040fe400078e02ff */
[C---:B------:R-:W-:Y:S01]  /*1f960*/  IMAD R171, R0.reuse, 0x5d, RZ ;  /* 0x0000005d00ab7824 */ /* 0x040fe200078e02ff */
[----:B------:R3:W-:Y:S01]  /*1f970*/  STL.64 [R1+0x2380], R150 ;  /* 0x0023809601007387 */ /* 0x0007e20000100a00 */
[C---:B------:R-:W-:Y:S02]  /*1f980*/  IMAD R94, R0.reuse, 0xbc, RZ ;  /* 0x000000bc005e7824 */ /* 0x040fe400078e02ff */
[C---:B------:R-:W-:Y:S01]  /*1f990*/  IMAD R115, R0.reuse, 0x5f, RZ ;  /* 0x0000005f00737824 */ /* 0x040fe200078e02ff */
[----:B------:R-:W-:Y:S01]  /*1f9a0*/  STL [R1+0x23c0], R187 ;  /* 0x0023c0bb01007387 */ /* 0x000fe20000100800 */
        /* <DEDUP_REMOVED lines=47> */
[----:B------:R-:W-:Y:S01]  /*1fca0*/  STL.64 [R1+0x2328], R188 ;  /* 0x002328bc01007387 */ /* 0x000fe20000100a00 */
[C---:B------:R-:W-:Y:S02]  /*1fcb0*/  IMAD R104, R0.reuse, 0x17c, RZ ;  /* 0x0000017c00687824 */ /* 0x040fe400078e02ff */
[C---:B------:R-:W-:Y:S01]  /*1fcc0*/  IMAD R103, R0.reuse, 0xc5, RZ ;  /* 0x000000c500677824 */ /* 0x040fe200078e02ff */
[----:B------:R-:W-:Y:S01]  /*1fcd0*/  STL.64 [R1+0xb08], R202 ;  /* 0x000b08ca01007387 */ /* 0x000fe20000100a00 */
[C---:B------:R-:W-:Y:S02]  /*1fce0*/  IMAD R159, R0.reuse, 0x18e, RZ ;  /* 0x0000018e009f7824 */ /* 0x040fe400078e02ff */
[C---:B------:R-:W-:Y:S02]  /*1fcf0*/  IMAD R102, R0.reuse, 0x196, RZ ;  /* 0x0000019600667824 */ /* 0x040fe400078e02ff */
[----:B------:R-:W-:-:S02]  /*1fd00*/  IMAD R158, R0, 0x198, RZ ;  /* 0x00000198009e7824 */ /* 0x000fc400078e02ff */
[----:B------:R-:W-:Y:S02]  /*1fd10*/  IMAD R66, R0, 0x1d3, RZ ;  /* 0x000001d300427824 */ /* 0x000fe400078e02ff */
[----:B------:R-:W-:Y:S01]  /*1fd20*/  IMAD R64, R46, 0x3fc, RZ ;  /* 0x000003fc2e407824 */ /* 0x000fe200078e02ff */
[-C--:B------:R-:W-:Y:S01]  /*1fd30*/  IADD3 R46, P5, PT, R189, R196.reuse, RZ ;  /* 0x000000c4bd2e7210 */ /* 0x080fe20007fbe0ff */
[----:B------:R-:W-:Y:S02]  /*1fd40*/  IMAD R157, R0, 0xd5, RZ ;  /* 0x000000d5009d7824 */ /* 0x000fe400078e02ff */
[----:B------:R-:W-:Y:S01]  /*1fd50*/  IMAD R67, R33, 0x3a6, RZ ;  /* 0x000003a621437824 */ /* 0x000fe200078e02ff */
[----:B------:R-:W-:Y:S01]  /*1fd60*/  LEA.HI.X.SX32 R33, R192, R197, 0x1, P4 ;  /* 0x000000c5c0217211 */ /* 0x000fe200020f0eff */
[C---:B------:R-:W-:Y:S01]  /*1fd70*/  IMAD R156, R0.reuse, 0x1b6, RZ ;  /* 0x000001b6009c7824 */ /* 0x040fe200078e02ff */
[----:B------:R-:W-:Y:S01]  /*1fd80*/  IADD3 R36, P3, PT, R187, R196, RZ ;  /* 0x000000c4bb247210 */ /* 0x000fe20007f7e0ff */
[C---:B------:R-:W-:Y:S01]  /*1fd90*/  IMAD R99, R0.reuse, 0xdf, RZ ;  /* 0x000000df00637824 */ /* 0x040fe200078e02ff */
[----:B------:R-:W1:Y:S01]  /*1fda0*/  LDC R222, c[0x0][0x3d8] ;  /* 0x0000f600ffde7b82 */ /* 0x000e620000000800 */
[----:B------:R-:W-:-:S02]  /*1fdb0*/  IMAD R153, R0, 0xe3, RZ ;  /* 0x000000e300997824 */ /* 0x000fc400078e02ff */
[C---:B------:R-:W-:Y:S02]  /*1fdc0*/  IMAD R97, R0.reuse, 0xe5, RZ ;  /* 0x000000e500617824 */ /* 0x040fe400078e02ff */
[C---:B0-----:R-:W-:Y:S02]  /*1fdd0*/  IMAD R152, R0.reuse, 0x1cc, RZ ;  /* 0x000001cc00987824 */ /* 0x041fe400078e02ff */
[C---:B------:R-:W-:Y:S01]  /*1fde0*/  IMAD R96, R0.reuse, 0xe7, RZ ;  /* 0x000000e700607824 */ /* 0x040fe200078e02ff */
[----:B------:R-:W0:Y:S01]  /*1fdf0*/  LDC R207, c[0x0][0x3d8] ;  /* 0x0000f600ffcf7b82 */ /* 0x000e220000000800 */
[C---:B------:R-:W-:Y:S02]  /*1fe00*/  IMAD R98, R0.reuse, 0x1ce, RZ ;  /* 0x000001ce00627824 */ /* 0x040fe400078e02ff */
[C---:B--2---:R-:W-:Y:S02]  /*1fe10*/  IMAD R3, R0.reuse, 0x1b6, RZ ;  /* 0x000001b600037824 */ /* 0x044fe400078e02ff */
[----:B------:R-:W-:-:S02]  /*1fe20*/  IMAD R5, R0, 0x1b7, RZ ;  /* 0x000001b700057824 */ /* 0x000fc400078e02ff */
[C---:B------:R-:W-:Y:S01]  /*1fe30*/  IMAD R7, R0.reuse, 0x1bb, RZ ;  /* 0x000001bb00077824 */ /* 0x040fe200078e02ff */
[----:B------:R-:W2:Y:S01]  /*1fe40*/  LDC R4, c[0x0][0x3d8] ;  /* 0x0000f600ff047b82 */ /* 0x000ea20000000800 */
        /* <DEDUP_REMOVED lines=8> */
[----:B------:R-:W-:Y:S01]  /*1fed0*/  IMAD R27, R0, 0x1cf, RZ ;  /* 0x000001cf001b7824 */ /* 0x000fe200078e02ff */
[----:B------:R4:W-:Y:S01]  /*1fee0*/  STL.64 [R1+0xb00], R40 ;  /* 0x000b002801007387 */ /* 0x0009e20000100a00 */
[----:B------:R-:W-:Y:S01]  /*1fef0*/  IMAD R0, R130, 0x1d6, RZ ;  /* 0x000001d682007824 */ /* 0x000fe200078e02ff */
[----:B---3--:R-:W3:Y:S01]  /*1ff00*/  LDC R151, c[0x0][0x3d8] ;  /* 0x0000f600ff977b82 */ /* 0x008ee20000000800 */
[----:B------:R-:W-:Y:S01]  /*1ff10*/  IMAD R130, R133, 0x1dc, RZ ;  /* 0x000001dc85827824 */ /* 0x000fe200078e02ff */
[----:B------:R-:W-:Y:S01]  /*1ff20*/  STL.64 [R1+0x2330], R202 ;  /* 0x002330ca01007387 */ /* 0x000fe20000100a00 */
[----:B------:R-:W-:-:S02]  /*1ff30*/  IMAD R195, R195, 0x3d6, RZ ;  /* 0x000003d6c3c37824 */ /* 0x000fc400078e02ff */
[----:B------:R-:W-:Y:S01]  /*1ff40*/  IMAD R133, R140, 0x1e6, RZ ;  /* 0x000001e68c857824 */ /* 0x000fe200078e02ff */
[----:B------:R-:W-:Y:S01]  /*1ff50*/  STL.64 [R1+0x2338], R190 ;  /* 0x002338be01007387 */ /* 0x000fe20000100a00 */
[----:B------:R-:W-:Y:S01]  /*1ff60*/  IMAD R140, R47, 0x1fe, RZ ;  /* 0x000001fe2f8c7824 */ /* 0x000fe200078e02ff */
[-C--:B------:R-:W-:Y:S01]  /*1ff70*/  LEA.HI.X.SX32 R47, R199, R197.reuse, 0x1, P5 ;  /* 0x000000c5c72f7211 */ /* 0x080fe200028f0eff */
[----:B------:R-:W-:Y:S01]  /*1ff80*/  IMAD R215, R215, 0x1eb, RZ ;  /* 0x000001ebd7d77824 */ /* 0x000fe200078e02ff */
[----:B------:R-:W-:Y:S01]  /*1ff90*/  STL.64 [R1+0x2340], R192 ;  /* 0x002340c001007387 */ /* 0x000fe20000100a00 */
[-C--:B----4-:R-:W-:Y:S01]  /*1ffa0*/  IADD3 R40, P4, PT, R191, R196.reuse, RZ ;  /* 0x000000c4bf287210 */ /* 0x090fe20007f9e0ff */
[----:B-1----:R-:W-:Y:S01]  /*1ffb0*/  IMAD R210, R210, 0x3da, RZ ;  /* 0x000003dad2d27824 */ /* 0x002fe200078e02ff */
[----:B------:R-:W-:Y:S01]  /*1ffc0*/  LEA.HI.X.SX32 R37, R194, R197, 0x1, P3 ;  /* 0x000000c5c2257211 */ /* 0x000fe200018f0eff */
[----:B------:R-:W-:Y:S01]  /*1ffd0*/  STL.64 [R1+0xaf0], R32 ;  /* 0x000af02001007387 */ /* 0x000fe20000100a00 */
[----:B------:R-:W-:Y:S01]  /*1ffe0*/  IMAD R213, R213, 0x1e7, RZ ;  /* 0x000001e7d5d57824 */ /* 0x000fe200078e02ff */
[----:B------:R-:W1:Y:S02]  /*1fff0*/  LDC R187, c[0x0][0x3d8] ;  /* 0x0000f600ffbb7b82 */ /* 0x000e640000000800 */
[----:B------:R4:W-:Y:S01]  /*20000*/  STL.64 [R1+0x2348], R32 ;  /* 0x0023482001007387 */ /* 0x0009e20000100a00 */
[----:B------:R-:W-:Y:S01]  /*20010*/  IMAD R212, R212, 0x3de, RZ ;  /* 0x000003ded4d47824 */ /* 0x000fe200078e02ff */
[----:B------:R-:W-:-:S02]  /*20020*/  IADD3 R200, P3, PT, R193, R196, RZ ;  /* 0x000000c4c1c87210 */ /* 0x000fc40007f7e0ff */
[----:B------:R-:W-:Y:S01]  /*20030*/  STL.64 [R1+0x23a0], R198 ;  /* 0x0023a0c601007387 */ /* 0x000fe20000100a00 */
[----:B------:R-:W-:Y:S01]  /*20040*/  LEA.HI.X.SX32 R41, R211, R197, 0x1, P4 ;  /* 0x000000c5d3297211 */ /* 0x000fe200020f0eff */
[----:B------:R-:W-:Y:S01]  /*20050*/  IMAD R214, R214, 0x3e6, RZ ;  /* 0x000003e6d6d67824 */ /* 0x000fe200078e02ff */
[----:B------:R-:W0:Y:S01]  /*20060*/  LDC R150, c[0x0][0x3d8] ;  /* 0x0000f600ff967b82 */ /* 0x000e220000000800 */
[----:B------:R-:W-:Y:S01]  /*20070*/  STL.64 [R1+0x2388], R194 ;  /* 0x002388c201007387 */ /* 0x000fe20000100a00 */
[----:B----4-:R-:W-:-:S03]  /*20080*/  IADD3 R32, P5, PT, R195, R196, RZ ;  /* 0x000000c4c3207210 */ /* 0x010fc60007fbe0ff */
[----:B------:R4:W-:Y:S01]  /*20090*/  STL.64 [R1+0xad8], R46 ;  /* 0x000ad82e01007387 */ /* 0x0009e20000100a00 */
[-C--:B------:R-:W-:Y:S01]  /*200a0*/  LEA.HI.X.SX32 R201, R213, R197.reuse, 0x1, P3 ;  /* 0x000000c5d5c97211 */ /* 0x080fe200018f0eff */
[----:B------:R-:W-:Y:S01]  /*200b0*/  IMAD R217, R217, 0x1ed, RZ ;  /* 0x000001edd9d97824 */ /* 0x000fe200078e02ff */
[----:B------:R-:W-:Y:S01]  /*200c0*/  LEA.HI.X.SX32 R33, R215, R197, 0x1, P5 ;  /* 0x000000c5d7217211 */ /* 0x000fe200028f0eff */
[----:B------:R-:W-:Y:S01]  /*200d0*/  STL.64 [R1+0xae0], R36 ;  /* 0x000ae02401007387 */ /* 0x000fe20000100a00 */
[----:B------:R-:W-:Y:S01]  /*200e0*/  IMAD R219, R219, 0x1ef, RZ ;  /* 0x000001efdbdb7824 */ /* 0x000fe200078e02ff */
[----:B------:R-:W0:Y:S02]  /*200f0*/  LDC R189, c[0x0][0x3d8] ;  /* 0x0000f600ffbd7b82 */ /* 0x000e240000000800 */
[----:B------:R-:W-:Y:S01]  /*20100*/  STL.64 [R1+0x2350], R36 ;  /* 0x0023502401007387 */ /* 0x000fe20000100a00 */
[----:B------:R-:W-:-:S03]  /*20110*/  IMAD R216, R216, 0x3ea, RZ ;  /* 0x000003ead8d87824 */ /* 0x000fc600078e02ff */
[----:B------:R-:W-:Y:S01]  /*20120*/  STL.64 [R1+0x23f0], R210 ;  /* 0x0023f0d201007387 */ /* 0x000fe20000100a00 */
[----:B------:R-:W-:Y:S01]  /*20130*/  IMAD R60, R50, 0x3f8, RZ ;  /* 0x000003f8323c7824 */ /* 0x000fe200078e02ff */
[-C--:B----4-:R-:W-:Y:S01]  /*20140*/  IADD3 R46, P4, PT, R210, R196.reuse, RZ ;  /* 0x000000c4d22e7210 */ /* 0x090fe20007f9e0ff */
[----:B------:R-:W-:Y:S01]  /*20150*/  IMAD R221, R221, 0x1f3, RZ ;  /* 0x000001f3dddd7824 */ /* 0x000fe200078e02ff */
[----:B------:R-:W-:Y:S01]  /*20160*/  STL.64 [R1+0x2440], R212 ;  /* 0x002440d401007387 */ /* 0x000fe20000100a00 */
[----:B------:R-:W-:Y:S01]  /*20170*/  IMAD R218, R218, 0x3ee, RZ ;  /* 0x000003eedada7824 */ /* 0x000fe200078e02ff */
[----:B------:R-:W-:Y:S01]  /*20180*/  IADD3 R50, P3, PT, R212, R196, RZ ;  /* 0x000000c4d4327210 */ /* 0x000fe20007f7e0ff */
[----:B------:R-:W-:Y:S01]  /*20190*/  IMAD R38, R139, 0x3c8, RZ ;  /* 0x000003c88b267824 */ /* 0x000fe200078e02ff */
[----:B------:R-:W-:Y:S01]  /*201a0*/  STL.64 [R1+0xac8], R40 ;  /* 0x000ac82801007387 */ /* 0x000fe20000100a00 */
[----:B------:R-:W-:Y:S01]  /*201b0*/  IMAD R30, R135, 0x3b8, RZ ;  /* 0x000003b8871e7824 */ /* 0x000fe200078e02ff */
[----:B------:R-:W4:Y:S02]  /*201c0*/  LDC R9, c[0x0][0x3d8] ;  /* 0x0000f600ff097b82 */ /* 0x000f240000000800 */
[----:B------:R-:W-:Y:S01]  /*201d0*/  STL.64 [R1+0x2358], R40 ;  /* 0x0023582801007387 */ /* 0x000fe20000100a00 */
[----:B------:R-:W-:-:S03]  /*201e0*/  IMAD R139, R51, 0x1fc, RZ ;  /* 0x000001fc338b7824 */ /* 0x000fc600078e02ff */
[----:B------:R1:W-:Y:S01]  /*201f0*/  STL.64 [R1+0xab0], R32 ;  /* 0x000ab02001007387 */ /* 0x0003e20000100a00 */
[-C--:B------:R-:W-:Y:S01]  /*20200*/  LEA.HI.X.SX32 R47, R217, R197.reuse, 0x1, P4 ;  /* 0x000000c5d92f7211 */ /* 0x080fe200020f0eff */
[----:B------:R-:W-:Y:S01]  /*20210*/  IMAD R224, R224, 0x1f7, RZ ;  /* 0x000001f7e0e07824 */ /* 0x000fe200078e02ff */
[----:B------:R-:W0:Y:S01]  /*20220*/  LDC R6, c[0x0][0x3d8] ;  /* 0x0000f600ff067b82 */ /* 0x000e220000000800 */
[----:B------:R-:W-:Y:S01]  /*20230*/  STL.64 [R1+0x2490], R214 ;  /* 0x002490d601007387 */ /* 0x000fe20000100a00 */
[----:B------:R-:W-:Y:S01]  /*20240*/  IMAD R135, R58, 0x1ec, RZ ;  /* 0x000001ec3a877824 */ /* 0x000fe200078e02ff */
[-C--:B------:R-:W-:Y:S02]  /*20250*/  LEA.HI.X.SX32 R51, R219, R197.reuse, 0x1, P3 ;  /* 0x000000c5db337211 */ /* 0x080fe400018f0eff */
[----:B------:R-:W-:Y:S01]  /*20260*/  STL.64 [R1+0xab8], R200 ;  /* 0x000ab8c801007387 */ /* 0x000fe20000100a00 */
[----:B------:R-:W-:Y:S02]  /*20270*/  IMAD R220, R220, 0x3f6, RZ ;  /* 0x000003f6dcdc7824 */ /* 0x000fe400078e02ff */
[----:B------:R-:W-:Y:S01]  /*20280*/  IMAD R225, R225, 0x1fb, RZ ;  /* 0x000001fbe1e17824 */ /* 0x000fe200078e02ff */
[-C--:B-1----:R-:W-:Y:S01]  /*20290*/  IADD3 R32, P5, PT, R214, R196.reuse, RZ ;  /* 0x000000c4d6207210 */ /* 0x082fe20007fbe0ff */
[----:B------:R-:W-:Y:S01]  /*202a0*/  STL.64 [R1+0x2368], R200 ;  /* 0x002368c801007387 */ /* 0x000fe20000100a00 */
[----:B------:R-:W-:Y:S01]  /*202b0*/  IADD3 R58, P3, PT, R218, R196, RZ ;  /* 0x000000c4da3a7210 */ /* 0x000fe20007f7e0ff */
[----:B------:R-:W-:Y:S01]  /*202c0*/  IMAD R28, R131, 0x3ac, RZ ;  /* 0x000003ac831c7824 */ /* 0x000fe200078e02ff */
[-C--:B------:R-:W-:Y:S01]  /*202d0*/  LEA.HI.X.SX32 R33, R221, R197.reuse, 0x1, P5 ;  /* 0x000000c5dd217211 */ /* 0x080fe200028f0eff */
[----:B------:R-:W-:Y:S01]  /*202e0*/  STL [R1+0x24c8], R216 ;  /* 0x0024c8d801007387 */ /* 0x000fe20000100800 */
[----:B------:R-:W-:Y:S01]  /*202f0*/  IMAD R223, R223, 0x1f5, RZ ;  /* 0x000001f5dfdf7824 */ /* 0x000fe200078e02ff */
[----:B------:R-:W1:Y:S02]  /*20300*/  LDC R8, c[0x0][0x3d8] ;  /* 0x0000f600ff087b82 */ /* 0x000e640000000800 */
[----:B------:R-:W-:Y:S01]  /*20310*/  STL.64 [R1+0x24f0], R216 ;  /* 0x0024f0d801007387 */ /* 0x000fe20000100a00 */
[----:B------:R-:W-:-:S03]  /*20320*/  LEA.HI.X.SX32 R59, R224, R197, 0x1, P3 ;  /* 0x000000c5e03b7211 */ /* 0x000fc600018f0eff */
[----:B------:R-:W-:Y:S01]  /*20330*/  STL [R1+0x2528], R218 ;  /* 0x002528da01007387 */ /* 0x000fe20000100800 */
[----:B------:R-:W-:Y:S01]  /*20340*/  LEA R36, P3, R226, R196, 0x3 ;  /* 0x000000c4e2247211 */ /* 0x000fe200078618ff */
[----:B------:R-:W-:Y:S01]  /*20350*/  IMAD R34, R137, 0x3bc, RZ ;  /* 0x000003bc89227824 */ /* 0x000fe200078e02ff */
[----:B------:R-:W0:Y:S01]  /*20360*/  LDC R226, c[0x0][0x3d8] ;  /* 0x0000f600ffe27b82 */ /* 0x000e220000000800 */
[----:B------:R-:W-:Y:S04]  /*20370*/  STL.64 [R1+0x2550], R218 ;  /* 0x002550da01007387 */ /* 0x000fe80000100a00 */
[----:B------:R-:W-:Y:S01]  /*20380*/  STL.64 [R1+0xaa0], R46 ;  /* 0x000aa02e01007387 */ /* 0x000fe20000100a00 */
[----:B------:R-:W-:Y:S02]  /*20390*/  IMAD R179, R179, 0x18, RZ ;  /* 0x00000018b3b37824 */ /* 0x000fe400078e02ff */
[----:B------:R-:W-:Y:S01]  /*203a0*/  IMAD R120, R120, 0x26, RZ ;  /* 0x0000002678787824 */ /* 0x000fe200078e02ff */
[----:B------:R-:W-:Y:S01]  /*203b0*/  STL.64 [R1+0x2370], R46 ;  /* 0x0023702e01007387 */ /* 0x000fe20000100a00 */
[----:B------:R-:W-:Y:S01]  /*203c0*/  IMAD R121, R121, 0x5a, RZ ;  /* 0x0000005a79797824 */ /* 0x000fe200078e02ff */
[----:B------:R-:W0:Y:S02]  /*203d0*/  LDC R10, c[0x0][0x3d8] ;  /* 0x0000f600ff0a7b82 */ /* 0x000e240000000800 */
[----:B------:R2:W-:Y:S01]  /*203e0*/  STL.64 [R1+0xa88], R32 ;  /* 0x000a882001007387 */ /* 0x0005e20000100a00 */
[----:B------:R-:W-:-:S02]  /*203f0*/  IMAD R131, R136, 0x1de, RZ ;  /* 0x000001de88837824 */ /* 0x000fc400078e02ff */
[----:B------:R-:W-:Y:S02]  /*20400*/  IMAD R136, R56, 0x1ee, RZ ;  /* 0x000001ee38887824 */ /* 0x000fe400078e02ff */
[----:B------:R-:W-:Y:S01]  /*20410*/  IMAD R177, R177, 0x58, RZ ;  /* 0x00000058b1b17824 */ /* 0x000fe200078e02ff */
[----:B------:R-:W0:Y:S01]  /*20420*/  LDC R12, c[0x0][0x3d8] ;  /* 0x0000f600ff0c7b82 */ /* 0x000e220000000800 */
[----:B--2---:R-:W-:Y:S01]  /*20430*/  IADD3 R32, P5, PT, R220, R196, RZ ;  /* 0x000000c4dc207210 */ /* 0x004fe20007fbe0ff */
[----:B------:R-:W-:-:S06]  /*20440*/  IMAD R174, R174, 0x36, RZ ;  /* 0x00000036aeae7824 */ /* 0x000fcc00078e02ff */
[----:B------:R-:W2:Y:S01]  /*20450*/  LDC R14, c[0x0][0x3d8] ;  /* 0x0000f600ff0e7b82 */ /* 0x000ea20000000800 */
[----:B------:R-:W-:Y:S02]  /*20460*/  LEA.HI.X.SX32 R33, R225, R197, 0x1, P5 ;  /* 0x000000c5e1217211 */ /* 0x000fe400028f0eff */
[----:B------:R-:W-:-:S05]  /*20470*/  IADD3 R40, P5, PT, R227, R196, RZ ;  /* 0x000000c4e3287210 */ /* 0x000fca0007fbe0ff */
[----:B------:R-:W1:Y:S01]  /*20480*/  LDC R227, c[0x0][0x3d8] ;  /* 0x0000f600ffe37b82 */ /* 0x000e620000000800 */
[----:B------:R-:W-:Y:S01]  /*20490*/  IMAD R56, R54, 0x3ec, RZ ;  /* 0x000003ec36387824 */ /* 0x000fe200078e02ff */
[-C--:B------:R-:W-:Y:S01]  /*204a0*/  IADD3 R54, P4, PT, R216, R196.reuse, RZ ;  /* 0x000000c4d8367210 */ /* 0x080fe20007f9e0ff */
[----:B------:R-:W-:Y:S01]  /*204b0*/  IMAD R222, R222, 0x3fa, RZ ;  /* 0x000003fadede7824 */ /* 0x000fe200078e02ff */
[----:B------:R-:W-:Y:S01]  /*204c0*/  STL [R1+0x2588], R220 ;  /* 0x002588dc01007387 */ /* 0x000fe20000100800 */
[----:B------:R-:W-:Y:S01]  /*204d0*/  IMAD R137, R55, 0x1f6, RZ ;  /* 0x000001f637897824 */ /* 0x000fe200078e02ff */
[----:B------:R-:W-:Y:S02]  /*204e0*/  LEA.HI.X.SX32 R55, R223, R197, 0x1, P4 ;  /* 0x000000c5df377211 */ /* 0x000fe400020f0eff */
[----:B------:R-:W-:Y:S01]  /*204f0*/  STL.64 [R1+0x25b0], R220 ;  /* 0x0025b0dc01007387 */ /* 0x000fe20000100a00 */
[----:B------:R-:W-:Y:S01]  /*20500*/  IMAD R175, R175, 0x7a, RZ ;  /* 0x0000007aafaf7824 */ /* 0x000fe200078e02ff */
[----:B------:R-:W2:Y:S02]  /*20510*/  LDC R16, c[0x0][0x3d8] ;  /* 0x0000f600ff107b82 */ /* 0x000ea40000000800 */
[----:B------:R-:W-:Y:S01]  /*20520*/  STL.64 [R1+0xa90], R50 ;  /* 0x000a903201007387 */ /* 0x000fe20000100a00 */
[----:B------:R-:W-:-:S03]  /*20530*/  IADD3 R62, P4, PT, R222, R196, RZ ;  /* 0x000000c4de3e7210 */ /* 0x000fc60007f9e0ff */
[----:B------:R-:W-:Y:S04]  /*20540*/  STL.64 [R1+0x2378], R50 ;  /* 0x0023783201007387 */ /* 0x000fe80000100a00 */
[----:B------:R-:W-:Y:S04]  /*20550*/  STL.64 [R1+0x25d8], R222 ;  /* 0x0025d8de01007387 */ /* 0x000fe80000100a00 */
[----:B------:R-:W-:Y:S04]  /*20560*/  STL [R1+0x2670], R224 ;  /* 0x002670e001007387 */ /* 0x000fe80000100800 */
[----:B------:R-:W-:Y:S01]  /*20570*/  STL.64 [R1+0xa78], R54 ;  /* 0x000a783601007387 */ /* 0x000fe20000100a00 */
[----:B------:R-:W-:-:S03]  /*20580*/  LEA.HI.X.SX32 R63, R232, R197, 0x1, P4 ;  /* 0x000000c5e83f7211 */ /* 0x000fc600020f0eff */
[----:B------:R-:W-:Y:S01]  /*20590*/  STL.64 [R1+0x2390], R54 ;  /* 0x0023903601007387 */ /* 0x000fe20000100a00 */
[----:B0-----:R-:W-:-:S03]  /*205a0*/  IMAD R226, R226, 0x6, RZ ;  /* 0x00000006e2e27824 */ /* 0x001fc600078e02ff */
[----:B------:R-:W-:Y:S01]  /*205b0*/  STL.64 [R1+0x2690], R224 ;  /* 0x002690e001007387 */ /* 0x000fe20000100a00 */
[----:B------:R-:W-:-:S03]  /*205c0*/  LEA.HI.X.SX32 R37, R233, R197, 0x1, P3 ;  /* 0x000000c5e9257211 */ /* 0x000fc600018f0eff */
[----:B------:R-:W-:Y:S04]  /*205d0*/  STL.64 [R1+0xa68], R58 ;  /* 0x000a683a01007387 */ /* 0x000fe80000100a00 */
[----:B------:R0:W-:Y:S01]  /*205e0*/  STL.64 [R1+0xa60], R32 ;  /* 0x000a602001007387 */ /* 0x0001e20000100a00 */
[----:B------:R-:W-:Y:S01]  /*205f0*/  LEA.HI.X.SX32 R41, R234, R197, 0x1, P5 ;  /* 0x000000c5ea297211 */ /* 0x000fe200028f0eff */
[----:B-1----:R-:W-:Y:S02]  /*20600*/  IMAD R227, R227, 0x1a, RZ ;  /* 0x0000001ae3e37824 */ /* 0x002fe400078e02ff */
[----:B------:R-:W-:Y:S04]  /*20610*/  STL.64 [R1+0x2398], R58 ;  /* 0x0023983a01007387 */ /* 0x000fe80000100a00 */
[----:B------:R-:W-:Y:S01]  /*20620*/  STL.64 [R1+0x23a8], R232 ;  /* 0x0023a8e801007387 */ /* 0x000fe20000100a00 */
[----:B0-----:R-:W-:-:S03]  /*20630*/  IADD3 R32, P4, PT, R68, R196, RZ ;  /* 0x000000c444207210 */ /* 0x001fc60007f9e0ff */
[----:B------:R-:W-:Y:S01]  /*20640*/  STL.64 [R1+0xa40], R36 ;  /* 0x000a402401007387 */ /* 0x000fe20000100a00 */
[----:B------:R-:W-:-:S03]  /*20650*/  LEA.HI.X.SX32 R33, R226, R197, 0x1, P4 ;  /* 0x000000c5e2217211 */ /* 0x000fc600020f0eff */
[----:B------:R-:W-:Y:S01]  /*20660*/  STL.64 [R1+0xa50], R62 ;  /* 0x000a503e01007387 */ /* 0x000fe20000100a00 */
[----:B------:R-:W0:Y:S03]  /*20670*/  LDC R226, c[0x0][0x3d8] ;  /* 0x0000f600ffe27b82 */ /* 0x000e260000000800 */
[----:B------:R-:W-:Y:S04]  /*20680*/  STL.64 [R1+0x23b0], R62 ;  /* 0x0023b03e01007387 */ /* 0x000fe80000100a00 */
[----:B------:R-:W-:Y:S04]  /*20690*/  STL.64 [R1+0xa38], R40 ;  /* 0x000a382801007387 */ /* 0x000fe80000100a00 */
[----:B------:R1:W-:Y:S02]  /*206a0*/  STL.64 [R1+0xa30], R32 ;  /* 0x000a302001007387 */ /* 0x0003e40000100a00 */
[----:B-1----:R-:W-:-:S02]  /*206b0*/  IADD3 R32, P4, PT, R227, R196, RZ ;  /* 0x000000c4e3207210 */ /* 0x002fc40007f9e0ff */
[----:B------:R-:W1:Y:S01]  /*206c0*/  LDC R227, c[0x0][0x3d8] ;  /* 0x0000f600ffe37b82 */ /* 0x000e620000000800 */
[-C--:B------:R-:W-:Y:S02]  /*206d0*/  IADD3 R36, P3, PT, R69, R196.reuse, RZ ;  /* 0x000000c445247210 */ /* 0x080fe40007f7e0ff */
[----:B------:R-:W-:Y:S02]  /*206e0*/  IADD3 R40, P5, PT, R179, R196, RZ ;  /* 0x000000c4b3287210 */ /* 0x000fe40007fbe0ff */
[-C--:B------:R-:W-:Y:S02]  /*206f0*/  LEA.HI.X.SX32 R37, R235, R197.reuse, 0x1, P3 ;  /* 0x000000c5eb257211 */ /* 0x080fe400018f0eff */
[-C--:B------:R-:W-:Y:S01]  /*20700*/  LEA.HI.X.SX32 R41, R68, R197.reuse, 0x1, P5 ;  /* 0x000000c544297211 */ /* 0x080fe200028f0eff */
[----:B------:R-:W-:Y:S01]  /*20710*/  STL.64 [R1+0x23b8], R234 ;  /* 0x0023b8ea01007387 */ /* 0x000fe20000100a00 */
[----:B------:R-:W-:Y:S01]  /*20720*/  LEA.HI.X.SX32 R33, R236, R197, 0x1, P4 ;  /* 0x000000c5ec217211 */ /* 0x000fe200020f0eff */
[----:B------:R-:W2:Y:S02]  /*20730*/  LDC R179, c[0x0][0x3d8] ;  /* 0x0000f600ffb37b82 */ /* 0x000ea40000000800 */
[----:B------:R-:W-:Y:S04]  /*20740*/  STL.64 [R1+0xa28], R36 ;  /* 0x000a282401007387 */ /* 0x000fe80000100a00 */
[----:B------:R-:W-:Y:S04]  /*20750*/  STL.64 [R1+0xa20], R40 ;  /* 0x000a202801007387 */ /* 0x000fe80000100a00 */
[----:B------:R0:W-:Y:S01]  /*20760*/  STL.64 [R1+0xa18], R32 ;  /* 0x000a182001007387 */ /* 0x0001e20000100a00 */
[----:B-1----:R-:W-:-:S05]  /*20770*/  IMAD R227, R227, 0x28, RZ ;  /* 0x00000028e3e37824 */ /* 0x002fca00078e02ff */
[-C--:B0-----:R-:W-:Y:S02]  /*20780*/  IADD3 R32, P4, PT, R227, R196.reuse, RZ ;  /* 0x000000c4e3207210 */ /* 0x081fe40007f9e0ff */
[----:B------:R-:W0:Y:S01]  /*20790*/  LDC R227, c[0x0][0x3d8] ;  /* 0x0000f600ffe37b82 */ /* 0x000e220000000800 */
[----:B------:R-:W-:Y:S01]  /*207a0*/  IADD3 R36, P3, PT, R70, R196, RZ ;  /* 0x000000c446247210 */ /* 0x000fe20007f7e0ff */
[----:B------:R-:W-:-:S03]  /*207b0*/  IMAD R226, R226, 0x2a, RZ ;  /* 0x0000002ae2e27824 */ /* 0x000fc600078e02ff */
[----:B------:R-:W-:Y:S01]  /*207c0*/  LEA.HI.X.SX32 R37, R69, R197, 0x1, P3 ;  /* 0x000000c545257211 */ /* 0x000fe200018f0eff */
[----:B------:R-:W-:Y:S01]  /*207d0*/  STL.64 [R1+0x2610], R68 ;  /* 0x0026104401007387 */ /* 0x000fe20000100a00 */
[----:B------:R-:W-:-:S03]  /*207e0*/  IADD3 R40, P5, PT, R71, R196, RZ ;  /* 0x000000c447287210 */ /* 0x000fc60007fbe0ff */
[----:B------:R1:W-:Y:S01]  /*207f0*/  STL.64 [R1+0xa10], R36 ;  /* 0x000a102401007387 */ /* 0x0003e20000100a00 */
[-C--:B------:R-:W-:Y:S01]  /*20800*/  LEA.HI.X.SX32 R41, R237, R197.reuse, 0x1, P5 ;  /* 0x000000c5ed297211 */ /* 0x080fe200028f0eff */
[----:B--2---:R-:W-:Y:S02]  /*20810*/  IMAD R179, R179, 0x38, RZ ;  /* 0x00000038b3b37824 */ /* 0x004fe400078e02ff */
[----:B------:R-:W-:Y:S01]  /*20820*/  STL.64 [R1+0x23c8], R236 ;  /* 0x0023c8ec01007387 */ /* 0x000fe20000100a00 */
[-C--:B-1----:R-:W-:Y:S01]  /*20830*/  IADD3 R36, P3, PT, R226, R196.reuse, RZ ;  /* 0x000000c4e2247210 */ /* 0x082fe20007f7e0ff */
[----:B0-----:R-:W-:Y:S01]  /*20840*/  IMAD R227, R227, 0x14, RZ ;  /* 0x00000014e3e37824 */ /* 0x001fe200078e02ff */
[----:B------:R-:W0:Y:S02]  /*20850*/  LDC R226, c[0x0][0x3d8] ;  /* 0x0000f600ffe27b82 */ /* 0x000e240000000800 */
[-C--:B------:R-:W-:Y:S02]  /*20860*/  LEA.HI.X.SX32 R37, R238, R197.reuse, 0x1, P3 ;  /* 0x000000c5ee257211 */ /* 0x080fe400018f0eff */
[----:B------:R-:W-:Y:S01]  /*20870*/  LEA.HI.X.SX32 R33, R227, R197, 0x1, P4 ;  /* 0x000000c5e3217211 */ /* 0x000fe200020f0eff */
[----:B------:R-:W-:Y:S03]  /*20880*/  STL.64 [R1+0xa08], R40 ;  /* 0x000a082801007387 */ /* 0x000fe60000100a00 */
[----:B------:R-:W1:Y:S01]  /*20890*/  LDC R227, c[0x0][0x3d8] ;  /* 0x0000f600ffe37b82 */ /* 0x000e620000000800 */
[----:B------:R-:W-:Y:S04]  /*208a0*/  STL.64 [R1+0xa00], R32 ;  /* 0x000a002001007387 */ /* 0x000fe80000100a00 */
[----:B------:R2:W-:Y:S02]  /*208b0*/  STL.64 [R1+0x9f8], R36 ;  /* 0x0009f82401007387 */ /* 0x0005e40000100a00 */
[----:B--2---:R-:W-:-:S02]  /*208c0*/  IADD3 R36, P3, PT, R179, R196, RZ ;  /* 0x000000c4b3247210 */ /* 0x004fc40007f7e0ff */
[----:B------:R-:W2:Y:S01]  /*208d0*/  LDC R179, c[0x0][0x3d8] ;  /* 0x0000f600ffb37b82 */ /* 0x000ea20000000800 */
[----:B0-----:R-:W-:Y:S01]  /*208e0*/  IMAD R226, R226, 0x16, RZ ;  /* 0x00000016e2e27824 */ /* 0x001fe200078e02ff */
[----:B------:R-:W-:Y:S01]  /*208f0*/  IADD3 R40, P5, PT, R72, R196, RZ ;  /* 0x000000c448287210 */ /* 0x000fe20007fbe0ff */
[----:B-1----:R-:W-:-:S03]  /*20900*/  IMAD R227, R227, 0x3a, RZ ;  /* 0x0000003ae3e37824 */ /* 0x002fc600078e02ff */
[----:B------:R-:W-:Y:S01]  /*20910*/  LEA.HI.X.SX32 R41, R226, R197, 0x1, P5 ;  /* 0x000000c5e2297211 */ /* 0x000fe200028f0eff */
[----:B------:R-:W-:Y:S01]  /*20920*/  STL.64 [R1+0x23d0], R238 ;  /* 0x0023d0ee01007387 */ /* 0x000fe20000100a00 */
[----:B------:R-:W-:-:S03]  /*20930*/  IADD3 R112, P5, PT, R227, R196, RZ ;  /* 0x000000c4e3707210 */ /* 0x000fc60007fbe0ff */
[----:B------:R0:W-:Y:S01]  /*20940*/  STL.64 [R1+0x9f0], R40 ;  /* 0x0009f02801007387 */ /* 0x0001e20000100a00 */
[----:B------:R-:W-:Y:S01]  /*20950*/  LEA.HI.X.SX32 R113, R240, R197, 0x1, P5 ;  /* 0x000000c5f0717211 */ /* 0x000fe200028f0eff */
[----:B--2---:R-:W-:-:S05]  /*20960*/  IMAD R179, R179, 0x48, RZ ;  /* 0x00000048b3b37824 */ /* 0x004fca00078e02ff */
[-C--:B0-----:R-:W-:Y:S02]  /*20970*/  IADD3 R40, P5, PT, R179, R196.reuse, RZ ;  /* 0x000000c4b3287210 */ /* 0x081fe40007fbe0ff */
[----:B------:R-:W0:Y:S01]  /*20980*/  LDC R179, c[0x0][0x3d8] ;  /* 0x0000f600ffb37b82 */ /* 0x000e220000000800 */
[----:B------:R-:W-:-:S04]  /*20990*/  IADD3 R32, P4, PT, R73, R196, RZ ;  /* 0x000000c449207210 */ /* 0x000fc80007f9e0ff */
[-C--:B------:R-:W-:Y:S02]  /*209a0*/  LEA.HI.X.SX32 R33, R239, R197.reuse, 0x1, P4 ;  /* 0x000000c5ef217211 */ /* 0x080fe400020f0eff */
[----:B------:R-:W-:-:S03]  /*209b0*/  LEA.HI.X.SX32 R37, R70, R197, 0x1, P3 ;  /* 0x000000c546257211 */ /* 0x000fc600018f0eff */
[----:B------:R1:W-:Y:S04]  /*209c0*/  STL.64 [R1+0x9e8], R32 ;  /* 0x0009e82001007387 */ /* 0x0003e80000100a00 */
[----:B------:R2:W-:Y:S01]  /*209d0*/  STL.64 [R1+0x9e0], R36 ;  /* 0x0009e02401007387 */ /* 0x0005e20000100a00 */
[----:B-1----:R-:W-:Y:S01]  /*209e0*/  IADD3 R32, P4, PT, R74, R196, RZ ;  /* 0x000000c44a207210 */ /* 0x002fe20007f9e0ff */
[----:B0-----:R-:W-:-:S03]  /*209f0*/  IMAD R179, R179, 0x4a, RZ ;  /* 0x0000004ab3b37824 */ /* 0x001fc600078e02ff */
[-C--:B------:R-:W-:Y:S02]  /*20a00*/  LEA.HI.X.SX32 R33, R71, R197.reuse, 0x1, P4 ;  /* 0x000000c547217211 */ /* 0x080fe400020f0eff */
[-C--:B--2---:R-:W-:Y:S02]  /*20a10*/  IADD3 R36, P4, PT, R179, R196.reuse, RZ ;  /* 0x000000c4b3247210 */ /* 0x084fe40007f9e0ff */
[----:B------:R-:W0:Y:S01]  /*20a20*/  LDC R179, c[0x0][0x3d8] ;  /* 0x0000f600ffb37b82 */ /* 0x000e220000000800 */
[----:B------:R-:W-:Y:S01]  /*20a30*/  IADD3 R226, P3, PT, R75, R196, RZ ;  /* 0x000000c44be27210 */ /* 0x000fe20007f7e0ff */
[----:B------:R-:W-:Y:S03]  /*20a40*/  STL.64 [R1+0x2618], R70 ;  /* 0x0026184601007387 */ /* 0x000fe60000100a00 */
[-C--:B------:R-:W-:Y:S01]  /*20a50*/  LEA.HI.X.SX32 R227, R241, R197.reuse, 0x1, P3 ;  /* 0x000000c5f1e37211 */ /* 0x080fe200018f0eff */
[----:B------:R-:W-:Y:S01]  /*20a60*/  STL.64 [R1+0x9d8], R112 ;  /* 0x0009d87001007387 */ /* 0x000fe20000100a00 */
[----:B------:R-:W-:-:S03]  /*20a70*/  LEA.HI.X.SX32 R37, R242, R197, 0x1, P4 ;  /* 0x000000c5f2257211 */ /* 0x000fc600020f0eff */
[----:B------:R1:W-:Y:S04]  /*20a80*/  STL.64 [R1+0x9d0], R32 ;  /* 0x0009d02001007387 */ /* 0x0003e80000100a00 */
[----:B------:R-:W-:Y:S01]  /*20a90*/  STL.64 [R1+0x23d8], R240 ;  /* 0x0023d8f001007387 */ /* 0x000fe20000100a00 */
[----:B0-----:R-:W-:Y:S01]  /*20aa0*/  IMAD R179, R179, 0x24, RZ ;  /* 0x00000024b3b37824 */ /* 0x001fe200078e02ff */
[----:B-1----:R-:W-:Y:S02]  /*20ab0*/  IADD3 R32, P3, PT, R76, R196, RZ ;  /* 0x000000c44c207210 */ /* 0x002fe40007f7e0ff */
[----:B------:R-:W-:Y:S02]  /*20ac0*/  STL.64 [R1+0x9c8], R226 ;  /* 0x0009c8e201007387 */ /* 0x000fe40000100a00 */
[----:B------:R-:W-:-:S02]  /*20ad0*/  LEA.HI.X.SX32 R41, R179, R197, 0x1, P5 ;  /* 0x000000c5b3297211 */ /* 0x000fc400028f0eff */
[----:B------:R0:W-:Y:S01]  /*20ae0*/  STL.64 [R1+0x28c0], R226 ;  /* 0x0028c0e201007387 */ /* 0x0001e20000100a00 */
[----:B------:R-:W-:Y:S02]  /*20af0*/  LEA.HI.X.SX32 R33, R120, R197, 0x1, P3 ;  /* 0x000000c578217211 */ /* 0x000fe400018f0eff */
[----:B------:R-:W1:Y:S01]  /*20b00*/  LDC R120, c[0x0][0x3d8] ;  /* 0x0000f600ff787b82 */ /* 0x000e620000000800 */
[----:B------:R-:W-:Y:S04]  /*20b10*/  STL.64 [R1+0x9c0], R40 ;  /* 0x0009c02801007387 */ /* 0x000fe80000100a00 */
[----:B------:R2:W-:Y:S01]  /*20b20*/  STL.64 [R1+0x9b8], R36 ;  /* 0x0009b82401007387 */ /* 0x0005e20000100a00 */
[----:B------:R-:W-:Y:S01]  /*20b30*/  IADD3 R178, P5, PT, R77, R196, RZ ;  /* 0x000000c44db27210 */ /* 0x000fe20007fbe0ff */
[----:B---3--:R-:W-:-:S02]  /*20b40*/  IMAD R151, R151, 0x78, RZ ;  /* 0x0000007897977824 */ /* 0x008fc400078e02ff */
[----:B------:R-:W-:Y:S01]  /*20b50*/  IMAD R187, R187, 0x67, RZ ;  /* 0x00000067bbbb7824 */ /* 0x000fe200078e02ff */
[----:B0-----:R-:W0:Y:S01]  /*20b60*/  LDC R227, c[0x0][0x3d8] ;  /* 0x0000f600ffe37b82 */ /* 0x001e220000000800 */
[----:B--2---:R-:W-:-:S07]  /*20b70*/  IADD3 R36, P3, PT, R121, R196, RZ ;  /* 0x000000c479247210 */ /* 0x004fce0007f7e0ff */
[----:B------:R-:W2:Y:S01]  /*20b80*/  LDC R121, c[0x0][0x3d8] ;  /* 0x0000f600ff797b82 */ /* 0x000ea20000000800 */
[----:B------:R-:W-:Y:S02]  /*20b90*/  IADD3 R40, P4, PT, R177, R196, RZ ;  /* 0x000000c4b1287210 */ /* 0x000fe40007f9e0ff */
[-C--:B------:R-:W-:Y:S02]  /*20ba0*/  LEA.HI.X.SX32 R179, R243, R197.reuse, 0x1, P5 ;  /* 0x000000c5f3b37211 */ /* 0x080fe400028f0eff */
[----:B------:R-:W-:-:S03]  /*20bb0*/  LEA.HI.X.SX32 R41, R72, R197, 0x1, P4 ;  /* 0x000000c548297211 */ /* 0x000fc600020f0eff */
[----:B------:R-:W3:Y:S01]  /*20bc0*/  LDC R177, c[0x0][0x3d8] ;  /* 0x0000f600ffb17b82 */ /* 0x000ee20000000800 */
[----:B------:R-:W-:Y:S01]  /*20bd0*/  STL.64 [R1+0x23e0], R242 ;  /* 0x0023e0f201007387 */ /* 0x000fe20000100a00 */
[----:B------:R-:W-:Y:S01]  /*20be0*/  LEA.HI.X.SX32 R37, R244, R197, 0x1, P3 ;  /* 0x000000c5f4257211 */ /* 0x000fe200018f0eff */
[----:B-1----:R-:W-:Y:S02]  /*20bf0*/  IMAD R120, R120, 0x68, RZ ;  /* 0x0000006878787824 */ /* 0x002fe400078e02ff */
[----:B------:R1:W-:Y:S04]  /*20c00*/  STL.64 [R1+0x9b0], R32 ;  /* 0x0009b02001007387 */ /* 0x0003e80000100a00 */
[----:B------:R-:W-:Y:S04]  /*20c10*/  STL.64 [R1+0x9a8], R178 ;  /* 0x0009a8b201007387 */ /* 0x000fe80000100a00 */
[----:B------:R0:W-:Y:S01]  /*20c20*/  STL.64 [R1+0x9a0], R40 ;  /* 0x0009a02801007387 */ /* 0x0001e20000100a00 */
[----:B-1----:R-:W-:Y:S01]  /*20c30*/  IADD3 R32, P5, PT, R78, R196, RZ ;  /* 0x000000c44e207210 */ /* 0x002fe20007fbe0ff */
[----:B--2---:R-:W-:-:S02]  /*20c40*/  IMAD R121, R121, 0x6a, RZ ;  /* 0x0000006a79797824 */ /* 0x004fc400078e02ff */
[----:B------:R1:W-:Y:S01]  /*20c50*/  STL.64 [R1+0x998], R36 ;  /* 0x0009982401007387 */ /* 0x0003e20000100a00 */
[-C--:B------:R-:W-:Y:S02]  /*20c60*/  LEA.HI.X.SX32 R33, R73, R197.reuse, 0x1, P5 ;  /* 0x000000c549217211 */ /* 0x080fe400028f0eff */
[-C--:B0-----:R-:W-:Y:S01]  /*20c70*/  IADD3 R40, P4, PT, R79, R196.reuse, RZ ;  /* 0x000000c44f287210 */ /* 0x081fe20007f9e0ff */
[----:B------:R-:W-:Y:S03]  /*20c80*/  STL.64 [R1+0x2640], R72 ;  /* 0x0026404801007387 */ /* 0x000fe60000100a00 */
[----:B------:R-:W-:Y:S02]  /*20c90*/  LEA.HI.X.SX32 R41, R245, R197, 0x1, P4 ;  /* 0x000000c5f5297211 */ /* 0x000fe400020f0eff */
[-C--:B-1----:R-:W-:Y:S02]  /*20ca0*/  IADD3 R36, P3, PT, R120, R196.reuse, RZ ;  /* 0x000000c478247210 */ /* 0x082fe40007f7e0ff */
[-C--:B------:R-:W-:Y:S01]  /*20cb0*/  IADD3 R120, P4, PT, R80, R196.reuse, RZ ;  /* 0x000000c450787210 */ /* 0x080fe20007f9e0ff */
[----:B------:R0:W-:Y:S04]  /*20cc0*/  STL.64 [R1+0x990], R32 ;  /* 0x0009902001007387 */ /* 0x0001e80000100a00 */
[----:B------:R-:W-:Y:S04]  /*20cd0*/  STL.64 [R1+0x23f8], R244 ;  /* 0x0023f8f401007387 */ /* 0x000fe80000100a00 */
[----:B------:R1:W-:Y:S01]  /*20ce0*/  STL.64 [R1+0x988], R40 ;  /* 0x0009882801007387 */ /* 0x0003e20000100a00 */
[----:B0-----:R-:W-:-:S02]  /*20cf0*/  IADD3 R32, P5, PT, R121, R196, RZ ;  /* 0x000000c479207210 */ /* 0x001fc40007fbe0ff */
[-C--:B------:R-:W-:Y:S01]  /*20d00*/  LEA.HI.X.SX32 R121, R174, R197.reuse, 0x1, P4 ;  /* 0x000000c5ae797211 */ /* 0x080fe200020f0eff */
[----:B---3--:R-:W-:Y:S01]  /*20d10*/  IMAD R177, R177, 0x34, RZ ;  /* 0x00000034b1b17824 */ /* 0x008fe200078e02ff */
[----:B------:R-:W-:Y:S01]  /*20d20*/  LEA.HI.X.SX32 R33, R246, R197, 0x1, P5 ;  /* 0x000000c5f6217211 */ /* 0x000fe200028f0eff */
[----:B------:R-:W0:Y:S01]  /*20d30*/  LDC R174, c[0x0][0x3d8] ;  /* 0x0000f600ffae7b82 */ /* 0x000e220000000800 */
[----:B-1----:R-:W-:-:S07]  /*20d40*/  IADD3 R40, P4, PT, R175, R196, RZ ;  /* 0x000000c4af287210 */ /* 0x002fce0007f9e0ff */
[----:B------:R-:W1:Y:S01]  /*20d50*/  LDC R175, c[0x0][0x3d8] ;  /* 0x0000f600ffaf7b82 */ /* 0x000e620000000800 */
[----:B------:R-:W-:Y:S02]  /*20d60*/  LEA.HI.X.SX32 R37, R177, R197, 0x1, P3 ;  /* 0x000000c5b1257211 */ /* 0x000fe400018f0eff */
[----:B------:R-:W-:-:S03]  /*20d70*/  IADD3 R176, P3, PT, R81, R196, RZ ;  /* 0x000000c451b07210 */ /* 0x000fc60007f7e0ff */
[----:B------:R2:W-:Y:S01]  /*20d80*/  STL.64 [R1+0x980], R36 ;  /* 0x0009802401007387 */ /* 0x0005e20000100a00 */
[----:B------:R-:W-:-:S03]  /*20d90*/  LEA.HI.X.SX32 R177, R247, R197, 0x1, P3 ;  /* 0x000000c5f7b17211 */ /* 0x000fc600018f0eff */
[----:B------:R3:W-:Y:S01]  /*20da0*/  STL.64 [R1+0x978], R32 ;  /* 0x0009782001007387 */ /* 0x0007e20000100a00 */
[----:B------:R-:W-:-:S03]  /*20db0*/  LEA.HI.X.SX32 R41, R248, R197, 0x1, P4 ;  /* 0x000000c5f8297211 */ /* 0x000fc600020f0eff */
[----:B------:R-:W-:Y:S01]  /*20dc0*/  STL.64 [R1+0x2400], R246 ;  /* 0x002400f601007387 */ /* 0x000fe20000100a00 */
[-C--:B--2---:R-:W-:Y:S02]  /*20dd0*/  IADD3 R36, P3, PT, R82, R196.reuse, RZ ;  /* 0x000000c452247210 */ /* 0x084fe40007f7e0ff */
[-C--:B---3--:R-:W-:Y:S01]  /*20de0*/  IADD3 R32, P5, PT, R151, R196.reuse, RZ ;  /* 0x000000c497207210 */ /* 0x088fe20007fbe0ff */
[----:B------:R-:W-:Y:S01]  /*20df0*/  STL.64 [R1+0x970], R120 ;  /* 0x0009707801007387 */ /* 0x000fe20000100a00 */
[-C--:B------:R-:W-:Y:S01]  /*20e00*/  LEA.HI.X.SX32 R37, R75, R197.reuse, 0x1, P3 ;  /* 0x000000c54b257211 */ /* 0x080fe200018f0eff */
[----:B-1----:R-:W-:Y:S01]  /*20e10*/  IMAD R175, R175, 0x88, RZ ;  /* 0x00000088afaf7824 */ /* 0x002fe200078e02ff */
[----:B------:R-:W-:Y:S01]  /*20e20*/  LEA.HI.X.SX32 R33, R74, R197, 0x1, P5 ;  /* 0x000000c54a217211 */ /* 0x000fe200028f0eff */
[----:B------:R-:W-:Y:S01]  /*20e30*/  STL.64 [R1+0x968], R176 ;  /* 0x000968b001007387 */ /* 0x000fe20000100a00 */
[----:B0-----:R-:W-:Y:S01]  /*20e40*/  IMAD R174, R174, 0x8a, RZ ;  /* 0x0000008aaeae7824 */ /* 0x001fe200078e02ff */
[----:B------:R-:W0:Y:S02]  /*20e50*/  LDC R151, c[0x0][0x3d8] ;  /* 0x0000f600ff977b82 */ /* 0x000e240000000800 */
[----:B------:R-:W-:Y:S04]  /*20e60*/  STL.64 [R1+0x960], R32 ;  /* 0x0009602001007387 */ /* 0x000fe80000100a00 */
[----:B------:R-:W-:Y:S04]  /*20e70*/  STL.64 [R1+0x958], R40 ;  /* 0x0009582801007387 */ /* 0x000fe80000100a00 */
[----:B------:R-:W-:Y:S04]  /*20e80*/  STL.64 [R1+0x2668], R74 ;  /* 0x0026684a01007387 */ /* 0x000fe80000100a00 */
[----:B------:R1:W-:Y:S02]  /*20e90*/  STL.64 [R1+0x950], R36 ;  /* 0x0009502401007387 */ /* 0x0003e40000100a00 */
[----:B-1----:R-:W-:-:S02]  /*20ea0*/  IADD3 R36, P3, PT, R175, R196, RZ ;  /* 0x000000c4af247210 */ /* 0x002fc40007f7e0ff */
[----:B------:R-:W1:Y:S01]  /*20eb0*/  LDC R175, c[0x0][0x3d8] ;  /* 0x0000f600ffaf7b82 */ /* 0x000e620000000800 */
[----:B------:R-:W-:-:S04]  /*20ec0*/  IADD3 R32, P5, PT, R83, R196, RZ ;  /* 0x000000c453207210 */ /* 0x000fc80007fbe0ff */
[-C--:B------:R-:W-:Y:S01]  /*20ed0*/  LEA.HI.X.SX32 R33, R249, R197.reuse, 0x1, P5 ;  /* 0x000000c5f9217211 */ /* 0x080fe200028f0eff */
[----:B------:R-:W-:Y:S04]  /*20ee0*/  STL.64 [R1+0x2418], R248 ;  /* 0x002418f801007387 */ /* 0x000fe80000100a00 */
[----:B------:R2:W-:Y:S02]  /*20ef0*/  STL.64 [R1+0x948], R32 ;  /* 0x0009482001007387 */ /* 0x0005e40000100a00 */
[----:B--2---:R-:W-:Y:S01]  /*20f00*/  IADD3 R32, P5, PT, R174, R196, RZ ;  /* 0x000000c4ae207210 */ /* 0x004fe20007fbe0ff */
[----:B-1----:R-:W-:Y:S01]  /*20f10*/  IMAD R175, R175, 0x44, RZ ;  /* 0x00000044afaf7824 */ /* 0x002fe200078e02ff */
[----:B------:R-:W1:Y:S04]  /*20f20*/  LDC R174, c[0x0][0x3d8] ;  /* 0x0000f600ffae7b82 */ /* 0x000e680000000800 */
[----:B------:R-:W-:-:S04]  /*20f30*/  LEA.HI.X.SX32 R37, R175, R197, 0x1, P3 ;  /* 0x000000c5af257211 */ /* 0x000fc800018f0eff */
[----:B------:R-:W2:Y:S01]  /*20f40*/  LDC R175, c[0x0][0x3d8] ;  /* 0x0000f600ffaf7b82 */ /* 0x000ea20000000800 */
[----:B------:R-:W-:-:S04]  /*20f50*/  IADD3 R40, P4, PT, R84, R196, RZ ;  /* 0x000000c454287210 */ /* 0x000fc80007f9e0ff */
[-C--:B------:R-:W-:Y:S02]  /*20f60*/  LEA.HI.X.SX32 R41, R250, R197.reuse, 0x1, P4 ;  /* 0x000000c5fa297211 */ /* 0x080fe400020f0eff */
[----:B------:R-:W-:-:S03]  /*20f70*/  LEA.HI.X.SX32 R33, R251, R197, 0x1, P5 ;  /* 0x000000c5fb217211 */ /* 0x000fc600028f0eff */
[----:B------:R3:W-:Y:S01]  /*20f80*/  STL.64 [R1+0x940], R40 ;  /* 0x0009402801007387 */ /* 0x0007e20000100a00 */
[----:B-1----:R-:W-:Y:S01]  /*20f90*/  IMAD R174, R174, 0x46, RZ ;  /* 0x00000046aeae7824 */ /* 0x002fe200078e02ff */
[-C--:B---3--:R-:W-:Y:S02]  /*20fa0*/  IADD3 R40, P4, PT, R85, R196.reuse, RZ ;  /* 0x000000c455287210 */ /* 0x088fe40007f9e0ff */
[----:B------:R-:W-:Y:S01]  /*20fb0*/  STL.64 [R1+0x938], R36 ;  /* 0x0009382401007387 */ /* 0x000fe20000100a00 */
[----:B--2---:R-:W-:Y:S01]  /*20fc0*/  IMAD R175, R175, 0x98, RZ ;  /* 0x00000098afaf7824 */ /* 0x004fe200078e02ff */
[----:B------:R-:W-:Y:S02]  /*20fd0*/  LEA.HI.X.SX32 R41, R174, R197, 0x1, P4 ;  /* 0x000000c5ae297211 */ /* 0x000fe400020f0eff */
[----:B------:R1:W-:Y:S04]  /*20fe0*/  STL.64 [R1+0x930], R32 ;  /* 0x0009302001007387 */ /* 0x0003e80000100a00 */
[----:B------:R-:W-:Y:S04]  /*20ff0*/  STL.64 [R1+0x2468], R250 ;  /* 0x002468fa01007387 */ /* 0x000fe80000100a00 */
[----:B------:R2:W-:Y:S01]  /*21000*/  STL.64 [R1+0x928], R40 ;  /* 0x0009282801007387 */ /* 0x0005e20000100a00 */
[----:B-1----:R-:W-:-:S02]  /*21010*/  IADD3 R32, P5, PT, R87, R196, RZ ;  /* 0x000000c457207210 */ /* 0x002fc40007fbe0ff */
[-C--:B--2---:R-:W-:Y:S02]  /*21020*/  IADD3 R40, P4, PT, R175, R196.reuse, RZ ;  /* 0x000000c4af287210 */ /* 0x084fe40007f9e0ff */
[----:B------:R-:W1:Y:S01]  /*21030*/  LDC R175, c[0x0][0x3d8] ;  /* 0x0000f600ffaf7b82 */ /* 0x000e620000000800 */
[----:B------:R-:W-:Y:S02]  /*21040*/  LEA.HI.X.SX32 R33, R119, R197, 0x1, P5 ;  /* 0x000000c577217211 */ /* 0x000fe400028f0eff */
[----:B------:R-:W-:-:S05]  /*21050*/  IADD3 R36, P3, PT, R86, R196, RZ ;  /* 0x000000c456247210 */ /* 0x000fca0007f7e0ff */
[----:B------:R-:W2:Y:S01]  /*21060*/  LDC R119, c[0x0][0x3d8] ;  /* 0x0000f600ff777b82 */ /* 0x000ea20000000800 */
[----:B------:R-:W-:Y:S01]  /*21070*/  LEA.HI.X.SX32 R37, R252, R197, 0x1, P3 ;  /* 0x000000c5fc257211 */ /* 0x000fe200018f0eff */
[----:B------:R-:W-:Y:S04]  /*21080*/  STL [R1+0x2498], R252 ;  /* 0x002498fc01007387 */ /* 0x000fe80000100800 */
[----:B------:R-:W-:Y:S04]  /*21090*/  STL [R1+0x24f8], R252 ;  /* 0x0024f8fc01007387 */ /* 0x000fe80000100800 */
[----:B------:R3:W-:Y:S01]  /*210a0*/  STL.64 [R1+0x920], R36 ;  /* 0x0009202401007387 */ /* 0x0007e20000100a00 */
[----:B-1----:R-:W-:-:S03]  /*210b0*/  IMAD R175, R175, 0x9a, RZ ;  /* 0x0000009aafaf7824 */ /* 0x002fc600078e02ff */
[----:B------:R-:W-:Y:S04]  /*210c0*/  STL [R1+0x2558], R252 ;  /* 0x002558fc01007387 */ /* 0x000fe80000100800 */
[----:B------:R-:W-:Y:S01]  /*210d0*/  STL [R1+0x25b8], R252 ;  /* 0x0025b8fc01007387 */ /* 0x000fe20000100800 */
[----:B---3--:R-:W-:-:S03]  /*210e0*/  IADD3 R36, P3, PT, R175, R196, RZ ;  /* 0x000000c4af247210 */ /* 0x008fc60007f7e0ff */
[----:B------:R-:W-:Y:S01]  /*210f0*/  STL [R1+0x26a8], R252 ;  /* 0x0026a8fc01007387 */ /* 0x000fe20000100800 */
[----:B------:R-:W-:-:S03]  /*21100*/  LEA.HI.X.SX32 R41, R76, R197, 0x1, P4 ;  /* 0x000000c54c297211 */ /* 0x000fc600020f0eff */
[----:B------:R1:W-:Y:S01]  /*21110*/  STL.64 [R1+0x918], R32 ;  /* 0x0009182001007387 */ /* 0x0003e20000100a00 */
[----:B------:R-:W-:Y:S01]  /*21120*/  LEA.HI.X.SX32 R37, R118, R197, 0x1, P3 ;  /* 0x000000c576257211 */ /* 0x000fe200018f0eff */
[----:B--2---:R-:W-:Y:S02]  /*21130*/  IMAD R119, R119, 0xa8, RZ ;  /* 0x000000a877777824 */ /* 0x004fe400078e02ff */
[----:B------:R-:W-:Y:S01]  /*21140*/  STL.64 [R1+0x910], R40 ;  /* 0x0009102801007387 */ /* 0x000fe20000100a00 */
[----:B-1----:R-:W-:-:S03]  /*21150*/  IADD3 R32, P5, PT, R88, R196, RZ ;  /* 0x000000c458207210 */ /* 0x002fc60007fbe0ff */
[----:B------:R-:W-:Y:S01]  /*21160*/  STL.64 [R1+0x908], R36 ;  /* 0x0009082401007387 */ /* 0x000fe20000100a00 */
[----:B------:R-:W-:-:S03]  /*21170*/  LEA.HI.X.SX32 R33, R77, R197, 0x1, P5 ;  /* 0x000000c54d217211 */ /* 0x000fc600028f0eff */
[----:B------:R-:W-:Y:S04]  /*21180*/  STL [R1+0x26b8], R77 ;  /* 0x0026b84d01007387 */ /* 0x000fe80000100800 */
[----:B------:R1:W-:Y:S02]  /*21190*/  STL.64 [R1+0x900], R32 ;  /* 0x0009002001007387 */ /* 0x0003e40000100a00 */
[-C--:B-1----:R-:W-:Y:S02]  /*211a0*/  IADD3 R32, P5, PT, R119, R196.reuse, RZ ;  /* 0x000000c477207210 */ /* 0x082fe40007fbe0ff */
[----:B------:R-:W1:Y:S01]  /*211b0*/  LDC R119, c[0x0][0x3d8] ;  /* 0x0000f600ff777b82 */ /* 0x000e620000000800 */
[----:B------:R-:W-:-:S04]  /*211c0*/  IADD3 R40, P4, PT, R89, R196, RZ ;  /* 0x000000c459287210 */ /* 0x000fc80007f9e0ff */
[----:B------:R-:W-:-:S03]  /*211d0*/  LEA.HI.X.SX32 R41, R117, R197, 0x1, P4 ;  /* 0x000000c575297211 */ /* 0x000fc600020f0eff */
[----:B------:R-:W2:Y:S01]  /*211e0*/  LDC R117, c[0x0][0x3d8] ;  /* 0x0000f600ff757b82 */ /* 0x000ea20000000800 */
[----:B-1----:R-:W-:-:S05]  /*211f0*/  IMAD R119, R119, 0xaa, RZ ;  /* 0x000000aa77777824 */ /* 0x002fca00078e02ff */
[----:B------:R-:W-:-:S04]  /*21200*/  IADD3 R174, P4, PT, R119, R196, RZ ;  /* 0x000000c477ae7210 */ /* 0x000fc80007f9e0ff */
[----:B------:R-:W-:Y:S02]  /*21210*/  LEA.HI.X.SX32 R175, R173, R197, 0x1, P4 ;  /* 0x000000c5adaf7211 */ /* 0x000fe400020f0eff */
[----:B------:R-:W1:Y:S01]  /*21220*/  LDC R173, c[0x0][0x3d8] ;  /* 0x0000f600ffad7b82 */ /* 0x000e620000000800 */
[----:B------:R-:W-:Y:S01]  /*21230*/  IADD3 R36, P3, PT, R90, R196, RZ ;  /* 0x000000c45a247210 */ /* 0x000fe20007f7e0ff */
[----:B--2---:R-:W-:-:S03]  /*21240*/  IMAD R117, R117, 0x54, RZ ;  /* 0x0000005475757824 */ /* 0x004fc600078e02ff */
[-C--:B------:R-:W-:Y:S02]  /*21250*/  LEA.HI.X.SX32 R37, R116, R197.reuse, 0x1, P3 ;  /* 0x000000c574257211 */ /* 0x080fe400018f0eff */
[----:B------:R-:W-:Y:S01]  /*21260*/  LEA.HI.X.SX32 R33, R117, R197, 0x1, P5 ;  /* 0x000000c575217211 */ /* 0x000fe200028f0eff */
[----:B------:R-:W2:Y:S01]  /*21270*/  LDC R116, c[0x0][0x3d8] ;  /* 0x0000f600ff747b82 */ /* 0x000ea20000000800 */
[----:B------:R-:W-:Y:S04]  /*21280*/  STL.64 [R1+0x8f8], R40 ;  /* 0x0008f82801007387 */ /* 0x000fe80000100a00 */
[----:B------:R3:W-:Y:S03]  /*21290*/  STL.64 [R1+0x8f0], R36 ;  /* 0x0008f02401007387 */ /* 0x0007e60000100a00 */
[----:B------:R-:W2:Y:S01]  /*212a0*/  LDC R117, c[0x0][0x3d8] ;  /* 0x0000f600ff757b82 */ /* 0x000ea20000000800 */
[----:B-1----:R-:W-:Y:S01]  /*212b0*/  IMAD R173, R173, 0xba, RZ ;  /* 0x000000baadad7824 */ /* 0x002fe200078e02ff */
[----:B---3--:R-:W-:-:S04]  /*212c0*/  IADD3 R36, P5, PT, R92, R196, RZ ;  /* 0x000000c45c247210 */ /* 0x008fc80007fbe0ff */
[----:B------:R-:W-:Y:S02]  /*212d0*/  LEA.HI.X.SX32 R37, R172, R197, 0x1, P5 ;  /* 0x000000c5ac257211 */ /* 0x000fe400028f0eff */
[----:B------:R-:W-:-:S04]  /*212e0*/  IADD3 R172, P5, PT, R173, R196, RZ ;  /* 0x000000c4adac7210 */ /* 0x000fc80007fbe0ff */
[----:B------:R-:W-:Y:S02]  /*212f0*/  LEA.HI.X.SX32 R173, R171, R197, 0x1, P5 ;  /* 0x000000c5abad7211 */ /* 0x000fe400028f0eff */
[----:B------:R-:W1:Y:S01]  /*21300*/  LDC R171, c[0x0][0x3d8] ;  /* 0x0000f600ffab7b82 */ /* 0x000e620000000800 */
[----:B------:R3:W-:Y:S01]  /*21310*/  STL.64 [R1+0x8e8], R32 ;  /* 0x0008e82001007387 */ /* 0x0007e20000100a00 */
[----:B0-----:R-:W-:Y:S01]  /*21320*/  IMAD R151, R151, 0x5b, RZ ;  /* 0x0000005b97977824 */ /* 0x001fe200078e02ff */
[-C--:B------:R-:W-:Y:S01]  /*21330*/  IADD3 R118, P3, PT, R91, R196.reuse, RZ ;  /* 0x000000c45b767210 */ /* 0x080fe20007f7e0ff */
[----:B--2---:R-:W-:Y:S02]  /*21340*/  IMAD R116, R116, 0x56, RZ ;  /* 0x0000005674747824 */ /* 0x004fe400078e02ff */
[----:B------:R-:W-:Y:S01]  /*21350*/  IMAD R117, R117, 0xb8, RZ ;  /* 0x000000b875757824 */ /* 0x000fe200078e02ff */
[----:B---3--:R-:W-:-:S04]  /*21360*/  IADD3 R32, P4, PT, R93, R196, RZ ;  /* 0x000000c45d207210 */ /* 0x008fc80007f9e0ff */
[-C--:B------:R-:W-:Y:S02]  /*21370*/  LEA.HI.X.SX32 R33, R151, R197.reuse, 0x1, P4 ;  /* 0x000000c597217211 */ /* 0x080fe400020f0eff */
[----:B------:R-:W0:Y:S01]  /*21380*/  LDC R151, c[0x0][0x3d8] ;  /* 0x0000f600ff977b82 */ /* 0x000e220000000800 */
[-C--:B------:R-:W-:Y:S02]  /*21390*/  LEA.HI.X.SX32 R119, R116, R197.reuse, 0x1, P3 ;  /* 0x000000c574777211 */ /* 0x080fe400018f0eff */
[-C--:B------:R-:W-:Y:S01]  /*213a0*/  IADD3 R116, P3, PT, R117, R196.reuse, RZ ;  /* 0x000000c475747210 */ /* 0x080fe20007f7e0ff */
[----:B------:R-:W-:Y:S01]  /*213b0*/  STL.64 [R1+0x8e0], R174 ;  /* 0x0008e0ae01007387 */ /* 0x000fe20000100a00 */
[----:B------:R-:W-:Y:S02]  /*213c0*/  IADD3 R40, P4, PT, R94, R196, RZ ;  /* 0x000000c45e287210 */ /* 0x000fe40007f9e0ff */
[-C--:B------:R-:W-:Y:S01]  /*213d0*/  LEA.HI.X.SX32 R117, R78, R197.reuse, 0x1, P3 ;  /* 0x000000c54e757211 */ /* 0x080fe200018f0eff */
[----:B------:R-:W-:Y:S01]  /*213e0*/  STL.64 [R1+0x8d8], R118 ;  /* 0x0008d87601007387 */ /* 0x000fe20000100a00 */
[----:B------:R-:W-:Y:S01]  /*213f0*/  LEA.HI.X.SX32 R41, R79, R197, 0x1, P4 ;  /* 0x000000c54f297211 */ /* 0x000fe200020f0eff */
[----:B-1----:R-:W-:-:S02]  /*21400*/  IMAD R171, R171, 0xc8, RZ ;  /* 0x000000c8abab7824 */ /* 0x002fc400078e02ff */
[----:B------:R1:W-:Y:S04]  /*21410*/  STL.64 [R1+0x8d0], R36 ;  /* 0x0008d02401007387 */ /* 0x0003e80000100a00 */
[----:B------:R2:W-:Y:S04]  /*21420*/  STL.64 [R1+0x8c8], R32 ;  /* 0x0008c82001007387 */ /* 0x0005e80000100a00 */
[----:B------:R-:W-:Y:S01]  /*21430*/  STL.64 [R1+0x8c0], R116 ;  /* 0x0008c07401007387 */ /* 0x000fe20000100a00 */
[----:B-1----:R-:W-:-:S03]  /*21440*/  IADD3 R36, P3, PT, R95, R196, RZ ;  /* 0x000000c45f247210 */ /* 0x002fc60007f7e0ff */
[----:B------:R-:W-:Y:S01]  /*21450*/  STL.64 [R1+0x25e0], R78 ;  /* 0x0025e04e01007387 */ /* 0x000fe20000100a00 */
[----:B--2---:R-:W-:-:S03]  /*21460*/  IADD3 R32, P5, PT, R123, R196, RZ ;  /* 0x000000c47b207210 */ /* 0x004fc60007fbe0ff */
[----:B------:R-:W-:Y:S01]  /*21470*/  STL.64 [R1+0x8b8], R172 ;  /* 0x0008b8ac01007387 */ /* 0x000fe20000100a00 */
[-C--:B------:R-:W-:Y:S02]  /*21480*/  LEA.HI.X.SX32 R37, R115, R197.reuse, 0x1, P3 ;  /* 0x000000c573257211 */ /* 0x080fe400018f0eff */
[----:B------:R-:W-:Y:S01]  /*21490*/  LEA.HI.X.SX32 R33, R114, R197, 0x1, P5 ;  /* 0x000000c572217211 */ /* 0x000fe200028f0eff */
[----:B------:R1:W-:Y:S01]  /*214a0*/  STL.64 [R1+0x8b0], R40 ;  /* 0x0008b02801007387 */ /* 0x0003e20000100a00 */
[----:B0-----:R-:W-:Y:S01]  /*214b0*/  IMAD R151, R151, 0x66, RZ ;  /* 0x0000006697977824 */ /* 0x001fe200078e02ff */
[----:B------:R-:W0:Y:S02]  /*214c0*/  LDC R115, c[0x0][0x3d8] ;  /* 0x0000f600ff737b82 */ /* 0x000e240000000800 */
[----:B------:R-:W-:Y:S04]  /*214d0*/  STL.64 [R1+0x8a8], R36 ;  /* 0x0008a82401007387 */ /* 0x000fe80000100a00 */
[----:B------:R2:W-:Y:S01]  /*214e0*/  STL.64 [R1+0x8a0], R32 ;  /* 0x0008a02001007387 */ /* 0x0005e20000100a00 */
[----:B-1----:R-:W-:-:S02]  /*214f0*/  IADD3 R40, P4, PT, R171, R196, RZ ;  /* 0x000000c4ab287210 */ /* 0x002fc40007f9e0ff */
[----:B------:R-:W1:Y:S01]  /*21500*/  LDC R171, c[0x0][0x3d8] ;  /* 0x0000f600ffab7b82 */ /* 0x000e620000000800 */
[----:B--2---:R-:W-:-:S04]  /*21510*/  IADD3 R32, P5, PT, R124, R196, RZ ;  /* 0x000000c47c207210 */ /* 0x004fc80007fbe0ff */
[----:B------:R-:W-:-:S03]  /*21520*/  LEA.HI.X.SX32 R33, R151, R197, 0x1, P5 ;  /* 0x000000c597217211 */ /* 0x000fc600028f0eff */
[----:B------:R-:W2:Y:S01]  /*21530*/  LDC R151, c[0x0][0x3d8] ;  /* 0x0000f600ff977b82 */ /* 0x000ea20000000800 */
[----:B-1----:R-:W-:-:S05]  /*21540*/  IMAD R171, R171, 0xca, RZ ;  /* 0x000000caabab7824 */ /* 0x002fca00078e02ff */
[----:B------:R-:W-:-:S04]  /*21550*/  IADD3 R36, P3, PT, R171, R196, RZ ;  /* 0x000000c4ab247210 */ /* 0x000fc80007f7e0ff */
[----:B------:R-:W-:Y:S02]  /*21560*/  LEA.HI.X.SX32 R37, R170, R197, 0x1, P3 ;  /* 0x000000c5aa257211 */ /* 0x000fe400018f0eff */
[----:B------:R-:W-:Y:S01]  /*21570*/  IADD3 R170, P3, PT, R126, R196, RZ ;  /* 0x000000c47eaa7210 */ /* 0x000fe20007f7e0ff */
[----:B--2---:R-:W-:-:S05]  /*21580*/  IMAD R151, R151, 0x6b, RZ ;  /* 0x0000006b97977824 */ /* 0x004fca00078e02ff */
[----:B------:R-:W-:Y:S02]  /*21590*/  LEA.HI.X.SX32 R171, R151, R197, 0x1, P3 ;  /* 0x000000c597ab7211 */ /* 0x000fe400018f0eff */
[----:B------:R-:W1:Y:S01]  /*215a0*/  LDC R151, c[0x0][0x3d8] ;  /* 0x0000f600ff977b82 */ /* 0x000e620000000800 */
[----:B0-----:R-:W-:Y:S02]  /*215b0*/  IMAD R115, R115, 0x64, RZ ;  /* 0x0000006473737824 */ /* 0x001fe400078e02ff */
[----:B------:R-:W-:-:S03]  /*215c0*/  IMAD R150, R150, 0xda, RZ ;  /* 0x000000da96967824 */ /* 0x000fc600078e02ff */
[----:B------:R-:W-:Y:S02]  /*215d0*/  LEA.HI.X.SX32 R41, R115, R197, 0x1, P4 ;  /* 0x000000c573297211 */ /* 0x000fe400020f0eff */
[----:B------:R-:W-:-:S03]  /*215e0*/  IADD3 R114, P4, PT, R125, R196, RZ ;  /* 0x000000c47d727210 */ /* 0x000fc60007f9e0ff */
[----:B------:R0:W-:Y:S01]  /*215f0*/  STL.64 [R1+0x898], R40 ;  /* 0x0008982801007387 */ /* 0x0001e20000100a00 */
[-C--:B------:R-:W-:Y:S01]  /*21600*/  LEA.HI.X.SX32 R115, R187, R197.reuse, 0x1, P4 ;  /* 0x000000c5bb737211 */ /* 0x080fe200020f0eff */
[----:B------:R-:W-:Y:S01]  /*21610*/  IMAD R189, R189, 0xd8, RZ ;  /* 0x000000d8bdbd7824 */ /* 0x000fe200078e02ff */
[----:B------:R-:W2:Y:S01]  /*21620*/  LDC R187, c[0x0][0x3d8] ;  /* 0x0000f600ffbb7b82 */ /* 0x000ea20000000800 */
[----:B0-----:R-:W-:Y:S01]  /*21630*/  IADD3 R40, P4, PT, R150, R196, RZ ;  /* 0x000000c496287210 */ /* 0x001fe20007f9e0ff */
[----:B-1----:R-:W-:Y:S01]  /*21640*/  IMAD R151, R151, 0x6d, RZ ;  /* 0x0000006d97977824 */ /* 0x002fe200078e02ff */
[----:B------:R0:W-:Y:S05]  /*21650*/  STL.64 [R1+0x890], R36 ;  /* 0x0008902401007387 */ /* 0x0001ea0000100a00 */
[----:B------:R-:W1:Y:S01]  /*21660*/  LDC R150, c[0x0][0x3d8] ;  /* 0x0000f600ff967b82 */ /* 0x000e620000000800 */
[----:B------:R-:W-:-:S07]  /*21670*/  LEA.HI.X.SX32 R41, R151, R197, 0x1, P4 ;  /* 0x000000c597297211 */ /* 0x000fce00020f0eff */
[----:B------:R-:W3:Y:S01]  /*21680*/  LDC R151, c[0x0][0x3d8] ;  /* 0x0000f600ff977b82 */ /* 0x000ee20000000800 */
[----:B------:R2:W-:Y:S01]  /*21690*/  STL.64 [R1+0x888], R32 ;  /* 0x0008882001007387 */ /* 0x0005e20000100a00 */
[----:B0-----:R-:W-:-:S03]  /*216a0*/  IADD3 R36, P3, PT, R127, R196, RZ ;  /* 0x000000c47f247210 */ /* 0x001fc60007f7e0ff */
[----:B------:R-:W-:Y:S01]  /*216b0*/  STL.64 [R1+0x880], R114 ;  /* 0x0008807201007387 */ /* 0x000fe20000100a00 */
[----:B--2---:R-:W-:Y:S02]  /*216c0*/  IADD3 R32, P5, PT, R189, R196, RZ ;  /* 0x000000c4bd207210 */ /* 0x004fe40007fbe0ff */
[-C--:B------:R-:W-:Y:S01]  /*216d0*/  LEA.HI.X.SX32 R37, R81, R197.reuse, 0x1, P3 ;  /* 0x000000c551257211 */ /* 0x080fe200018f0eff */
[----:B-1----:R-:W-:Y:S01]  /*216e0*/  IMAD R150, R150, 0xea, RZ ;  /* 0x000000ea96967824 */ /* 0x002fe200078e02ff */
[----:B------:R-:W-:Y:S01]  /*216f0*/  LEA.HI.X.SX32 R33, R80, R197, 0x1, P5 ;  /* 0x000000c550217211 */ /* 0x000fe200028f0eff */
[----:B------:R-:W-:Y:S01]  /*21700*/  IMAD R187, R187, 0x12a, RZ ;  /* 0x0000012abbbb7824 */ /* 0x000fe200078e02ff */
[----:B------:R-:W0:Y:S03]  /*21710*/  LDC R189, c[0x0][0x3d8] ;  /* 0x0000f600ffbd7b82 */ /* 0x000e260000000800 */
[----:B------:R1:W-:Y:S01]  /*21720*/  STL.64 [R1+0x870], R32 ;  /* 0x0008702001007387 */ /* 0x0003e20000100a00 */
[----:B---3--:R-:W-:-:S03]  /*21730*/  IMAD R151, R151, 0xe8, RZ ;  /* 0x000000e897977824 */ /* 0x008fc600078e02ff */
[----:B------:R-:W-:Y:S04]  /*21740*/  STL.64 [R1+0x878], R170 ;  /* 0x000878aa01007387 */ /* 0x000fe80000100a00 */
[----:B------:R-:W-:Y:S04]  /*21750*/  STL.64 [R1+0x868], R40 ;  /* 0x0008682801007387 */ /* 0x000fe80000100a00 */
[----:B------:R-:W-:Y:S04]  /*21760*/  STL.64 [R1+0x25e8], R80 ;  /* 0x0025e85001007387 */ /* 0x000fe80000100a00 */
[----:B------:R2:W-:Y:S01]  /*21770*/  STL.64 [R1+0x860], R36 ;  /* 0x0008602401007387 */ /* 0x0005e20000100a00 */
[----:B-1----:R-:W-:-:S04]  /*21780*/  IADD3 R32, P5, PT, R128, R196, RZ ;  /* 0x000000c480207210 */ /* 0x002fc80007fbe0ff */
[----:B------:R-:W-:Y:S02]  /*21790*/  LEA.HI.X.SX32 R33, R169, R197, 0x1, P5 ;  /* 0x000000c5a9217211 */ /* 0x000fe400028f0eff */
[----:B------:R-:W1:Y:S01]  /*217a0*/  LDC R169, c[0x0][0x3d8] ;  /* 0x0000f600ffa97b82 */ /* 0x000e620000000800 */
[----:B--2---:R-:W-:-:S07]  /*217b0*/  IADD3 R36, P3, PT, R151, R196, RZ ;  /* 0x000000c497247210 */ /* 0x004fce0007f7e0ff */
[----:B------:R-:W2:Y:S01]  /*217c0*/  LDC R151, c[0x0][0x3d8] ;  /* 0x0000f600ff977b82 */ /* 0x000ea20000000800 */
[----:B------:R-:W-:Y:S01]  /*217d0*/  IADD3 R40, P4, PT, R129, R196, RZ ;  /* 0x000000c481287210 */ /* 0x000fe20007f9e0ff */
[----:B-1----:R-:W-:Y:S02]  /*217e0*/  IMAD R169, R169, 0x74, RZ ;  /* 0x00000074a9a97824 */ /* 0x002fe400078e02ff */
[----:B--2---:R-:W-:-:S05]  /*217f0*/  IMAD R151, R151, 0x73, RZ ;  /* 0x0000007397977824 */ /* 0x004fca00078e02ff */
[-C--:B------:R-:W-:Y:S02]  /*21800*/  LEA.HI.X.SX32 R41, R151, R197.reuse, 0x1, P4 ;  /* 0x000000c597297211 */ /* 0x080fe400020f0eff */
[----:B------:R-:W1:Y:S01]  /*21810*/  LDC R151, c[0x0][0x3d8] ;  /* 0x0000f600ff977b82 */ /* 0x000e620000000800 */
[----:B------:R-:W-:-:S07]  /*21820*/  LEA.HI.X.SX32 R37, R169, R197, 0x1, P3 ;  /* 0x000000c5a9257211 */ /* 0x000fce00018f0eff */
[----:B------:R-:W2:Y:S01]  /*21830*/  LDC R169, c[0x0][0x3d8] ;  /* 0x0000f600ffa97b82 */ /* 0x000ea20000000800 */
[----:B------:R3:W-:Y:S04]  /*21840*/  STL.64 [R1+0x858], R32 ;  /* 0x0008582001007387 */ /* 0x0007e80000100a00 */
[----:B------:R0:W-:Y:S01]  /*21850*/  STL.64 [R1+0x850], R40 ;  /* 0x0008502801007387 */ /* 0x0001e20000100a00 */
[----:B---3--:R-:W-:-:S03]  /*21860*/  IADD3 R32, P5, PT, R150, R196, RZ ;  /* 0x000000c496207210 */ /* 0x008fc60007fbe0ff */
[----:B------:R3:W-:Y:S01]  /*21870*/  STL.64 [R1+0x848], R36 ;  /* 0x0008482401007387 */ /* 0x0007e20000100a00 */
[----:B------:R-:W4:Y:S01]  /*21880*/  LDC R150, c[0x0][0x3d8] ;  /* 0x0000f600ff967b82 */ /* 0x000f220000000800 */
[----:B-1----:R-:W-:Y:S01]  /*21890*/  IMAD R151, R151, 0x76, RZ ;  /* 0x0000007697977824 */ /* 0x002fe200078e02ff */
[----:B------:R-:W-:Y:S02]  /*218a0*/  LEA.HI.X.SX32 R33, R168, R197, 0x1, P5 ;  /* 0x000000c5a8217211 */ /* 0x000fe400028f0eff */
[----:B0-----:R-:W-:-:S04]  /*218b0*/  IADD3 R40, P4, PT, R132, R196, RZ ;  /* 0x000000c484287210 */ /* 0x001fc80007f9e0ff */
[----:B------:R-:W0:Y:S01]  /*218c0*/  LDC R168, c[0x0][0x3d8] ;  /* 0x0000f600ffa87b82 */ /* 0x000e220000000800 */
[-C--:B---3--:R-:W-:Y:S02]  /*218d0*/  IADD3 R36, P3, PT, R134, R196.reuse, RZ ;  /* 0x000000c486247210 */ /* 0x088fe40007f7e0ff */
[-C--:B------:R-:W-:Y:S01]  /*218e0*/  LEA.HI.X.SX32 R41, R151, R197.reuse, 0x1, P4 ;  /* 0x000000c597297211 */ /* 0x080fe200020f0eff */
[----:B--2---:R-:W-:Y:S01]  /*218f0*/  IMAD R169, R169, 0xfa, RZ ;  /* 0x000000faa9a97824 */ /* 0x004fe200078e02ff */
[----:B------:R-:W-:Y:S01]  /*21900*/  LEA.HI.X.SX32 R37, R167, R197, 0x1, P3 ;  /* 0x000000c5a7257211 */ /* 0x000fe200018f0eff */
[----:B------:R-:W-:Y:S02]  /*21910*/  STL.64 [R1+0x840], R32 ;  /* 0x0008402001007387 */ /* 0x000fe40000100a00 */
[----:B------:R-:W1:Y:S02]  /*21920*/  LDC R151, c[0x0][0x3d8] ;  /* 0x0000f600ff977b82 */ /* 0x000e640000000800 */
[----:B------:R-:W-:Y:S04]  /*21930*/  STL.64 [R1+0x838], R40 ;  /* 0x0008382801007387 */ /* 0x000fe80000100a00 */
[----:B------:R2:W-:Y:S02]  /*21940*/  STL.64 [R1+0x830], R36 ;  /* 0x0008302401007387 */ /* 0x0005e40000100a00 */
[----:B--2---:R-:W-:-:S02]  /*21950*/  IADD3 R36, P3, PT, R169, R196, RZ ;  /* 0x000000c4a9247210 */ /* 0x004fc40007f7e0ff */
[----:B------:R-:W2:Y:S01]  /*21960*/  LDC R169, c[0x0][0x3d8] ;  /* 0x0000f600ffa97b82 */ /* 0x000ea20000000800 */
[----:B------:R-:W-:Y:S01]  /*21970*/  IADD3 R32, P5, PT, R138, R196, RZ ;  /* 0x000000c48a207210 */ /* 0x000fe20007fbe0ff */
[----:B0-----:R-:W-:-:S03]  /*21980*/  IMAD R168, R168, 0xf8, RZ ;  /* 0x000000f8a8a87824 */ /* 0x001fc600078e02ff */
[-C--:B------:R-:W-:Y:S02]  /*21990*/  LEA.HI.X.SX32 R33, R163, R197.reuse, 0x1, P5 ;  /* 0x000000c5a3217211 */ /* 0x080fe400028f0eff */
[-C--:B------:R-:W-:Y:S02]  /*219a0*/  IADD3 R40, P4, PT, R168, R196.reuse, RZ ;  /* 0x000000c4a8287210 */ /* 0x080fe40007f9e0ff */
[-C--:B------:R-:W-:Y:S01]  /*219b0*/  LEA.HI.X.SX32 R37, R162, R197.reuse, 0x1, P3 ;  /* 0x000000c5a2257211 */ /* 0x080fe200018f0eff */
[----:B------:R0:W-:Y:S01]  /*219c0*/  STL.64 [R1+0x828], R32 ;  /* 0x0008282001007387 */ /* 0x0001e20000100a00 */
[----:B------:R-:W-:Y:S01]  /*219d0*/  LEA.HI.X.SX32 R41, R82, R197, 0x1, P4 ;  /* 0x000000c552297211 */ /* 0x000fe200020f0eff */
[----:B------:R-:W3:Y:S04]  /*219e0*/  LDC R168, c[0x0][0x3d8] ;  /* 0x0000f600ffa87b82 */ /* 0x000ee80000000800 */
[----:B------:R-:W-:Y:S01]  /*219f0*/  STL.64 [R1+0x820], R40 ;  /* 0x0008202801007387 */ /* 0x000fe20000100a00 */
[----:B0-----:R-:W-:Y:S01]  /*21a00*/  IADD3 R32, P5, PT, R141, R196, RZ ;  /* 0x000000c48d207210 */ /* 0x001fe20007fbe0ff */
[----:B--2---:R-:W-:-:S03]  /*21a10*/  IMAD R169, R169, 0x108, RZ ;  /* 0x00000108a9a97824 */ /* 0x004fc600078e02ff */
[----:B------:R-:W-:Y:S01]  /*21a20*/  LEA.HI.X.SX32 R33, R83, R197, 0x1, P5 ;  /* 0x000000c553217211 */ /* 0x000fe200028f0eff */
[----:B------:R-:W-:Y:S04]  /*21a30*/  STL.64 [R1+0x818], R36 ;  /* 0x0008182401007387 */ /* 0x000fe80000100a00 */
[----:B------:R-:W-:Y:S04]  /*21a40*/  STL.64 [R1+0x25f0], R82 ;  /* 0x0025f05201007387 */ /* 0x000fe80000100a00 */
[----:B------:R0:W-:Y:S02]  /*21a50*/  STL.64 [R1+0x810], R32 ;  /* 0x0008102001007387 */ /* 0x0001e40000100a00 */
[----:B0-----:R-:W-:-:S02]  /*21a60*/  IADD3 R32, P5, PT, R169, R196, RZ ;  /* 0x000000c4a9207210 */ /* 0x001fc40007fbe0ff */
[----:B------:R-:W0:Y:S01]  /*21a70*/  LDC R169, c[0x0][0x3d8] ;  /* 0x0000f600ffa97b82 */ /* 0x000e220000000800 */
[----:B------:R-:W-:-:S04]  /*21a80*/  IADD3 R40, P4, PT, R142, R196, RZ ;  /* 0x000000c48e287210 */ /* 0x000fc80007f9e0ff */
[----:B------:R-:W-:-:S05]  /*21a90*/  LEA.HI.X.SX32 R41, R107, R197, 0x1, P4 ;  /* 0x000000c56b297211 */ /* 0x000fca00020f0eff */
[----:B------:R-:W-:Y:S01]  /*21aa0*/  STL.64 [R1+0x808], R40 ;  /* 0x0008082801007387 */ /* 0x000fe20000100a00 */
[----:B0-----:R-:W-:-:S05]  /*21ab0*/  IMAD R169, R169, 0x84, RZ ;  /* 0x00000084a9a97824 */ /* 0x001fca00078e02ff */
[----:B------:R-:W-:-:S05]  /*21ac0*/  LEA.HI.X.SX32 R33, R169, R197, 0x1, P5 ;  /* 0x000000c5a9217211 */ /* 0x000fca00028f0eff */
[----:B------:R0:W-:Y:S02]  /*21ad0*/  STL.64 [R1+0x7f8], R32 ;  /* 0x0007f82001007387 */ /* 0x0001e40000100a00 */
[-C--:B0-----:R-:W-:Y:S02]  /*21ae0*/  IADD3 R32, P5, PT, R111, R196.reuse, RZ ;  /* 0x000000c46f207210 */ /* 0x081fe40007fbe0ff */
[----:B------:R-:W0:Y:S01]  /*21af0*/  LDC R111, c[0x0][0x3d8] ;  /* 0x0000f600ff6f7b82 */ /* 0x000e220000000800 */
[----:B------:R-:W-:Y:S01]  /*21b00*/  IADD3 R36, P3, PT, R143, R196, RZ ;  /* 0x000000c48f247210 */ /* 0x000fe20007f7e0ff */
[----:B---3--:R-:W-:-:S03]  /*21b10*/  IMAD R168, R168, 0x10a, RZ ;  /* 0x0000010aa8a87824 */ /* 0x008fc600078e02ff */
[-C--:B------:R-:W-:Y:S02]  /*21b20*/  LEA.HI.X.SX32 R37, R106, R197.reuse, 0x1, P3 ;  /* 0x000000c56a257211 */ /* 0x080fe400018f0eff */
[-C--:B------:R-:W-:Y:S02]  /*21b30*/  IADD3 R162, P4, PT, R168, R196.reuse, RZ ;  /* 0x000000c4a8a27210 */ /* 0x080fe40007f9e0ff */
[-C--:B------:R-:W-:Y:S01]  /*21b40*/  IADD3 R106, P3, PT, R144, R196.reuse, RZ ;  /* 0x000000c4906a7210 */ /* 0x080fe20007f7e0ff */
[----:B-1----:R-:W-:Y:S01]  /*21b50*/  IMAD R151, R151, 0x8b, RZ ;  /* 0x0000008b97977824 */ /* 0x002fe200078e02ff */
[-C--:B------:R-:W-:Y:S02]  /*21b60*/  LEA.HI.X.SX32 R163, R166, R197.reuse, 0x1, P4 ;  /* 0x000000c5a6a37211 */ /* 0x080fe400020f0eff */
[----:B------:R-:W-:Y:S02]  /*21b70*/  LEA.HI.X.SX32 R107, R84, R197, 0x1, P3 ;  /* 0x000000c5546b7211 */ /* 0x000fe400018f0eff */
[----:B------:R-:W-:Y:S01]  /*21b80*/  IADD3 R168, P4, PT, R145, R196, RZ ;  /* 0x000000c491a87210 */ /* 0x000fe20007f9e0ff */
[----:B0-----:R-:W-:-:S03]  /*21b90*/  IMAD R111, R111, 0x118, RZ ;  /* 0x000001186f6f7824 */ /* 0x001fc600078e02ff */
[----:B------:R-:W-:Y:S02]  /*21ba0*/  LEA.HI.X.SX32 R169, R151, R197, 0x1, P4 ;  /* 0x000000c597a97211 */ /* 0x000fe400020f0eff */
[----:B------:R-:W0:Y:S01]  /*21bb0*/  LDC R151, c[0x0][0x3d8] ;  /* 0x0000f600ff977b82 */ /* 0x000e220000000800 */
[----:B------:R-:W-:-:S07]  /*21bc0*/  IADD3 R166, P3, PT, R111, R196, RZ ;  /* 0x000000c46fa67210 */ /* 0x000fce0007f7e0ff */
[----:B------:R-:W1:Y:S01]  /*21bd0*/  LDC R111, c[0x0][0x3d8] ;  /* 0x0000f600ff6f7b82 */ /* 0x000e620000000800 */
[----:B------:R-:W-:Y:S01]  /*21be0*/  LEA.HI.X.SX32 R33, R110, R197, 0x1, P5 ;  /* 0x000000c56e217211 */ /* 0x000fe200028f0eff */
[----:B0-----:R-:W-:Y:S02]  /*21bf0*/  IMAD R151, R151, 0x8d, RZ ;  /* 0x0000008d97977824 */ /* 0x001fe400078e02ff */
[----:B-1----:R-:W-:-:S05]  /*21c00*/  IMAD R111, R111, 0x11a, RZ ;  /* 0x0000011a6f6f7824 */ /* 0x002fca00078e02ff */
[----:B------:R-:W-:-:S04]  /*21c10*/  IADD3 R110, P5, PT, R111, R196, RZ ;  /* 0x000000c46f6e7210 */ /* 0x000fc80007fbe0ff */
[-C--:B------:R-:W-:Y:S02]  /*21c20*/  LEA.HI.X.SX32 R111, R151, R197.reuse, 0x1, P5 ;  /* 0x000000c5976f7211 */ /* 0x080fe400028f0eff */
[----:B------:R-:W0:Y:S01]  /*21c30*/  LDC R151, c[0x0][0x3d8] ;  /* 0x0000f600ff977b82 */ /* 0x000e220000000800 */
[----:B------:R-:W-:Y:S01]  /*21c40*/  IADD3 R40, P4, PT, R146, R196, RZ ;  /* 0x000000c492287210 */ /* 0x000fe20007f9e0ff */
[----:B------:R-:W-:Y:S01]  /*21c50*/  STL.64 [R1+0x800], R36 ;  /* 0x0008002401007387 */ /* 0x000fe20000100a00 */
[----:B------:R-:W-:-:S03]  /*21c60*/  LEA.HI.X.SX32 R167, R85, R197, 0x1, P3 ;  /* 0x000000c555a77211 */ /* 0x000fc600018f0eff */
[----:B------:R-:W-:Y:S01]  /*21c70*/  STL.64 [R1+0x7f0], R162 ;  /* 0x0007f0a201007387 */ /* 0x000fe20000100a00 */
[----:B------:R-:W-:-:S03]  /*21c80*/  LEA.HI.X.SX32 R41, R86, R197, 0x1, P4 ;  /* 0x000000c556297211 */ /* 0x000fc600020f0eff */
[----:B------:R-:W-:Y:S04]  /*21c90*/  STL.64 [R1+0x7e8], R106 ;  /* 0x0007e86a01007387 */ /* 0x000fe80000100a00 */
[----:B------:R-:W-:Y:S04]  /*21ca0*/  STL.64 [R1+0x7e0], R32 ;  /* 0x0007e02001007387 */ /* 0x000fe80000100a00 */
[----:B------:R-:W-:Y:S04]  /*21cb0*/  STL.64 [R1+0x25f8], R84 ;  /* 0x0025f85401007387 */ /* 0x000fe80000100a00 */
[----:B------:R-:W-:Y:S01]  /*21cc0*/  STL.64 [R1+0x7d8], R168 ;  /* 0x0007d8a801007387 */ /* 0x000fe20000100a00 */
[----:B0-----:R-:W-:-:S03]  /*21cd0*/  IMAD R151, R151, 0x128, RZ ;  /* 0x0000012897977824 */ /* 0x001fc600078e02ff */
[----:B------:R-:W-:Y:S04]  /*21ce0*/  STL.64 [R1+0x2850], R168 ;  /* 0x002850a801007387 */ /* 0x000fe80000100a00 */
[----:B------:R-:W-:Y:S04]  /*21cf0*/  STL.64 [R1+0x7d0], R166 ;  /* 0x0007d0a601007387 */ /* 0x000fe80000100a00 */
[----:B------:R0:W-:Y:S02]  /*21d00*/  STL.64 [R1+0x7c0], R40 ;  /* 0x0007c02801007387 */ /* 0x0001e40000100a00 */
[----:B0-----:R-:W-:-:S02]  /*21d10*/  IADD3 R40, P4, PT, R151, R196, RZ ;  /* 0x000000c497287210 */ /* 0x001fc40007f9e0ff */
[----:B------:R-:W0:Y:S01]  /*21d20*/  LDC R151, c[0x0][0x3d8] ;  /* 0x0000f600ff977b82 */ /* 0x000e220000000800 */
[-C--:B------:R-:W-:Y:S01]  /*21d30*/  IADD3 R36, P3, PT, R147, R196.reuse, RZ ;  /* 0x000000c493247210 */ /* 0x080fe20007f7e0ff */
[----:B----4-:R-:W-:Y:S01]  /*21d40*/  IMAD R150, R150, 0x93, RZ ;  /* 0x0000009396967824 */ /* 0x010fe200078e02ff */
[----:B------:R-:W-:Y:S02]  /*21d50*/  IADD3 R32, P5, PT, R148, R196, RZ ;  /* 0x000000c494207210 */ /* 0x000fe40007fbe0ff */
[-C--:B------:R-:W-:Y:S02]  /*21d60*/  LEA.HI.X.SX32 R37, R109, R197.reuse, 0x1, P3 ;  /* 0x000000c56d257211 */ /* 0x080fe400018f0eff */
[----:B------:R-:W-:Y:S01]  /*21d70*/  LEA.HI.X.SX32 R33, R150, R197, 0x1, P5 ;  /* 0x000000c596217211 */ /* 0x000fe200028f0eff */
[----:B------:R-:W1:Y:S01]  /*21d80*/  LDC R109, c[0x0][0x3d8] ;  /* 0x0000f600ff6d7b82 */ /* 0x000e620000000800 */
[----:B------:R-:W-:Y:S04]  /*21d90*/  STL.64 [R1+0x7c8], R110 ;  /* 0x0007c86e01007387 */ /* 0x000fe80000100a00 */
[----:B------:R-:W-:Y:S03]  /*21da0*/  STL.64 [R1+0x7b8], R36 ;  /* 0x0007b82401007387 */ /* 0x000fe60000100a00 */
[----:B------:R-:W2:Y:S01]  /*21db0*/  LDC R150, c[0x0][0x3d8] ;  /* 0x0000f600ff967b82 */ /* 0x000ea20000000800 */
[----:B------:R3:W-:Y:S01]  /*21dc0*/  STL.64 [R1+0x7b0], R32 ;  /* 0x0007b02001007387 */ /* 0x0007e20000100a00 */
[----:B0-----:R-:W-:-:S05]  /*21dd0*/  IMAD R151, R151, 0x12c, RZ ;  /* 0x0000012c97977824 */ /* 0x001fca00078e02ff */
[----:B---3--:R-:W-:Y:S02]  /*21de0*/  IADD3 R32, P5, PT, R151, R196, RZ ;  /* 0x000000c497207210 */ /* 0x008fe40007fbe0ff */
[----:B------:R-:W0:Y:S01]  /*21df0*/  LDC R151, c[0x0][0x3d8] ;  /* 0x0000f600ff977b82 */ /* 0x000e220000000800 */
[----:B-1----:R-:W-:-:S05]  /*21e00*/  IMAD R109, R109, 0x94, RZ ;  /* 0x000000946d6d7824 */ /* 0x002fca00078e02ff */
[-C--:B------:R-:W-:Y:S02]  /*21e10*/  LEA.HI.X.SX32 R41, R109, R197.reuse, 0x1, P4 ;  /* 0x000000c56d297211 */ /* 0x080fe400020f0eff */
[----:B------:R-:W-:Y:S02]  /*21e20*/  IADD3 R36, P3, PT, R187, R196, RZ ;  /* 0x000000c4bb247210 */ /* 0x000fe40007f7e0ff */
[----:B------:R-:W-:Y:S01]  /*21e30*/  LEA.HI.X.SX32 R33, R87, R197, 0x1, P5 ;  /* 0x000000c557217211 */ /* 0x000fe200028f0eff */
[----:B------:R1:W-:Y:S01]  /*21e40*/  STL.64 [R1+0x7a8], R40 ;  /* 0x0007a82801007387 */ /* 0x0003e20000100a00 */
[----:B------:R-:W3:Y:S01]  /*21e50*/  LDC R187, c[0x0][0x3d8] ;  /* 0x0000f600ffbb7b82 */ /* 0x000ee20000000800 */
[----:B0-----:R-:W-:-:S05]  /*21e60*/  IMAD R151, R151, 0x138, RZ ;  /* 0x0000013897977824 */ /* 0x001fca00078e02ff */
[-C--:B-1----:R-:W-:Y:S02]  /*21e70*/  IADD3 R40, P5, PT, R151, R196.reuse, RZ ;  /* 0x000000c497287210 */ /* 0x082fe40007fbe0ff */
[----:B------:R-:W0:Y:S01]  /*21e80*/  LDC R151, c[0x0][0x3d8] ;  /* 0x0000f600ff977b82 */ /* 0x000e220000000800 */
[-C--:B------:R-:W-:Y:S01]  /*21e90*/  LEA.HI.X.SX32 R37, R165, R197.reuse, 0x1, P3 ;  /* 0x000000c5a5257211 */ /* 0x080fe200018f0eff */
[----:B--2---:R-:W-:Y:S01]  /*21ea0*/  IMAD R150, R150, 0x9b, RZ ;  /* 0x0000009b96967824 */ /* 0x004fe200078e02ff */
[-C--:B------:R-:W-:Y:S01]  /*21eb0*/  IADD3 R164, P3, PT, R164, R196.reuse, RZ ;  /* 0x000000c4a4a47210 */ /* 0x080fe20007f7e0ff */
[----:B------:R-:W-:Y:S01]  /*21ec0*/  IMAD R189, R189, 0x97, RZ ;  /* 0x00000097bdbd7824 */ /* 0x000fe200078e02ff */
[----:B------:R-:W-:Y:S01]  /*21ed0*/  IADD3 R108, P4, PT, R108, R196, RZ ;  /* 0x000000c46c6c7210 */ /* 0x000fe20007f9e0ff */
[----:B---3--:R-:W-:Y:S01]  /*21ee0*/  IMAD R187, R187, 0x13a, RZ ;  /* 0x0000013abbbb7824 */ /* 0x008fe200078e02ff */
[-C--:B------:R-:W-:Y:S02]  /*21ef0*/  LEA.HI.X.SX32 R165, R150, R197.reuse, 0x1, P3 ;  /* 0x000000c596a57211 */ /* 0x080fe400018f0eff */
[----:B------:R-:W1:Y:S01]  /*21f00*/  LDC R150, c[0x0][0x3d8] ;  /* 0x0000f600ff967b82 */ /* 0x000e620000000800 */
[----:B------:R2:W-:Y:S01]  /*21f10*/  STL.64 [R1+0x7a0], R36 ;  /* 0x0007a02401007387 */ /* 0x0005e20000100a00 */
[----:B------:R-:W-:-:S03]  /*21f20*/  LEA.HI.X.SX32 R109, R189, R197, 0x1, P4 ;  /* 0x000000c5bd6d7211 */ /* 0x000fc600020f0eff */
[----:B------:R-:W-:Y:S01]  /*21f30*/  STL.64 [R1+0x2600], R86 ;  /* 0x0026005601007387 */ /* 0x000fe20000100a00 */
[----:B------:R-:W-:Y:S01]  /*21f40*/  LEA.HI.X.SX32 R41, R88, R197, 0x1, P5 ;  /* 0x000000c558297211 */ /* 0x000fe200028f0eff */
[----:B------:R-:W-:Y:S01]  /*21f50*/  IMAD R44, R44, 0x3d8, RZ ;  /* 0x000003d82c2c7824 */ /* 0x000fe200078e02ff */
[----:B------:R-:W3:Y:S01]  /*21f60*/  LDC R189, c[0x0][0x3d8] ;  /* 0x0000f600ffbd7b82 */ /* 0x000ee20000000800 */
[----:B------:R4:W-:Y:S01]  /*21f70*/  STL.64 [R1+0x798], R32 ;  /* 0x0007982001007387 */ /* 0x0009e20000100a00 */
[----:B0-----:R-:W-:Y:S01]  /*21f80*/  IMAD R151, R151, 0x13c, RZ ;  /* 0x0000013c97977824 */ /* 0x001fe200078e02ff */
[----:B--2---:R-:W-:-:S05]  /*21f90*/  IADD3 R36, P4, PT, R187, R196, RZ ;  /* 0x000000c4bb247210 */ /* 0x004fca0007f9e0ff */
[----:B------:R-:W0:Y:S01]  /*21fa0*/  LDC R187, c[0x0][0x3d8] ;  /* 0x0000f600ffbb7b82 */ /* 0x000e220000000800 */
[----:B----4-:R-:W-:-:S07]  /*21fb0*/  IADD3 R32, P3, PT, R151, R196, RZ ;  /* 0x000000c497207210 */ /* 0x010fce0007f7e0ff */
[----:B------:R-:W2:Y:S01]  /*21fc0*/  LDC R151, c[0x0][0x3d8] ;  /* 0x0000f600ff977b82 */ /* 0x000ea20000000800 */
[----:B-1----:R-:W-:Y:S01]  /*21fd0*/  IMAD R150, R150, 0x9d, RZ ;  /* 0x0000009d96967824 */ /* 0x002fe200078e02ff */
[----:B------:R-:W-:Y:S01]  /*21fe0*/  STL.64 [R1+0x790], R108 ;  /* 0x0007906c01007387 */ /* 0x000fe20000100a00 */
[----:B------:R-:W-:-:S03]  /*21ff0*/  LEA.HI.X.SX32 R33, R89, R197, 0x1, P3 ;  /* 0x000000c559217211 */ /* 0x000fc600018f0eff */
[----:B------:R-:W-:Y:S01]  /*22000*/  LEA.HI.X.SX32 R37, R150, R197, 0x1, P4 ;  /* 0x000000c596257211 */ /* 0x000fe200020f0eff */
[----:B------:R1:W-:Y:S01]  /*22010*/  STL.64 [R1+0x780], R40 ;  /* 0x0007802801007387 */ /* 0x0003e20000100a00 */
[----:B------:R-:W-:Y:S01]  /*22020*/  IMAD R48, R48, 0x3dc, RZ ;  /* 0x000003dc30307824 */ /* 0x000fe200078e02ff */
[----:B------:R-:W4:Y:S02]  /*22030*/  LDC R150, c[0x0][0x3d8] ;  /* 0x0000f600ff967b82 */ /* 0x000f240000000800 */
[----:B------:R-:W-:Y:S01]  /*22040*/  STL.64 [R1+0x788], R164 ;  /* 0x000788a401007387 */ /* 0x000fe20000100a00 */
[----:B0-----:R-:W-:-:S03]  /*22050*/  IMAD R187, R187, 0x13e, RZ ;  /* 0x0000013ebbbb7824 */ /* 0x001fc600078e02ff */
[----:B------:R0:W-:Y:S01]  /*22060*/  STL.64 [R1+0x778], R36 ;  /* 0x0007782401007387 */ /* 0x0001e20000100a00 */
[----:B--2---:R-:W-:Y:S01]  /*22070*/  IMAD R151, R151, 0x146, RZ ;  /* 0x0000014697977824 */ /* 0x004fe200078e02ff */
[-C--:B-1----:R-:W-:Y:S02]  /*22080*/  IADD3 R40, P5, PT, R187, R196.reuse, RZ ;  /* 0x000000c4bb287210 */ /* 0x082fe40007fbe0ff */
[----:B------:R-:W-:Y:S01]  /*22090*/  STL.64 [R1+0x2608], R88 ;  /* 0x0026085801007387 */ /* 0x000fe20000100a00 */
[----:B------:R-:W-:Y:S01]  /*220a0*/  IMAD R42, R42, 0x3cc, RZ ;  /* 0x000003cc2a2a7824 */ /* 0x000fe200078e02ff */
[----:B------:R-:W1:Y:S01]  /*220b0*/  LDC R187, c[0x0][0x3d8] ;  /* 0x0000f600ffbb7b82 */ /* 0x000e620000000800 */
[----:B0-----:R-:W-:Y:S01]  /*220c0*/  IADD3 R36, P4, PT, R151, R196, RZ ;  /* 0x000000c497247210 */ /* 0x001fe20007f9e0ff */
[----:B------:R0:W-:Y:S01]  /*220d0*/  STL.64 [R1+0x770], R32 ;  /* 0x0007702001007387 */ /* 0x0001e20000100a00 */
[-C--:B------:R-:W-:Y:S02]  /*220e0*/  LEA.HI.X.SX32 R41, R57, R197.reuse, 0x1, P5 ;  /* 0x000000c539297211 */ /* 0x080fe400028f0eff */
[----:B------:R-:W-:-:S03]  /*220f0*/  LEA.HI.X.SX32 R37, R45, R197, 0x1, P4 ;  /* 0x000000c52d257211 */ /* 0x000fc600020f0eff */
[----:B------:R-:W2:Y:S01]  /*22100*/  LDC R151, c[0x0][0x3d8] ;  /* 0x0000f600ff977b82 */ /* 0x000ea20000000800 */
[-C--:B0-----:R-:W-:Y:S01]  /*22110*/  IADD3 R32, P3, PT, R61, R196.reuse, RZ ;  /* 0x000000c43d207210 */ /* 0x081fe20007f7e0ff */
[----:B------:R0:W-:Y:S03]  /*22120*/  STL.64 [R1+0x768], R40 ;  /* 0x0007682801007387 */ /* 0x0001e60000100a00 */
[----:B------:R-:W-:Y:S01]  /*22130*/  LEA.HI.X.SX32 R33, R39, R197, 0x1, P3 ;  /* 0x000000c527217211 */ /* 0x000fe200018f0eff */
[----:B------:R-:W-:Y:S04]  /*22140*/  STL.64 [R1+0x760], R36 ;  /* 0x0007602401007387 */ /* 0x000fe80000100a00 */
[----:B------:R3:W-:Y:S01]  /*22150*/  STL.64 [R1+0x758], R32 ;  /* 0x0007582001007387 */ /* 0x0007e20000100a00 */
[----:B0-----:R-:W-:-:S02]  /*22160*/  IADD3 R40, P5, PT, R53, R196, RZ ;  /* 0x000000c435287210 */ /* 0x001fc40007fbe0ff */
[----:B---3--:R-:W-:-:S04]  /*22170*/  IADD3 R32, P3, PT, R31, R196, RZ ;  /* 0x000000c41f207210 */ /* 0x008fc80007f7e0ff */
[-C--:B------:R-:W-:Y:S02]  /*22180*/  LEA.HI.X.SX32 R33, R35, R197.reuse, 0x1, P3 ;  /* 0x000000c523217211 */ /* 0x080fe400018f0eff */
[-C--:B------:R-:W-:Y:S02]  /*22190*/  IADD3 R34, P3, PT, R34, R196.reuse, RZ ;  /* 0x000000c422227210 */ /* 0x080fe40007f7e0ff */
[-C--:B------:R-:W-:Y:S02]  /*221a0*/  IADD3 R36, P4, PT, R43, R196.reuse, RZ ;  /* 0x000000c42b247210 */ /* 0x080fe40007f9e0ff */
[-C--:B------:R-:W-:Y:S02]  /*221b0*/  LEA.HI.X.SX32 R35, R131, R197.reuse, 0x1, P3 ;  /* 0x000000c583237211 */ /* 0x080fe400018f0eff */
[----:B------:R-:W-:Y:S02]  /*221c0*/  IADD3 R44, P3, PT, R44, R196, RZ ;  /* 0x000000c42c2c7210 */ /* 0x000fe40007f7e0ff */
[----:B------:R-:W-:-:S02]  /*221d0*/  LEA.HI.X.SX32 R41, R29, R197, 0x1, P5 ;  /* 0x000000c51d297211 */ /* 0x000fc400028f0eff */
[-C--:B------:R-:W-:Y:S01]  /*221e0*/  LEA.HI.X.SX32 R37, R90, R197.reuse, 0x1, P4 ;  /* 0x000000c55a257211 */ /* 0x080fe200020f0eff */
[----:B--2---:R-:W-:Y:S01]  /*221f0*/  IMAD R151, R151, 0x156, RZ ;  /* 0x0000015697977824 */ /* 0x004fe200078e02ff */
[-C--:B------:R-:W-:Y:S02]  /*22200*/  LEA.HI.X.SX32 R45, R135, R197.reuse, 0x1, P3 ;  /* 0x000000c5872d7211 */ /* 0x080fe400018f0eff */
[-C--:B------:R-:W-:Y:S01]  /*22210*/  IADD3 R56, P3, PT, R56, R196.reuse, RZ ;  /* 0x000000c438387210 */ /* 0x080fe20007f7e0ff */
[----:B------:R-:W-:Y:S03]  /*22220*/  STL.64 [R1+0x750], R40 ;  /* 0x0007502801007387 */ /* 0x000fe60000100a00 */
[----:B------:R-:W-:Y:S01]  /*22230*/  LEA.HI.X.SX32 R57, R137, R197, 0x1, P3 ;  /* 0x000000c589397211 */ /* 0x000fe200018f0eff */
[----:B------:R-:W-:Y:S04]  /*22240*/  STL.64 [R1+0x748], R36 ;  /* 0x0007482401007387 */ /* 0x000fe80000100a00 */
[----:B------:R0:W-:Y:S01]  /*22250*/  STL.64 [R1+0x740], R32 ;  /* 0x0007402001007387 */ /* 0x0001e20000100a00 */
[----:B------:R-:W-:-:S02]  /*22260*/  IADD3 R28, P5, PT, R28, R196, RZ ;  /* 0x000000c41c1c7210 */ /* 0x000fc40007fbe0ff */
[-C--:B0-----:R-:W-:Y:S02]  /*22270*/  IADD3 R32, P3, PT, R151, R196.reuse, RZ ;  /* 0x000000c497207210 */ /* 0x081fe40007f7e0ff */
[----:B------:R-:W0:Y:S01]  /*22280*/  LDC R151, c[0x0][0x3d8] ;  /* 0x0000f600ff977b82 */ /* 0x000e220000000800 */
[----:B------:R-:W-:Y:S02]  /*22290*/  LEA.HI.X.SX32 R29, R0, R197, 0x1, P5 ;  /* 0x000000c5001d7211 */ /* 0x000fe400028f0eff */
[----:B------:R-:W-:-:S04]  /*222a0*/  IADD3 R38, P5, PT, R38, R196, RZ ;  /* 0x000000c426267210 */ /* 0x000fc80007fbe0ff */
[----:B------:R-:W-:Y:S02]  /*222b0*/  LEA.HI.X.SX32 R39, R49, R197, 0x1, P5 ;  /* 0x000000c531277211 */ /* 0x000fe400028f0eff */
[----:B------:R-:W-:-:S04]  /*222c0*/  IADD3 R48, P5, PT, R48, R196, RZ ;  /* 0x000000c430307210 */ /* 0x000fc80007fbe0ff */
[-C--:B------:R-:W-:Y:S02]  /*222d0*/  LEA.HI.X.SX32 R49, R136, R197.reuse, 0x1, P5 ;  /* 0x000000c588317211 */ /* 0x080fe400028f0eff */
[----:B------:R-:W-:Y:S01]  /*222e0*/  IADD3 R60, P5, PT, R60, R196, RZ ;  /* 0x000000c43c3c7210 */ /* 0x000fe20007fbe0ff */
[----:B------:R-:W-:Y:S03]  /*222f0*/  STL.64 [R1+0xb10], R28 ;  /* 0x000b101c01007387 */ /* 0x000fe60000100a00 */
[----:B------:R-:W-:Y:S01]  /*22300*/  LEA.HI.X.SX32 R61, R139, R197, 0x1, P5 ;  /* 0x000000c58b3d7211 */ /* 0x000fe200028f0eff */
[----:B------:R2:W-:Y:S01]  /*22310*/  STL.64 [R1+0x2408], R28 ;  /* 0x0024081c01007387 */ /* 0x0005e20000100a00 */
[----:B0-----:R-:W-:-:S05]  /*22320*/  IMAD R151, R151, 0x158, RZ ;  /* 0x0000015897977824 */ /* 0x001fca00078e02ff */
[-C--:B--2---:R-:W-:Y:S02]  /*22330*/  IADD3 R28, P5, PT, R151, R196.reuse, RZ ;  /* 0x000000c4971c7210 */ /* 0x084fe40007fbe0ff */
[----:B------:R-:W0:Y:S01]  /*22340*/  LDC R151, c[0x0][0x3d8] ;  /* 0x0000f600ff977b82 */ /* 0x000e220000000800 */
[----:B------:R-:W-:Y:S01]  /*22350*/  IADD3 R30, P4, PT, R30, R196, RZ ;  /* 0x000000c41e1e7210 */ /* 0x000fe20007f9e0ff */
[----:B------:R-:W-:-:S03]  /*22360*/  IMAD R52, R52, 0x3e8, RZ ;  /* 0x000003e834347824 */ /* 0x000fc600078e02ff */
[----:B------:R-:W-:Y:S02]  /*22370*/  LEA.HI.X.SX32 R31, R130, R197, 0x1, P4 ;  /* 0x000000c5821f7211 */ /* 0x000fe400020f0eff */
[----:B------:R-:W-:-:S04]  /*22380*/  IADD3 R42, P4, PT, R42, R196, RZ ;  /* 0x000000c42a2a7210 */ /* 0x000fc80007f9e0ff */
[----:B------:R-:W-:Y:S02]  /*22390*/  LEA.HI.X.SX32 R43, R133, R197, 0x1, P4 ;  /* 0x000000c5852b7211 */ /* 0x000fe400020f0eff */
[----:B------:R-:W-:-:S04]  /*223a0*/  IADD3 R52, P4, PT, R52, R196, RZ ;  /* 0x000000c434347210 */ /* 0x000fc80007f9e0ff */
[----:B------:R-:W-:Y:S02]  /*223b0*/  LEA.HI.X.SX32 R53, R65, R197, 0x1, P4 ;  /* 0x000000c541357211 */ /* 0x000fe400020f0eff */
[----:B------:R-:W-:Y:S01]  /*223c0*/  IADD3 R64, P4, PT, R64, R196, RZ ;  /* 0x000000c440407210 */ /* 0x000fe20007f9e0ff */
[----:B------:R-:W-:Y:S01]  /*223d0*/  STL.64 [R1+0xaf8], R30 ;  /* 0x000af81e01007387 */ /* 0x000fe20000100a00 */
[----:B0-----:R-:W-:-:S03]  /*223e0*/  IMAD R151, R151, 0x15a, RZ ;  /* 0x0000015a97977824 */ /* 0x001fc600078e02ff */
[----:B------:R0:W-:Y:S01]  /*223f0*/  STL.64 [R1+0x2420], R30 ;  /* 0x0024201e01007387 */ /* 0x0001e20000100a00 */
[----:B------:R-:W-:Y:S02]  /*22400*/  LEA.HI.X.SX32 R65, R140, R197, 0x1, P4 ;  /* 0x000000c58c417211 */ /* 0x000fe400020f0eff */
[----:B0-----:R-:W-:Y:S02]  /*22410*/  IADD3 R30, P4, PT, R151, R196, RZ ;  /* 0x000000c4971e7210 */ /* 0x001fe40007f9e0ff */
[----:B------:R-:W0:Y:S01]  /*22420*/  LDC R151, c[0x0][0x3d8] ;  /* 0x0000f600ff977b82 */ /* 0x000e220000000800 */
[----:B------:R-:W-:Y:S04]  /*22430*/  STL.64 [R1+0xae8], R34 ;  /* 0x000ae82201007387 */ /* 0x000fe80000100a00 */
[----:B------:R-:W-:Y:S04]  /*22440*/  STL.64 [R1+0x2428], R34 ;  /* 0x0024282201007387 */ /* 0x000fe80000100a00 */
[----:B------:R-:W-:Y:S01]  /*22450*/  STL.64 [R1+0xad0], R38 ;  /* 0x000ad02601007387 */ /* 0x000fe20000100a00 */
[----:B----4-:R-:W-:-:S03]  /*22460*/  IMAD R150, R150, 0xab, RZ ;  /* 0x000000ab96967824 */ /* 0x010fc600078e02ff */
[----:B------:R-:W-:Y:S04]  /*22470*/  STL.64 [R1+0x2430], R38 ;  /* 0x0024302601007387 */ /* 0x000fe80000100a00 */
[----:B------:R-:W-:Y:S04]  /*22480*/  STL.64 [R1+0xac0], R42 ;  /* 0x000ac02a01007387 */ /* 0x000fe80000100a00 */
[----:B------:R-:W-:Y:S04]  /*22490*/  STL.64 [R1+0x2448], R42 ;  /* 0x0024482a01007387 */ /* 0x000fe80000100a00 */
[----:B------:R-:W-:Y:S04]  /*224a0*/  STL.64 [R1+0xaa8], R44 ;  /* 0x000aa82c01007387 */ /* 0x000fe80000100a00 */
[----:B------:R-:W-:Y:S01]  /*224b0*/  STL.64 [R1+0x2450], R44 ;  /* 0x0024502c01007387 */ /* 0x000fe20000100a00 */
[----:B------:R-:W-:Y:S01]  /*224c0*/  LEA.HI.X.SX32 R33, R150, R197, 0x1, P3 ;  /* 0x000000c596217211 */ /* 0x000fe200018f0eff */
[----:B0-----:R-:W-:Y:S01]  /*224d0*/  IMAD R151, R151, 0x15c, RZ ;  /* 0x0000015c97977824 */ /* 0x001fe200078e02ff */
[----:B------:R-:W0:Y:S01]  /*224e0*/  LDC R150, c[0x0][0x3d8] ;  /* 0x0000f600ff967b82 */ /* 0x000e220000000800 */
        /* <DEDUP_REMOVED lines=8> */
[----:B------:R2:W-:Y:S02]  /*22570*/  STL.64 [R1+0x738], R32 ;  /* 0x0007382001007387 */ /* 0x0005e40000100a00 */
[----:B--2---:R-:W-:-:S02]  /*22580*/  IADD3 R32, P3, PT, R151, R196, RZ ;  /* 0x000000c497207210 */ /* 0x004fc40007f7e0ff */
[----:B------:R-:W2:Y:S01]  /*22590*/  LDC R151, c[0x0][0x3d8] ;  /* 0x0000f600ff977b82 */ /* 0x000ea20000000800 */
[----:B0-----:R-:W-:Y:S01]  /*225a0*/  IMAD R150, R150, 0xad, RZ ;  /* 0x000000ad96967824 */ /* 0x001fe200078e02ff */
[-C--:B------:R-:W-:Y:S01]  /*225b0*/  LEA.HI.X.SX32 R29, R91, R197.reuse, 0x1, P5 ;  /* 0x000000c55b1d7211 */ /* 0x080fe200028f0eff */
[----:B------:R-:W-:Y:S03]  /*225c0*/  STL.64 [R1+0xa48], R64 ;  /* 0x000a484001007387 */ /* 0x000fe60000100a00 */
[----:B------:R-:W-:Y:S01]  /*225d0*/  LEA.HI.X.SX32 R31, R150, R197, 0x1, P4 ;  /* 0x000000c5961f7211 */ /* 0x000fe200020f0eff */
[----:B------:R-:W-:Y:S01]  /*225e0*/  STL.64 [R1+0x24a0], R64 ;  /* 0x0024a04001007387 */ /* 0x000fe20000100a00 */
[----:B------:R-:W0:Y:S03]  /*225f0*/  LDC R150, c[0x0][0x3d8] ;  /* 0x0000f600ff967b82 */ /* 0x000e260000000800 */
[----:B------:R-:W-:Y:S04]  /*22600*/  STL.64 [R1+0x730], R28 ;  /* 0x0007301c01007387 */ /* 0x000fe80000100a00 */
[----:B------:R-:W-:Y:S04]  /*22610*/  STL.64 [R1+0x2620], R90 ;  /* 0x0026205a01007387 */ /* 0x000fe80000100a00 */
[----:B------:R3:W-:Y:S01]  /*22620*/  STL.64 [R1+0x728], R30 ;  /* 0x0007281e01007387 */ /* 0x0007e20000100a00 */
[----:B--2---:R-:W-:-:S05]  /*22630*/  IMAD R151, R151, 0x166, RZ ;  /* 0x0000016697977824 */ /* 0x004fca00078e02ff */
[----:B---3--:R-:W-:Y:S02]  /*22640*/  IADD3 R30, P4, PT, R151, R196, RZ ;  /* 0x000000c4971e7210 */ /* 0x008fe40007f9e0ff */
[----:B------:R-:W2:Y:S01]  /*22650*/  LDC R151, c[0x0][0x3d8] ;  /* 0x0000f600ff977b82 */ /* 0x000ea20000000800 */
[----:B-1----:R-:W-:Y:S02]  /*22660*/  IMAD R187, R187, 0x15e, RZ ;  /* 0x0000015ebbbb7824 */ /* 0x002fe400078e02ff */
[----:B0-----:R-:W-:-:S03]  /*22670*/  IMAD R150, R150, 0xaf, RZ ;  /* 0x000000af96967824 */ /* 0x001fc600078e02ff */
[----:B------:R-:W-:Y:S02]  /*22680*/  IADD3 R28, P5, PT, R187, R196, RZ ;  /* 0x000000c4bb1c7210 */ /* 0x000fe40007fbe0ff */
[-C--:B------:R-:W-:Y:S01]  /*22690*/  LEA.HI.X.SX32 R33, R92, R197.reuse, 0x1, P3 ;  /* 0x000000c55c217211 */ /* 0x080fe200018f0eff */
[----:B------:R-:W0:Y:S01]  /*226a0*/  LDC R187, c[0x0][0x3d8] ;  /* 0x0000f600ffbb7b82 */ /* 0x000e220000000800 */
[----:B------:R-:W-:-:S03]  /*226b0*/  LEA.HI.X.SX32 R29, R150, R197, 0x1, P5 ;  /* 0x000000c5961d7211 */ /* 0x000fc600028f0eff */
[----:B------:R-:W-:Y:S04]  /*226c0*/  STL.64 [R1+0x720], R32 ;  /* 0x0007202001007387 */ /* 0x000fe80000100a00 */
[----:B------:R-:W1:Y:S01]  /*226d0*/  LDC R150, c[0x0][0x3d8] ;  /* 0x0000f600ff967b82 */ /* 0x000e620000000800 */
[----:B------:R3:W-:Y:S01]  /*226e0*/  STL.64 [R1+0x718], R28 ;  /* 0x0007181c01007387 */ /* 0x0007e20000100a00 */
[----:B--2---:R-:W-:-:S05]  /*226f0*/  IMAD R151, R151, 0x16a, RZ ;  /* 0x0000016a97977824 */ /* 0x004fca00078e02ff */
[----:B---3--:R-:W-:Y:S02]  /*22700*/  IADD3 R28, P5, PT, R151, R196, RZ ;  /* 0x000000c4971c7210 */ /* 0x008fe40007fbe0ff */
[----:B------:R-:W2:Y:S01]  /*22710*/  LDC R151, c[0x0][0x3d8] ;  /* 0x0000f600ff977b82 */ /* 0x000ea20000000800 */
[----:B------:R-:W-:-:S07]  /*22720*/  LEA.HI.X.SX32 R31, R155, R197, 0x1, P4 ;  /* 0x000000c59b1f7211 */ /* 0x000fce00020f0eff */
[----:B------:R-:W3:Y:S01]  /*22730*/  LDC R155, c[0x0][0x3d8] ;  /* 0x0000f600ff9b7b82 */ /* 0x000ee20000000800 */
[----:B-1----:R-:W-:Y:S01]  /*22740*/  IMAD R150, R150, 0x16c, RZ ;  /* 0x0000016c96967824 */ /* 0x002fe200078e02ff */
[----:B------:R1:W-:Y:S01]  /*22750*/  STL.64 [R1+0x710], R30 ;  /* 0x0007101e01007387 */ /* 0x0003e20000100a00 */
[----:B0-----:R-:W-:-:S03]  /*22760*/  IMAD R187, R187, 0x168, RZ ;  /* 0x00000168bbbb7824 */ /* 0x001fc600078e02ff */
[----:B-1----:R-:W-:Y:S01]  /*22770*/  IADD3 R30, P4, PT, R150, R196, RZ ;  /* 0x000000c4961e7210 */ /* 0x002fe20007f9e0ff */
[----:B--2---:R-:W-:Y:S01]  /*22780*/  IMAD R151, R151, 0xb5, RZ ;  /* 0x000000b597977824 */ /* 0x004fe200078e02ff */
[----:B------:R-:W0:Y:S04]  /*22790*/  LDC R150, c[0x0][0x3d8] ;  /* 0x0000f600ff967b82 */ /* 0x000e280000000800 */
[----:B------:R-:W-:-:S04]  /*227a0*/  LEA.HI.X.SX32 R29, R151, R197, 0x1, P5 ;  /* 0x000000c5971d7211 */ /* 0x000fc800028f0eff */
[----:B------:R-:W1:Y:S01]  /*227b0*/  LDC R151, c[0x0][0x3d8] ;  /* 0x0000f600ff977b82 */ /* 0x000e620000000800 */
[----:B---3--:R-:W-:Y:S01]  /*227c0*/  IMAD R155, R155, 0xb4, RZ ;  /* 0x000000b49b9b7824 */ /* 0x008fe200078e02ff */
[----:B------:R-:W-:-:S04]  /*227d0*/  IADD3 R32, P3, PT, R187, R196, RZ ;  /* 0x000000c4bb207210 */ /* 0x000fc80007f7e0ff */
[-C--:B------:R-:W-:Y:S02]  /*227e0*/  LEA.HI.X.SX32 R33, R155, R197.reuse, 0x1, P3 ;  /* 0x000000c59b217211 */ /* 0x080fe400018f0eff */
[-C--:B------:R-:W-:Y:S01]  /*227f0*/  IADD3 R154, P3, PT, R154, R196.reuse, RZ ;  /* 0x000000c49a9a7210 */ /* 0x080fe20007f7e0ff */
[----:B------:R-:W2:Y:S03]  /*22800*/  LDC R187, c[0x0][0x3d8] ;  /* 0x0000f600ffbb7b82 */ /* 0x000ea60000000800 */
[-C--:B------:R-:W-:Y:S02]  /*22810*/  LEA.HI.X.SX32 R155, R161, R197.reuse, 0x1, P3 ;  /* 0x000000c5a19b7211 */ /* 0x080fe400018f0eff */
[----:B------:R-:W-:Y:S01]  /*22820*/  IADD3 R160, P3, PT, R160, R196, RZ ;  /* 0x000000c4a0a07210 */ /* 0x000fe20007f7e0ff */
[----:B0-----:R-:W-:Y:S01]  /*22830*/  IMAD R150, R150, 0xbd, RZ ;  /* 0x000000bd96967824 */ /* 0x001fe200078e02ff */
[-C--:B------:R-:W-:Y:S01]  /*22840*/  LEA.HI.X.SX32 R31, R93, R197.reuse, 0x1, P4 ;  /* 0x000000c55d1f7211 */ /* 0x080fe200020f0eff */
[----:B------:R-:W-:Y:S03]  /*22850*/  STL.64 [R1+0x700], R28 ;  /* 0x0007001c01007387 */ /* 0x000fe60000100a00 */
[----:B------:R-:W-:-:S02]  /*22860*/  LEA.HI.X.SX32 R161, R150, R197, 0x1, P3 ;  /* 0x000000c596a17211 */ /* 0x000fc400018f0eff */
[----:B------:R-:W0:Y:S01]  /*22870*/  LDC R150, c[0x0][0x3d8] ;  /* 0x0000f600ff967b82 */ /* 0x000e220000000800 */
[----:B-1----:R-:W-:Y:S01]  /*22880*/  IMAD R151, R151, 0x186, RZ ;  /* 0x0000018697977824 */ /* 0x002fe200078e02ff */
[----:B------:R-:W-:Y:S04]  /*22890*/  STL.64 [R1+0x708], R32 ;  /* 0x0007082001007387 */ /* 0x000fe80000100a00 */
[----:B------:R-:W-:Y:S04]  /*228a0*/  STL.64 [R1+0x2630], R92 ;  /* 0x0026305c01007387 */ /* 0x000fe80000100a00 */
[----:B------:R1:W-:Y:S02]  /*228b0*/  STL.64 [R1+0x6f8], R30 ;  /* 0x0006f81e01007387 */ /* 0x0003e40000100a00 */
[----:B-1----:R-:W-:-:S02]  /*228c0*/  IADD3 R30, P3, PT, R151, R196, RZ ;  /* 0x000000c4971e7210 */ /* 0x002fc40007f7e0ff */
[----:B------:R-:W1:Y:S01]  /*228d0*/  LDC R151, c[0x0][0x3d8] ;  /* 0x0000f600ff977b82 */ /* 0x000e620000000800 */
[-C--:B------:R-:W-:Y:S01]  /*228e0*/  IADD3 R100, P4, PT, R100, R196.reuse, RZ ;  /* 0x000000c464647210 */ /* 0x080fe20007f9e0ff */
[----:B--2---:R-:W-:Y:S01]  /*228f0*/  IMAD R187, R187, 0x17e, RZ ;  /* 0x0000017ebbbb7824 */ /* 0x004fe200078e02ff */
[-C--:B------:R-:W-:Y:S02]  /*22900*/  IADD3 R28, P5, PT, R101, R196.reuse, RZ ;  /* 0x000000c4651c7210 */ /* 0x080fe40007fbe0ff */
[-C--:B------:R-:W-:Y:S01]  /*22910*/  LEA.HI.X.SX32 R101, R94, R197.reuse, 0x1, P4 ;  /* 0x000000c55e657211 */ /* 0x080fe200020f0eff */
[----:B0-----:R-:W-:Y:S01]  /*22920*/  IMAD R150, R150, 0x188, RZ ;  /* 0x0000018896967824 */ /* 0x001fe200078e02ff */
[-C--:B------:R-:W-:Y:S02]  /*22930*/  LEA.HI.X.SX32 R29, R105, R197.reuse, 0x1, P5 ;  /* 0x000000c5691d7211 */ /* 0x080fe400028f0eff */
[-C--:B------:R-:W-:Y:S02]  /*22940*/  IADD3 R32, P4, PT, R187, R196.reuse, RZ ;  /* 0x000000c4bb207210 */ /* 0x080fe40007f9e0ff */
[----:B------:R-:W-:Y:S01]  /*22950*/  IADD3 R104, P5, PT, R104, R196, RZ ;  /* 0x000000c468687210 */ /* 0x000fe20007fbe0ff */
[----:B------:R-:W0:Y:S01]  /*22960*/  LDC R187, c[0x0][0x3d8] ;  /* 0x0000f600ffbb7b82 */ /* 0x000e220000000800 */
[----:B------:R-:W-:Y:S02]  /*22970*/  STL.64 [R1+0x6f0], R154 ;  /* 0x0006f09a01007387 */ /* 0x000fe40000100a00 */
[----:B------:R-:W-:-:S02]  /*22980*/  LEA.HI.X.SX32 R105, R95, R197, 0x1, P5 ;  /* 0x000000c55f697211 */ /* 0x000fc400028f0eff */
[----:B------:R2:W-:Y:S01]  /*22990*/  STL.64 [R1+0x6e8], R28 ;  /* 0x0006e81c01007387 */ /* 0x0005e20000100a00 */
[----:B-1----:R-:W-:Y:S01]  /*229a0*/  IMAD R151, R151, 0xbf, RZ ;  /* 0x000000bf97977824 */ /* 0x002fe200078e02ff */
[----:B--2---:R-:W-:Y:S02]  /*229b0*/  IADD3 R28, P5, PT, R150, R196, RZ ;  /* 0x000000c4961c7210 */ /* 0x004fe40007fbe0ff */
[----:B------:R-:W1:Y:S02]  /*229c0*/  LDC R150, c[0x0][0x3d8] ;  /* 0x0000f600ff967b82 */ /* 0x000e640000000800 */
[----:B------:R-:W-:-:S06]  /*229d0*/  LEA.HI.X.SX32 R33, R151, R197, 0x1, P4 ;  /* 0x000000c597217211 */ /* 0x000fcc00020f0eff */
[----:B------:R-:W2:Y:S01]  /*229e0*/  LDC R151, c[0x0][0x3d8] ;  /* 0x0000f600ff977b82 */ /* 0x000ea20000000800 */
[----:B0-----:R-:W-:Y:S01]  /*229f0*/  IMAD R187, R187, 0xc3, RZ ;  /* 0x000000c3bbbb7824 */ /* 0x001fe200078e02ff */
[----:B------:R-:W-:Y:S01]  /*22a00*/  STL.64 [R1+0x6e0], R100 ;  /* 0x0006e06401007387 */ /* 0x000fe20000100a00 */
[----:B------:R-:W-:-:S03]  /*22a10*/  IMAD R189, R189, 0x18a, RZ ;  /* 0x0000018abdbd7824 */ /* 0x000fc600078e02ff */
[----:B------:R-:W-:Y:S01]  /*22a20*/  STL.64 [R1+0x2808], R100 ;  /* 0x0028086401007387 */ /* 0x000fe20000100a00 */
[----:B------:R-:W-:Y:S02]  /*22a30*/  LEA.HI.X.SX32 R31, R187, R197, 0x1, P3 ;  /* 0x000000c5bb1f7211 */ /* 0x000fe400018f0eff */
[----:B------:R-:W0:Y:S01]  /*22a40*/  LDC R187, c[0x0][0x3d8] ;  /* 0x0000f600ffbb7b82 */ /* 0x000e220000000800 */
[----:B------:R-:W-:Y:S04]  /*22a50*/  STL.64 [R1+0x2648], R94 ;  /* 0x0026485e01007387 */ /* 0x000fe80000100a00 */
[----:B------:R-:W-:Y:S01]  /*22a60*/  STL.64 [R1+0x6d8], R160 ;  /* 0x0006d8a001007387 */ /* 0x000fe20000100a00 */
[----:B-1----:R-:W-:-:S03]  /*22a70*/  IMAD R150, R150, 0x18c, RZ ;  /* 0x0000018c96967824 */ /* 0x002fc600078e02ff */
[----:B------:R-:W-:Y:S04]  /*22a80*/  STL.64 [R1+0x6d0], R104 ;  /* 0x0006d06801007387 */ /* 0x000fe80000100a00 */
[----:B------:R1:W-:Y:S01]  /*22a90*/  STL.64 [R1+0x6c8], R32 ;  /* 0x0006c82001007387 */ /* 0x0003e20000100a00 */
[----:B--2---:R-:W-:-:S03]  /*22aa0*/  IMAD R151, R151, 0xc4, RZ ;  /* 0x000000c497977824 */ /* 0x004fc600078e02ff */
[----:B------:R2:W-:Y:S01]  /*22ab0*/  STL.64 [R1+0x6c0], R30 ;  /* 0x0006c01e01007387 */ /* 0x0005e20000100a00 */
[-C--:B-1----:R-:W-:Y:S02]  /*22ac0*/  IADD3 R32, P4, PT, R189, R196.reuse, RZ ;  /* 0x000000c4bd207210 */ /* 0x082fe40007f9e0ff */
[----:B------:R-:W1:Y:S01]  /*22ad0*/  LDC R189, c[0x0][0x3d8] ;  /* 0x0000f600ffbd7b82 */ /* 0x000e620000000800 */
[----:B--2---:R-:W-:-:S07]  /*22ae0*/  IADD3 R30, P3, PT, R150, R196, RZ ;  /* 0x000000c4961e7210 */ /* 0x004fce0007f7e0ff */
[----:B------:R-:W2:Y:S01]  /*22af0*/  LDC R150, c[0x0][0x3d8] ;  /* 0x0000f600ff967b82 */ /* 0x000ea20000000800 */
[----:B------:R-:W-:-:S07]  /*22b00*/  LEA.HI.X.SX32 R29, R151, R197, 0x1, P5 ;  /* 0x000000c5971d7211 */ /* 0x000fce00028f0eff */
[----:B------:R-:W3:Y:S01]  /*22b10*/  LDC R151, c[0x0][0x3d8] ;  /* 0x0000f600ff977b82 */ /* 0x000ee20000000800 */
[----:B------:R4:W-:Y:S01]  /*22b20*/  STL.64 [R1+0x6b8], R28 ;  /* 0x0006b81c01007387 */ /* 0x0009e20000100a00 */
[-C--:B------:R-:W-:Y:S02]  /*22b30*/  LEA.HI.X.SX32 R33, R103, R197.reuse, 0x1, P4 ;  /* 0x000000c567217211 */ /* 0x080fe400020f0eff */
[-C--:B------:R-:W-:Y:S01]  /*22b40*/  IADD3 R102, P4, PT, R102, R196.reuse, RZ ;  /* 0x000000c466667210 */ /* 0x080fe20007f9e0ff */
[----:B-1----:R-:W-:Y:S01]  /*22b50*/  IMAD R189, R189, 0xc7, RZ ;  /* 0x000000c7bdbd7824 */ /* 0x002fe200078e02ff */
[----:B------:R-:W-:Y:S02]  /*22b60*/  LEA.HI.X.SX32 R31, R123, R197, 0x1, P3 ;  /* 0x000000c57b1f7211 */ /* 0x000fe400018f0eff */
[----:B----4-:R-:W-:Y:S01]  /*22b70*/  IADD3 R28, P5, PT, R159, R196, RZ ;  /* 0x000000c49f1c7210 */ /* 0x010fe20007fbe0ff */
[----:B--2---:R-:W-:-:S03]  /*22b80*/  IMAD R150, R150, 0xcb, RZ ;  /* 0x000000cb96967824 */ /* 0x004fc600078e02ff */
[-C--:B------:R-:W-:Y:S01]  /*22b90*/  LEA.HI.X.SX32 R29, R189, R197.reuse, 0x1, P5 ;  /* 0x000000c5bd1d7211 */ /* 0x080fe200028f0eff */
[----:B------:R-:W-:Y:S01]  /*22ba0*/  STL [R1+0x26f8], R123 ;  /* 0x0026f87b01007387 */ /* 0x000fe20000100800 */
[----:B---3--:R-:W-:Y:S01]  /*22bb0*/  IMAD R151, R151, 0x19c, RZ ;  /* 0x0000019c97977824 */ /* 0x008fe200078e02ff */
[----:B------:R-:W-:Y:S01]  /*22bc0*/  LEA.HI.X.SX32 R103, R150, R197, 0x1, P4 ;  /* 0x000000c596677211 */ /* 0x000fe200020f0eff */
[----:B0-----:R-:W-:Y:S01]  /*22bd0*/  IMAD R187, R187, 0x19a, RZ ;  /* 0x0000019abbbb7824 */ /* 0x001fe200078e02ff */
[----:B------:R-:W0:Y:S01]  /*22be0*/  LDC R150, c[0x0][0x3d8] ;  /* 0x0000f600ff967b82 */ /* 0x000e220000000800 */
[----:B------:R-:W-:Y:S04]  /*22bf0*/  STL.64 [R1+0x6b0], R32 ;  /* 0x0006b02001007387 */ /* 0x000fe80000100a00 */
[----:B------:R-:W-:Y:S01]  /*22c00*/  STL.64 [R1+0x6a8], R30 ;  /* 0x0006a81e01007387 */ /* 0x000fe20000100a00 */
[----:B------:R-:W-:-:S02]  /*22c10*/  IADD3 R158, P3, PT, R158, R196, RZ ;  /* 0x000000c49e9e7210 */ /* 0x000fc40007f7e0ff */
[----:B------:R-:W1:Y:S01]  /*22c20*/  LDC R189, c[0x0][0x3d8] ;  /* 0x0000f600ffbd7b82 */ /* 0x000e620000000800 */
[----:B------:R2:W-:Y:S02]  /*22c30*/  STL.64 [R1+0x6a0], R28 ;  /* 0x0006a01c01007387 */ /* 0x0005e40000100a00 */
[----:B--2---:R-:W-:-:S05]  /*22c40*/  IADD3 R28, P4, PT, R151, R196, RZ ;  /* 0x000000c4971c7210 */ /* 0x004fca0007f9e0ff */
[----:B------:R-:W2:Y:S01]  /*22c50*/  LDC R151, c[0x0][0x3d8] ;  /* 0x0000f600ff977b82 */ /* 0x000ea20000000800 */
[----:B0-----:R-:W-:Y:S01]  /*22c60*/  IMAD R150, R150, 0xcd, RZ ;  /* 0x000000cd96967824 */ /* 0x001fe200078e02ff */
[----:B------:R-:W-:-:S06]  /*22c70*/  IADD3 R30, P5, PT, R187, R196, RZ ;  /* 0x000000c4bb1e7210 */ /* 0x000fcc0007fbe0ff */
[----:B------:R-:W0:Y:S01]  /*22c80*/  LDC R187, c[0x0][0x3d8] ;  /* 0x0000f600ffbb7b82 */ /* 0x000e220000000800 */
[----:B------:R-:W-:Y:S01]  /*22c90*/  LEA.HI.X.SX32 R31, R150, R197, 0x1, P5 ;  /* 0x000000c5961f7211 */ /* 0x000fe200028f0eff */
[----:B------:R-:W-:Y:S06]  /*22ca0*/  STL.64 [R1+0x698], R102 ;  /* 0x0006986601007387 */ /* 0x000fec0000100a00 */
[----:B------:R-:W3:Y:S01]  /*22cb0*/  LDC R150, c[0x0][0x3d8] ;  /* 0x0000f600ff967b82 */ /* 0x000ee20000000800 */
[----:B------:R4:W-:Y:S01]  /*22cc0*/  STL.64 [R1+0x688], R30 ;  /* 0x0006881e01007387 */ /* 0x0009e20000100a00 */
[----:B--2---:R-:W-:-:S05]  /*22cd0*/  IMAD R151, R151, 0x1a6, RZ ;  /* 0x000001a697977824 */ /* 0x004fca00078e02ff */
[-C--:B----4-:R-:W-:Y:S02]  /*22ce0*/  IADD3 R30, P5, PT, R151, R196.reuse, RZ ;  /* 0x000000c4971e7210 */ /* 0x090fe40007fbe0ff */
[----:B------:R-:W2:Y:S01]  /*22cf0*/  LDC R151, c[0x0][0x3d8] ;  /* 0x0000f600ff977b82 */ /* 0x000ea20000000800 */
[----:B0-----:R-:W-:Y:S01]  /*22d00*/  IMAD R187, R187, 0x19e, RZ ;  /* 0x0000019ebbbb7824 */ /* 0x001fe200078e02ff */
[-C--:B------:R-:W-:Y:S02]  /*22d10*/  LEA.HI.X.SX32 R159, R124, R197.reuse, 0x1, P3 ;  /* 0x000000c57c9f7211 */ /* 0x080fe400018f0eff */
[-C--:B------:R-:W-:Y:S02]  /*22d20*/  LEA.HI.X.SX32 R29, R125, R197.reuse, 0x1, P4 ;  /* 0x000000c57d1d7211 */ /* 0x080fe400020f0eff */
[----:B------:R-:W-:Y:S02]  /*22d30*/  IADD3 R32, P3, PT, R187, R196, RZ ;  /* 0x000000c4bb207210 */ /* 0x000fe40007f7e0ff */
[----:B------:R-:W0:Y:S01]  /*22d40*/  LDC R187, c[0x0][0x3d8] ;  /* 0x0000f600ffbb7b82 */ /* 0x000e220000000800 */
[----:B---3--:R-:W-:Y:S01]  /*22d50*/  IMAD R150, R150, 0xcf, RZ ;  /* 0x000000cf96967824 */ /* 0x008fe200078e02ff */
[----:B------:R-:W-:Y:S04]  /*22d60*/  STL.64 [R1+0x690], R158 ;  /* 0x0006909e01007387 */ /* 0x000fe80000100a00 */
[----:B------:R-:W-:-:S02]  /*22d70*/  LEA.HI.X.SX32 R33, R150, R197, 0x1, P3 ;  /* 0x000000c596217211 */ /* 0x000fc400018f0eff */
[----:B------:R-:W3:Y:S01]  /*22d80*/  LDC R150, c[0x0][0x3d8] ;  /* 0x0000f600ff967b82 */ /* 0x000ee20000000800 */
[----:B------:R-:W-:Y:S04]  /*22d90*/  STL.64 [R1+0x680], R28 ;  /* 0x0006801c01007387 */ /* 0x000fe80000100a00 */
[----:B------:R-:W-:Y:S01]  /*22da0*/  STL.64 [R1+0x24a8], R124 ;  /* 0x0024a87c01007387 */ /* 0x000fe20000100a00 */
[----:B--2---:R-:W-:-:S03]  /*22db0*/  IMAD R151, R151, 0x1aa, RZ ;  /* 0x000001aa97977824 */ /* 0x004fc600078e02ff */
[----:B------:R2:W-:Y:S02]  /*22dc0*/  STL.64 [R1+0x678], R32 ;  /* 0x0006782001007387 */ /* 0x0005e40000100a00 */
[-C--:B--2---:R-:W-:Y:S02]  /*22dd0*/  IADD3 R32, P3, PT, R151, R196.reuse, RZ ;  /* 0x000000c497207210 */ /* 0x084fe40007f7e0ff */
[----:B------:R-:W2:Y:S01]  /*22de0*/  LDC R151, c[0x0][0x3d8] ;  /* 0x0000f600ff977b82 */ /* 0x000ea20000000800 */
[----:B0-----:R-:W-:Y:S02]  /*22df0*/  IMAD R187, R187, 0x1a8, RZ ;  /* 0x000001a8bbbb7824 */ /* 0x001fe400078e02ff */
[----:B-1----:R-:W-:Y:S02]  /*22e00*/  IMAD R189, R189, 0xd3, RZ ;  /* 0x000000d3bdbd7824 */ /* 0x002fe400078e02ff */
[----:B---3--:R-:W-:Y:S01]  /*22e10*/  IMAD R150, R150, 0xd4, RZ ;  /* 0x000000d496967824 */ /* 0x008fe200078e02ff */
[----:B------:R-:W-:-:S02]  /*22e20*/  IADD3 R28, P4, PT, R187, R196, RZ ;  /* 0x000000c4bb1c7210 */ /* 0x000fc40007f9e0ff */
[-C--:B------:R-:W-:Y:S01]  /*22e30*/  LEA.HI.X.SX32 R31, R189, R197.reuse, 0x1, P5 ;  /* 0x000000c5bd1f7211 */ /* 0x080fe200028f0eff */
[----:B------:R-:W0:Y:S01]  /*22e40*/  LDC R187, c[0x0][0x3d8] ;  /* 0x0000f600ffbb7b82 */ /* 0x000e220000000800 */
[----:B------:R-:W-:-:S03]  /*22e50*/  LEA.HI.X.SX32 R29, R150, R197, 0x1, P4 ;  /* 0x000000c5961d7211 */ /* 0x000fc600020f0eff */
[----:B------:R-:W-:Y:S04]  /*22e60*/  STL.64 [R1+0x670], R30 ;  /* 0x0006701e01007387 */ /* 0x000fe80000100a00 */
[----:B------:R1:W-:Y:S01]  /*22e70*/  STL.64 [R1+0x668], R28 ;  /* 0x0006681c01007387 */ /* 0x0003e20000100a00 */
[----:B------:R-:W-:Y:S01]  /*22e80*/  LEA.HI.X.SX32 R33, R157, R197, 0x1, P3 ;  /* 0x000000c59d217211 */ /* 0x000fe200018f0eff */
[----:B------:R-:W3:Y:S01]  /*22e90*/  LDC R189, c[0x0][0x3d8] ;  /* 0x0000f600ffbd7b82 */ /* 0x000ee20000000800 */
[----:B--2---:R-:W-:-:S07]  /*22ea0*/  IMAD R151, R151, 0x1ae, RZ ;  /* 0x000001ae97977824 */ /* 0x004fce00078e02ff */
[----:B------:R-:W2:Y:S01]  /*22eb0*/  LDC R150, c[0x0][0x3d8] ;  /* 0x0000f600ff967b82 */ /* 0x000ea20000000800 */
[----:B-1----:R-:W-:-:S07]  /*22ec0*/  IADD3 R28, P4, PT, R151, R196, RZ ;  /* 0x000000c4971c7210 */ /* 0x002fce0007f9e0ff */
[----:B------:R-:W1:Y:S01]  /*22ed0*/  LDC R151, c[0x0][0x3d8] ;  /* 0x0000f600ff977b82 */ /* 0x000e620000000800 */
[----:B0-----:R-:W-:Y:S01]  /*22ee0*/  IMAD R187, R187, 0x1ac, RZ ;  /* 0x000001acbbbb7824 */ /* 0x001fe200078e02ff */
[----:B------:R0:W-:Y:S04]  /*22ef0*/  STL.64 [R1+0x660], R32 ;  /* 0x0006602001007387 */ /* 0x0001e80000100a00 */
[----:B------:R-:W-:Y:S01]  /*22f00*/  IADD3 R30, P5, PT, R187, R196, RZ ;  /* 0x000000c4bb1e7210 */ /* 0x000fe20007fbe0ff */
[----:B---3--:R-:W-:Y:S01]  /*22f10*/  IMAD R189, R189, 0xd7, RZ ;  /* 0x000000d7bdbd7824 */ /* 0x008fe200078e02ff */
[----:B------:R-:W3:Y:S02]  /*22f20*/  LDC R187, c[0x0][0x3d8] ;  /* 0x0000f600ffbb7b82 */ /* 0x000ee40000000800 */
[----:B------:R-:W-:Y:S01]  /*22f30*/  LEA.HI.X.SX32 R31, R126, R197, 0x1, P5 ;  /* 0x000000c57e1f7211 */ /* 0x000fe200028f0eff */
[----:B-1----:R-:W-:-:S05]  /*22f40*/  IMAD R151, R151, 0x1b8, RZ ;  /* 0x000001b897977824 */ /* 0x002fca00078e02ff */
[-C--:B0-----:R-:W-:Y:S02]  /*22f50*/  IADD3 R32, P5, PT, R151, R196.reuse, RZ ;  /* 0x000000c497207210 */ /* 0x081fe40007fbe0ff */
[----:B------:R-:W0:Y:S01]  /*22f60*/  LDC R151, c[0x0][0x3d8] ;  /* 0x0000f600ff977b82 */ /* 0x000e220000000800 */
[----:B--2---:R-:W-:Y:S01]  /*22f70*/  IMAD R150, R150, 0xdb, RZ ;  /* 0x000000db96967824 */ /* 0x004fe200078e02ff */
[-C--:B------:R-:W-:Y:S02]  /*22f80*/  LEA.HI.X.SX32 R29, R189, R197.reuse, 0x1, P4 ;  /* 0x000000c5bd1d7211 */ /* 0x080fe400020f0eff */
[----:B------:R-:W-:Y:S01]  /*22f90*/  IADD3 R156, P3, PT, R156, R196, RZ ;  /* 0x000000c49c9c7210 */ /* 0x000fe20007f7e0ff */
[----:B------:R-:W-:Y:S03]  /*22fa0*/  STL.64 [R1+0x658], R30 ;  /* 0x0006581e01007387 */ /* 0x000fe60000100a00 */
[-C--:B------:R-:W-:Y:S01]  /*22fb0*/  LEA.HI.X.SX32 R157, R150, R197.reuse, 0x1, P3 ;  /* 0x000000c5969d7211 */ /* 0x080fe200018f0eff */
[----:B------:R1:W-:Y:S01]  /*22fc0*/  STL.64 [R1+0x650], R28 ;  /* 0x0006501c01007387 */ /* 0x0003e20000100a00 */
[----:B---3--:R-:W-:Y:S01]  /*22fd0*/  IMAD R187, R187, 0x1ba, RZ ;  /* 0x000001babbbb7824 */ /* 0x008fe200078e02ff */
[----:B------:R-:W-:Y:S01]  /*22fe0*/  LEA.HI.X.SX32 R33, R127, R197, 0x1, P5 ;  /* 0x000000c57f217211 */ /* 0x000fe200028f0eff */
[----:B------:R-:W2:Y:S01]  /*22ff0*/  LDC R150, c[0x0][0x3d8] ;  /* 0x0000f600ff967b82 */ /* 0x000ea20000000800 */
[----:B0-----:R-:W-:-:S07]  /*23000*/  IMAD R151, R151, 0x1bc, RZ ;  /* 0x000001bc97977824 */ /* 0x001fce00078e02ff */
[----:B------:R-:W0:Y:S01]  /*23010*/  LDC R189, c[0x0][0x3d8] ;  /* 0x0000f600ffbd7b82 */ /* 0x000e220000000800 */
[----:B-1----:R-:W-:-:S07]  /*23020*/  IADD3 R28, P3, PT, R151, R196, RZ ;  /* 0x000000c4971c7210 */ /* 0x002fce0007f7e0ff */
[----:B------:R-:W1:Y:S01]  /*23030*/  LDC R151, c[0x0][0x3d8] ;  /* 0x0000f600ff977b82 */ /* 0x000e620000000800 */
[----:B------:R-:W-:Y:S01]  /*23040*/  IADD3 R30, P4, PT, R187, R196, RZ ;  /* 0x000000c4bb1e7210 */ /* 0x000fe20007f9e0ff */
[----:B------:R-:W-:Y:S06]  /*23050*/  STL.64 [R1+0x24b0], R126 ;  /* 0x0024b07e01007387 */ /* 0x000fec0000100a00 */
[----:B------:R-:W3:Y:S01]  /*23060*/  LDC R187, c[0x0][0x3d8] ;  /* 0x0000f600ffbb7b82 */ /* 0x000ee20000000800 */
[----:B------:R-:W-:Y:S04]  /*23070*/  STL.64 [R1+0x648], R156 ;  /* 0x0006489c01007387 */ /* 0x000fe80000100a00 */
[----:B------:R4:W-:Y:S01]  /*23080*/  STL.64 [R1+0x640], R32 ;  /* 0x0006402001007387 */ /* 0x0009e20000100a00 */
[----:B-1----:R-:W-:-:S05]  /*23090*/  IMAD R151, R151, 0x1be, RZ ;  /* 0x000001be97977824 */ /* 0x002fca00078e02ff */
[----:B----4-:R-:W-:Y:S02]  /*230a0*/  IADD3 R32, P5, PT, R151, R196, RZ ;  /* 0x000000c497207210 */ /* 0x010fe40007fbe0ff */
[----:B------:R-:W1:Y:S01]  /*230b0*/  LDC R151, c[0x0][0x3d8] ;  /* 0x0000f600ff977b82 */ /* 0x000e620000000800 */
[----:B---3--:R-:W-:Y:S01]  /*230c0*/  IMAD R187, R187, 0xdd, RZ ;  /* 0x000000ddbbbb7824 */ /* 0x008fe200078e02ff */
[----:B------:R-:W-:-:S04]  /*230d0*/  LEA.HI.X.SX32 R29, R128, R197, 0x1, P3 ;  /* 0x000000c5801d7211 */ /* 0x000fc800018f0eff */
[-C--:B------:R-:W-:Y:S02]  /*230e0*/  LEA.HI.X.SX32 R31, R187, R197.reuse, 0x1, P4 ;  /* 0x000000c5bb1f7211 */ /* 0x080fe400020f0eff */
[----:B------:R-:W-:Y:S01]  /*230f0*/  LEA.HI.X.SX32 R33, R99, R197, 0x1, P5 ;  /* 0x000000c563217211 */ /* 0x000fe200028f0eff */
[----:B--2---:R-:W-:Y:S01]  /*23100*/  IMAD R150, R150, 0x1c6, RZ ;  /* 0x000001c696967824 */ /* 0x004fe200078e02ff */
[----:B------:R-:W2:Y:S01]  /*23110*/  LDC R99, c[0x0][0x3d8] ;  /* 0x0000f600ff637b82 */ /* 0x000ea20000000800 */
[----:B------:R-:W-:Y:S04]  /*23120*/  STL.64 [R1+0x638], R30 ;  /* 0x0006381e01007387 */ /* 0x000fe80000100a00 */
[----:B------:R3:W-:Y:S03]  /*23130*/  STL.64 [R1+0x630], R28 ;  /* 0x0006301c01007387 */ /* 0x0007e60000100a00 */
[----:B------:R-:W4:Y:S01]  /*23140*/  LDC R187, c[0x0][0x3d8] ;  /* 0x0000f600ffbb7b82 */ /* 0x000f220000000800 */
[----:B-1----:R-:W-:-:S05]  /*23150*/  IMAD R151, R151, 0x1c8, RZ ;  /* 0x000001c897977824 */ /* 0x002fca00078e02ff */
[-C--:B---3--:R-:W-:Y:S02]  /*23160*/  IADD3 R28, P3, PT, R151, R196.reuse, RZ ;  /* 0x000000c4971c7210 */ /* 0x088fe40007f7e0ff */
[----:B------:R-:W1:Y:S01]  /*23170*/  LDC R151, c[0x0][0x3d8] ;  /* 0x0000f600ff977b82 */ /* 0x000e620000000800 */
[----:B------:R3:W-:Y:S01]  /*23180*/  STL.64 [R1+0x628], R32 ;  /* 0x0006282001007387 */ /* 0x0007e20000100a00 */
[----:B------:R-:W-:Y:S01]  /*23190*/  IADD3 R30, P4, PT, R150, R196, RZ ;  /* 0x000000c4961e7210 */ /* 0x000fe20007f9e0ff */
[----:B--2---:R-:W-:Y:S02]  /*231a0*/  IMAD R99, R99, 0xe4, RZ ;  /* 0x000000e463637824 */ /* 0x004fe400078e02ff */
[----:B-1----:R-:W-:-:S03]  /*231b0*/  IMAD R151, R151, 0x1ca, RZ ;  /* 0x000001ca97977824 */ /* 0x002fc600078e02ff */
[----:B------:R-:W1:Y:S02]  /*231c0*/  LDC R150, c[0x0][0x3d8] ;  /* 0x0000f600ff967b82 */ /* 0x000e640000000800 */
[----:B---3--:R-:W-:-:S06]  /*231d0*/  IADD3 R32, P5, PT, R151, R196, RZ ;  /* 0x000000c497207210 */ /* 0x008fcc0007fbe0ff */
[----:B------:R-:W2:Y:S01]  /*231e0*/  LDC R151, c[0x0][0x3d8] ;  /* 0x0000f600ff977b82 */ /* 0x000ea20000000800 */
[-C--:B------:R-:W-:Y:S02]  /*231f0*/  LEA.HI.X.SX32 R31, R153, R197.reuse, 0x1, P4 ;  /* 0x000000c5991f7211 */ /* 0x080fe400020f0eff */
[-C--:B------:R-:W-:Y:S02]  /*23200*/  LEA.HI.X.SX32 R29, R99, R197.reuse, 0x1, P3 ;  /* 0x000000c5631d7211 */ /* 0x080fe400018f0eff */
[----:B------:R-:W-:Y:S01]  /*23210*/  LEA.HI.X.SX32 R33, R97, R197, 0x1, P5 ;  /* 0x000000c561217211 */ /* 0x000fe200028f0eff */
[----:B------:R3:W-:Y:S02]  /*23220*/  STL.64 [R1+0x620], R30 ;  /* 0x0006201e01007387 */ /* 0x0007e40000100a00 */
[----:B------:R-:W0:Y:S02]  /*23230*/  LDC R99, c[0x0][0x3d8] ;  /* 0x0000f600ff637b82 */ /* 0x000e240000000800 */
[----:B------:R4:W-:Y:S01]  /*23240*/  STL.64 [R1+0x618], R28 ;  /* 0x0006181c01007387 */ /* 0x0009e20000100a00 */
[----:B---3--:R-:W-:-:S02]  /*23250*/  IADD3 R30, P4, PT, R152, R196, RZ ;  /* 0x000000c4981e7210 */ /* 0x008fc40007f9e0ff */
[-C--:B------:R-:W-:Y:S02]  /*23260*/  IADD3 R152, P5, PT, R0, R196.reuse, RZ ;  /* 0x000000c400987210 */ /* 0x080fe40007fbe0ff */
[----:B----4-:R-:W-:Y:S01]  /*23270*/  IADD3 R28, P3, PT, R98, R196, RZ ;  /* 0x000000c4621c7210 */ /* 0x010fe20007f7e0ff */
[----:B--2---:R-:W-:Y:S01]  /*23280*/  IMAD R151, R151, 0xeb, RZ ;  /* 0x000000eb97977824 */ /* 0x004fe200078e02ff */
[----:B------:R-:W2:Y:S04]  /*23290*/  LDC R98, c[0x0][0x3d8] ;  /* 0x0000f600ff627b82 */ /* 0x000ea80000000800 */
[----:B------:R-:W-:-:S04]  /*232a0*/  LEA.HI.X.SX32 R153, R151, R197, 0x1, P5 ;  /* 0x000000c597997211 */ /* 0x000fc800028f0eff */
[----:B------:R-:W3:Y:S01]  /*232b0*/  LDC R151, c[0x0][0x3d8] ;  /* 0x0000f600ff977b82 */ /* 0x000ee20000000800 */
[----:B------:R-:W-:Y:S01]  /*232c0*/  LEA.HI.X.SX32 R29, R96, R197, 0x1, P3 ;  /* 0x000000c5601d7211 */ /* 0x000fe200018f0eff */
[----:B0-----:R-:W-:Y:S02]  /*232d0*/  IMAD R99, R99, 0x1d8, RZ ;  /* 0x000001d863637824 */ /* 0x001fe400078e02ff */
[----:B--2---:R-:W-:-:S05]  /*232e0*/  IMAD R97, R98, 0x1da, RZ ;  /* 0x000001da62617824 */ /* 0x004fca00078e02ff */
[----:B------:R-:W-:Y:S01]  /*232f0*/  IADD3 R96, P3, PT, R97, R196, RZ ;  /* 0x000000c461607210 */ /* 0x000fe20007f7e0ff */
[----:B---3--:R-:W-:-:S05]  /*23300*/  IMAD R151, R151, 0xed, RZ ;  /* 0x000000ed97977824 */ /* 0x008fca00078e02ff */
[-C--:B------:R-:W-:Y:S02]  /*23310*/  LEA.HI.X.SX32 R97, R151, R197.reuse, 0x1, P3 ;  /* 0x000000c597617211 */ /* 0x080fe400018f0eff */
[----:B------:R-:W0:Y:S01]  /*23320*/  LDC R151, c[0x0][0x3d8] ;  /* 0x0000f600ff977b82 */ /* 0x000e220000000800 */
[----:B------:R-:W-:Y:S01]  /*23330*/  LEA.HI.X.SX32 R31, R129, R197, 0x1, P4 ;  /* 0x000000c5811f7211 */ /* 0x000fe200020f0eff */
[----:B------:R2:W-:Y:S01]  /*23340*/  STL [R1+0x2738], R0 ;  /* 0x0027380001007387 */ /* 0x0005e20000100800 */
[----:B------:R-:W-:-:S03]  /*23350*/  IADD3 R98, P4, PT, R99, R196, RZ ;  /* 0x000000c463627210 */ /* 0x000fc60007f9e0ff */
[----:B------:R-:W-:Y:S01]  /*23360*/  STL.64 [R1+0x610], R32 ;  /* 0x0006102001007387 */ /* 0x000fe20000100a00 */
[----:B------:R-:W-:Y:S01]  /*23370*/  LEA.HI.X.SX32 R99, R132, R197, 0x1, P4 ;  /* 0x000000c584637211 */ /* 0x000fe200020f0eff */
[----:B------:R-:W-:Y:S02]  /*23380*/  IMAD R187, R187, 0xef, RZ ;  /* 0x000000efbbbb7824 */ /* 0x000fe400078e02ff */
[----:B------:R-:W-:Y:S01]  /*23390*/  STL.64 [R1+0x24c0], R128 ;  /* 0x0024c08001007387 */ /* 0x000fe20000100a00 */
[----:B-1----:R-:W-:Y:S01]  /*233a0*/  IMAD R150, R150, 0x1ea, RZ ;  /* 0x000001ea96967824 */ /* 0x002fe200078e02ff */
[----:B--2---:R-:W1:Y:S02]  /*233b0*/  LDC R0, c[0x0][0x3d8] ;  /* 0x0000f600ff007b82 */ /* 0x004e640000000800 */
[----:B------:R2:W-:Y:S04]  /*233c0*/  STL.64 [R1+0x608], R30 ;  /* 0x0006081e01007387 */ /* 0x0005e80000100a00 */
[----:B------:R3:W-:Y:S04]  /*233d0*/  STL.64 [R1+0x600], R28 ;  /* 0x0006001c01007387 */ /* 0x0007e80000100a00 */
[----:B------:R-:W-:Y:S01]  /*233e0*/  STL.64 [R1+0x5f8], R152 ;  /* 0x0005f89801007387 */ /* 0x000fe20000100a00 */
[----:B--2---:R-:W-:-:S02]  /*233f0*/  IADD3 R30, P5, PT, R130, R196, RZ ;  /* 0x000000c4821e7210 */ /* 0x004fc40007fbe0ff */
[-C--:B---3--:R-:W-:Y:S01]  /*23400*/  IADD3 R28, P4, PT, R131, R196.reuse, RZ ;  /* 0x000000c4831c7210 */ /* 0x088fe20007f9e0ff */
[----:B------:R-:W-:Y:S01]  /*23410*/  STL.64 [R1+0x2500], R130 ;  /* 0x0025008201007387 */ /* 0x000fe20000100a00 */
[-C--:B------:R-:W-:Y:S02]  /*23420*/  LEA.HI.X.SX32 R31, R134, R197.reuse, 0x1, P5 ;  /* 0x000000c5861f7211 */ /* 0x080fe400028f0eff */
[-C--:B------:R-:W-:Y:S01]  /*23430*/  LEA.HI.X.SX32 R29, R187, R197.reuse, 0x1, P4 ;  /* 0x000000c5bb1d7211 */ /* 0x080fe200020f0eff */
[----:B------:R-:W-:Y:S01]  /*23440*/  STL.64 [R1+0x5f0], R98 ;  /* 0x0005f06201007387 */ /* 0x000fe20000100a00 */
[----:B0-----:R-:W-:Y:S01]  /*23450*/  IMAD R151, R151, 0xf3, RZ ;  /* 0x000000f397977824 */ /* 0x001fe200078e02ff */
[----:B------:R-:W-:Y:S01]  /*23460*/  IADD3 R32, P3, PT, R133, R196, RZ ;  /* 0x000000c485207210 */ /* 0x000fe20007f7e0ff */
[----:B------:R-:W-:Y:S01]  /*23470*/  IMAD R189, R189, 0x1e8, RZ ;  /* 0x000001e8bdbd7824 */ /* 0x000fe200078e02ff */
[----:B------:R-:W-:Y:S01]  /*23480*/  STL.64 [R1+0x2560], R132 ;  /* 0x0025608401007387 */ /* 0x000fe20000100a00 */
[----:B------:R-:W0:Y:S03]  /*23490*/  LDC R187, c[0x0][0x3d8] ;  /* 0x0000f600ffbb7b82 */ /* 0x000e260000000800 */
[----:B------:R-:W-:Y:S04]  /*234a0*/  STL.64 [R1+0x5e8], R96 ;  /* 0x0005e86001007387 */ /* 0x000fe80000100a00 */
[----:B------:R-:W-:Y:S04]  /*234b0*/  STL.64 [R1+0x5e0], R30 ;  /* 0x0005e01e01007387 */ /* 0x000fe80000100a00 */
[----:B------:R2:W-:Y:S01]  /*234c0*/  STL.64 [R1+0x5d8], R28 ;  /* 0x0005d81c01007387 */ /* 0x0005e20000100a00 */
[----:B------:R-:W-:-:S02]  /*234d0*/  LEA.HI.X.SX32 R33, R151, R197, 0x1, P3 ;  /* 0x000000c597217211 */ /* 0x000fc400018f0eff */
[----:B------:R-:W3:Y:S01]  /*234e0*/  LDC R151, c[0x0][0x3d8] ;  /* 0x0000f600ff977b82 */ /* 0x000ee20000000800 */
[----:B--2---:R-:W-:-:S07]  /*234f0*/  IADD3 R28, P4, PT, R150, R196, RZ ;  /* 0x000000c4961c7210 */ /* 0x004fce0007f9e0ff */
[----:B------:R-:W2:Y:S01]  /*23500*/  LDC R150, c[0x0][0x3d8] ;  /* 0x0000f600ff967b82 */ /* 0x000ea20000000800 */
[----:B------:R-:W-:Y:S01]  /*23510*/  IADD3 R30, P5, PT, R189, R196, RZ ;  /* 0x000000c4bd1e7210 */ /* 0x000fe20007fbe0ff */
[----:B------:R4:W-:Y:S01]  /*23520*/  STL.64 [R1+0x5d0], R32 ;  /* 0x0005d02001007387 */ /* 0x0009e20000100a00 */
[----:B---3--:R-:W-:-:S05]  /*23530*/  IMAD R151, R151, 0xf5, RZ ;  /* 0x000000f597977824 */ /* 0x008fca00078e02ff */
[----:B------:R-:W3:Y:S01]  /*23540*/  LDC R189, c[0x0][0x3d8] ;  /* 0x0000f600ffbd7b82 */ /* 0x000ee20000000800 */
[----:B--2---:R-:W-:-:S05]  /*23550*/  IMAD R150, R150, 0xf4, RZ ;  /* 0x000000f496967824 */ /* 0x004fca00078e02ff */
[-C--:B------:R-:W-:Y:S02]  /*23560*/  LEA.HI.X.SX32 R31, R150, R197.reuse, 0x1, P5 ;  /* 0x000000c5961f7211 */ /* 0x080fe400028f0eff */
[----:B------:R-:W2:Y:S01]  /*23570*/  LDC R150, c[0x0][0x3d8] ;  /* 0x0000f600ff967b82 */ /* 0x000ea20000000800 */
[----:B------:R-:W-:-:S07]  /*23580*/  LEA.HI.X.SX32 R29, R151, R197, 0x1, P4 ;  /* 0x000000c5971d7211 */ /* 0x000fce00020f0eff */
[----:B------:R-:W1:Y:S01]  /*23590*/  LDC R151, c[0x0][0x3d8] ;  /* 0x0000f600ff977b82 */ /* 0x000e620000000800 */
[----:B------:R-:W-:Y:S01]  /*235a0*/  STL.64 [R1+0x25c0], R134 ;  /* 0x0025c08601007387 */ /* 0x000fe20000100a00 */
[----:B----4-:R-:W-:Y:S01]  /*235b0*/  IADD3 R32, P3, PT, R135, R196, RZ ;  /* 0x000000c487207210 */ /* 0x010fe20007f7e0ff */
[----:B0-----:R-:W-:Y:S02]  /*235c0*/  IMAD R187, R187, 0xf7, RZ ;  /* 0x000000f7bbbb7824 */ /* 0x001fe400078e02ff */
[----:B------:R0:W-:Y:S01]  /*235d0*/  STL.64 [R1+0x5c8], R30 ;  /* 0x0005c81e01007387 */ /* 0x0001e20000100a00 */
[----:B------:R-:W-:-:S03]  /*235e0*/  LEA.HI.X.SX32 R33, R138, R197, 0x1, P3 ;  /* 0x000000c58a217211 */ /* 0x000fc600018f0eff */
[----:B------:R4:W-:Y:S01]  /*235f0*/  STL.64 [R1+0x5c0], R28 ;  /* 0x0005c01c01007387 */ /* 0x0009e20000100a00 */
[----:B0-----:R-:W-:Y:S01]  /*23600*/  IADD3 R30, P5, PT, R136, R196, RZ ;  /* 0x000000c4881e7210 */ /* 0x001fe20007fbe0ff */
[----:B--2---:R-:W-:-:S03]  /*23610*/  IMAD R150, R150, 0x1fa, RZ ;  /* 0x000001fa96967824 */ /* 0x004fc600078e02ff */
[-C--:B------:R-:W-:Y:S01]  /*23620*/  LEA.HI.X.SX32 R31, R187, R197.reuse, 0x1, P5 ;  /* 0x000000c5bb1f7211 */ /* 0x080fe200028f0eff */
[----:B------:R-:W-:Y:S01]  /*23630*/  STL.64 [R1+0x2650], R136 ;  /* 0x0026508801007387 */ /* 0x000fe20000100a00 */
[----:B----4-:R-:W-:Y:S01]  /*23640*/  IADD3 R28, P4, PT, R137, R196, RZ ;  /* 0x000000c4891c7210 */ /* 0x010fe20007f9e0ff */
[----:B-1----:R-:W-:Y:S01]  /*23650*/  IMAD R151, R151, 0xfb, RZ ;  /* 0x000000fb97977824 */ /* 0x002fe200078e02ff */
[----:B------:R-:W0:Y:S01]  /*23660*/  LDC R187, c[0x0][0x3d8] ;  /* 0x0000f600ffbb7b82 */ /* 0x000e220000000800 */
[----:B------:R-:W-:Y:S04]  /*23670*/  STL.64 [R1+0x5b8], R32 ;  /* 0x0005b82001007387 */ /* 0x000fe80000100a00 */
[----:B------:R1:W-:Y:S01]  /*23680*/  STL.64 [R1+0x5b0], R30 ;  /* 0x0005b01e01007387 */ /* 0x0003e20000100a00 */
[----:B------:R-:W-:-:S02]  /*23690*/  LEA.HI.X.SX32 R29, R151, R197, 0x1, P4 ;  /* 0x000000c5971d7211 */ /* 0x000fc400020f0eff */
[----:B------:R-:W2:Y:S01]  /*236a0*/  LDC R151, c[0x0][0x3d8] ;  /* 0x0000f600ff977b82 */ /* 0x000ea20000000800 */
[----:B-1----:R-:W-:-:S07]  /*236b0*/  IADD3 R30, P5, PT, R150, R196, RZ ;  /* 0x000000c4961e7210 */ /* 0x002fce0007fbe0ff */
[----:B------:R-:W1:Y:S01]  /*236c0*/  LDC R150, c[0x0][0x3d8] ;  /* 0x0000f600ff967b82 */ /* 0x000e620000000800 */
[----:B---3--:R-:W-:-:S05]  /*236d0*/  IMAD R189, R189, 0x1f8, RZ ;  /* 0x000001f8bdbd7824 */ /* 0x008fca00078e02ff */
[----:B------:R-:W-:Y:S01]  /*236e0*/  IADD3 R32, P3, PT, R189, R196, RZ ;  /* 0x000000c4bd207210 */ /* 0x000fe20007f7e0ff */
[----:B------:R-:W-:Y:S01]  /*236f0*/  STL.64 [R1+0x5a8], R28 ;  /* 0x0005a81c01007387 */ /* 0x000fe20000100a00 */
[----:B------:R-:W3:Y:S02]  /*23700*/  LDC R189, c[0x0][0x3d8] ;  /* 0x0000f600ffbd7b82 */ /* 0x000ee40000000800 */
[----:B------:R-:W-:Y:S01]  /*23710*/  LEA.HI.X.SX32 R33, R141, R197, 0x1, P3 ;  /* 0x000000c58d217211 */ /* 0x000fe200018f0eff */
[----:B------:R-:W-:Y:S01]  /*23720*/  STL.64 [R1+0x26a0], R138 ;  /* 0x0026a08a01007387 */ /* 0x000fe20000100a00 */
[----:B--2---:R-:W-:-:S03]  /*23730*/  IMAD R151, R151, 0x206, RZ ;  /* 0x0000020697977824 */ /* 0x004fc600078e02ff */
[----:B------:R-:W-:Y:S01]  /*23740*/  STL.64 [R1+0x5a0], R32 ;  /* 0x0005a02001007387 */ /* 0x000fe20000100a00 */
[----:B-1----:R-:W-:-:S03]  /*23750*/  IMAD R150, R150, 0xfd, RZ ;  /* 0x000000fd96967824 */ /* 0x002fc600078e02ff */
[----:B------:R-:W-:Y:S02]  /*23760*/  STL.64 [R1+0x24d0], R140 ;  /* 0x0024d08c01007387 */ /* 0x000fe40000100a00 */
[----:B------:R-:W-:Y:S02]  /*23770*/  LEA.HI.X.SX32 R31, R150, R197, 0x1, P5 ;  /* 0x000000c5961f7211 */ /* 0x000fe400028f0eff */
[----:B------:R-:W1:Y:S03]  /*23780*/  LDC R150, c[0x0][0x3d8] ;  /* 0x0000f600ff967b82 */ /* 0x000e660000000800 */
[----:B------:R2:W-:Y:S02]  /*23790*/  STL.64 [R1+0x598], R30 ;  /* 0x0005981e01007387 */ /* 0x0005e40000100a00 */
[----:B--2---:R-:W-:-:S03]  /*237a0*/  IADD3 R30, P5, PT, R151, R196, RZ ;  /* 0x000000c4971e7210 */ /* 0x004fc60007fbe0ff */
[----:B------:R-:W2:Y:S01]  /*237b0*/  LDC R151, c[0x0][0x3d8] ;  /* 0x0000f600ff977b82 */ /* 0x000ea20000000800 */
[----:B------:R-:W-:-:S04]  /*237c0*/  IADD3 R28, P4, PT, R139, R196, RZ ;  /* 0x000000c48b1c7210 */ /* 0x000fc80007f9e0ff */
[----:B------:R-:W-:Y:S01]  /*237d0*/  LEA.HI.X.SX32 R29, R142, R197, 0x1, P4 ;  /* 0x000000c58e1d7211 */ /* 0x000fe200020f0eff */
[----:B-1----:R-:W-:-:S04]  /*237e0*/  IMAD R150, R150, 0x208, RZ ;  /* 0x0000020896967824 */ /* 0x002fc800078e02ff */
[----:B------:R1:W-:Y:S01]  /*237f0*/  STL.64 [R1+0x590], R28 ;  /* 0x0005901c01007387 */ /* 0x0003e20000100a00 */
[-C--:B------:R-:W-:Y:S02]  /*23800*/  IADD3 R32, P3, PT, R140, R196.reuse, RZ ;  /* 0x000000c48c207210 */ /* 0x080fe40007f7e0ff */
[----:B-1----:R-:W-:Y:S01]  /*23810*/  IADD3 R28, P4, PT, R150, R196, RZ ;  /* 0x000000c4961c7210 */ /* 0x002fe20007f9e0ff */
[----:B--2---:R-:W-:Y:S01]  /*23820*/  IMAD R151, R151, 0xff, RZ ;  /* 0x000000ff97977824 */ /* 0x004fe200078e02ff */
[----:B------:R-:W1:Y:S04]  /*23830*/  LDC R150, c[0x0][0x3d8] ;  /* 0x0000f600ff967b82 */ /* 0x000e680000000800 */
[----:B------:R-:W-:-:S04]  /*23840*/  LEA.HI.X.SX32 R33, R151, R197, 0x1, P3 ;  /* 0x000000c597217211 */ /* 0x000fc800018f0eff */
[----:B------:R-:W2:Y:S01]  /*23850*/  LDC R151, c[0x0][0x3d8] ;  /* 0x0000f600ff977b82 */ /* 0x000ea20000000800 */
[----:B------:R4:W-:Y:S01]  /*23860*/  STL.64 [R1+0x588], R32 ;  /* 0x0005882001007387 */ /* 0x0009e20000100a00 */
[----:B-1----:R-:W-:-:S05]  /*23870*/  IMAD R150, R150, 0x20a, RZ ;  /* 0x0000020a96967824 */ /* 0x002fca00078e02ff */
[----:B----4-:R-:W-:Y:S02]  /*23880*/  IADD3 R32, P3, PT, R150, R196, RZ ;  /* 0x000000c496207210 */ /* 0x010fe40007f7e0ff */
[----:B------:R-:W1:Y:S01]  /*23890*/  LDC R150, c[0x0][0x3d8] ;  /* 0x0000f600ff967b82 */ /* 0x000e620000000800 */
[----:B--2---:R-:W-:-:S05]  /*238a0*/  IMAD R151, R151, 0x103, RZ ;  /* 0x0000010397977824 */ /* 0x004fca00078e02ff */
[----:B------:R-:W-:Y:S02]  /*238b0*/  LEA.HI.X.SX32 R31, R151, R197, 0x1, P5 ;  /* 0x000000c5971f7211 */ /* 0x000fe400028f0eff */
[----:B------:R-:W2:Y:S03]  /*238c0*/  LDC R151, c[0x0][0x3d8] ;  /* 0x0000f600ff977b82 */ /* 0x000ea60000000800 */
        /* <DEDUP_REMOVED lines=12> */
[-C--:B------:R-:W-:Y:S02]  /*23990*/  LEA.HI.X.SX32 R33, R151, R197.reuse, 0x1, P3 ;  /* 0x000000c597217211 */ /* 0x080fe400018f0eff */
[----:B------:R-:W2:Y:S01]  /*239a0*/  LDC R151, c[0x0][0x3d8] ;  /* 0x0000f600ff977b82 */ /* 0x000ea20000000800 */
[----:B------:R-:W-:Y:S02]  /*239b0*/  LEA.HI.X.SX32 R31, R143, R197, 0x1, P5 ;  /* 0x000000c58f1f7211 */ /* 0x000fe400028f0eff */
[----:B------:R4:W-:Y:S04]  /*239c0*/  STL.64 [R1+0x570], R32 ;  /* 0x0005702001007387 */ /* 0x0009e80000100a00 */
[----:B------:R-:W-:Y:S01]  /*239d0*/  STL.64 [R1+0x24d8], R142 ;  /* 0x0024d88e01007387 */ /* 0x000fe20000100a00 */
[----:B-1----:R-:W-:-:S05]  /*239e0*/  IMAD R150, R150, 0x216, RZ ;  /* 0x0000021696967824 */ /* 0x002fca00078e02ff */
[-C--:B----4-:R-:W-:Y:S02]  /*239f0*/  IADD3 R32, P3, PT, R150, R196.reuse, RZ ;  /* 0x000000c496207210 */ /* 0x090fe40007f7e0ff */
[----:B------:R-:W1:Y:S01]  /*23a00*/  LDC R150, c[0x0][0x3d8] ;  /* 0x0000f600ff967b82 */ /* 0x000e620000000800 */
[----:B--2---:R-:W-:Y:S01]  /*23a10*/  IMAD R151, R151, 0x218, RZ ;  /* 0x0000021897977824 */ /* 0x004fe200078e02ff */
[----:B------:R2:W-:Y:S04]  /*23a20*/  STL.64 [R1+0x568], R30 ;  /* 0x0005681e01007387 */ /* 0x0005e80000100a00 */
[----:B--2---:R-:W-:Y:S02]  /*23a30*/  IADD3 R30, P5, PT, R151, R196, RZ ;  /* 0x000000c4971e7210 */ /* 0x004fe40007fbe0ff */
[----:B------:R-:W2:Y:S01]  /*23a40*/  LDC R151, c[0x0][0x3d8] ;  /* 0x0000f600ff977b82 */ /* 0x000ea20000000800 */
[----:B---3--:R-:W-:-:S02]  /*23a50*/  IMAD R189, R189, 0x107, RZ ;  /* 0x00000107bdbd7824 */ /* 0x008fc400078e02ff */
[----:B-1----:R-:W-:-:S03]  /*23a60*/  IMAD R150, R150, 0x10b, RZ ;  /* 0x0000010b96967824 */ /* 0x002fc600078e02ff */
[-C--:B------:R-:W-:Y:S01]  /*23a70*/  LEA.HI.X.SX32 R29, R189, R197.reuse, 0x1, P4 ;  /* 0x000000c5bd1d7211 */ /* 0x080fe200020f0eff */
[----:B0-----:R-:W-:Y:S01]  /*23a80*/  IMAD R187, R187, 0x21a, RZ ;  /* 0x0000021abbbb7824 */ /* 0x001fe200078e02ff */
[-C--:B------:R-:W-:Y:S01]  /*23a90*/  LEA.HI.X.SX32 R31, R144, R197.reuse, 0x1, P5 ;  /* 0x000000c5901f7211 */ /* 0x080fe200028f0eff */
[----:B------:R-:W0:Y:S01]  /*23aa0*/  LDC R189, c[0x0][0x3d8] ;  /* 0x0000f600ffbd7b82 */ /* 0x000e220000000800 */
[----:B------:R-:W-:Y:S01]  /*23ab0*/  LEA.HI.X.SX32 R33, R150, R197, 0x1, P3 ;  /* 0x000000c596217211 */ /* 0x000fe200018f0eff */
[----:B------:R-:W-:Y:S04]  /*23ac0*/  STL.64 [R1+0x560], R28 ;  /* 0x0005601c01007387 */ /* 0x000fe80000100a00 */
[----:B------:R1:W-:Y:S02]  /*23ad0*/  STL.64 [R1+0x558], R32 ;  /* 0x0005582001007387 */ /* 0x0003e40000100a00 */
[----:B------:R-:W3:Y:S01]  /*23ae0*/  LDC R150, c[0x0][0x3d8] ;  /* 0x0000f600ff967b82 */ /* 0x000ee20000000800 */
[----:B--2---:R-:W-:-:S05]  /*23af0*/  IMAD R151, R151, 0x21c, RZ ;  /* 0x0000021c97977824 */ /* 0x004fca00078e02ff */
[-C--:B-1----:R-:W-:Y:S02]  /*23b00*/  IADD3 R32, P3, PT, R151, R196.reuse, RZ ;  /* 0x000000c497207210 */ /* 0x082fe40007f7e0ff */
[----:B------:R-:W1:Y:S01]  /*23b10*/  LDC R151, c[0x0][0x3d8] ;  /* 0x0000f600ff977b82 */ /* 0x000e620000000800 */
[----:B------:R-:W-:Y:S01]  /*23b20*/  IADD3 R28, P4, PT, R187, R196, RZ ;  /* 0x000000c4bb1c7210 */ /* 0x000fe20007f9e0ff */
[----:B------:R2:W-:Y:S06]  /*23b30*/  STL.64 [R1+0x550], R30 ;  /* 0x0005501e01007387 */ /* 0x0005ec0000100a00 */
[----:B------:R-:W4:Y:S01]  /*23b40*/  LDC R187, c[0x0][0x3d8] ;  /* 0x0000f600ffbb7b82 */ /* 0x000f220000000800 */
[----:B---3--:R-:W-:-:S05]  /*23b50*/  IMAD R150, R150, 0x21e, RZ ;  /* 0x0000021e96967824 */ /* 0x008fca00078e02ff */
[----:B--2---:R-:W-:Y:S02]  /*23b60*/  IADD3 R30, P5, PT, R150, R196, RZ ;  /* 0x000000c4961e7210 */ /* 0x004fe40007fbe0ff */
[----:B------:R-:W2:Y:S01]  /*23b70*/  LDC R150, c[0x0][0x3d8] ;  /* 0x0000f600ff967b82 */ /* 0x000ea20000000800 */
[----:B-1----:R-:W-:-:S05]  /*23b80*/  IMAD R151, R151, 0x10d, RZ ;  /* 0x0000010d97977824 */ /* 0x002fca00078e02ff */
[----:B------:R-:W-:Y:S02]  /*23b90*/  LEA.HI.X.SX32 R29, R151, R197, 0x1, P4 ;  /* 0x000000c5971d7211 */ /* 0x000fe400020f0eff */
[----:B------:R-:W1:Y:S03]  /*23ba0*/  LDC R151, c[0x0][0x3d8] ;  /* 0x0000f600ff977b82 */ /* 0x000e660000000800 */
[----:B------:R3:W-:Y:S01]  /*23bb0*/  STL.64 [R1+0x548], R28 ;  /* 0x0005481c01007387 */ /* 0x0007e20000100a00 */
[----:B--2---:R-:W-:-:S05]  /*23bc0*/  IMAD R150, R150, 0x226, RZ ;  /* 0x0000022696967824 */ /* 0x004fca00078e02ff */
[----:B---3--:R-:W-:Y:S02]  /*23bd0*/  IADD3 R28, P4, PT, R150, R196, RZ ;  /* 0x000000c4961c7210 */ /* 0x008fe40007f9e0ff */
        /* <DEDUP_REMOVED lines=24> */
[----:B------:R-:W1:Y:S01]  /*23d60*/  LDC R151, c[0x0][0x3d8] ;  /* 0x0000f600ff977b82 */ /* 0x000e620000000800 */
[----:B--2---:R-:W-:-:S05]  /*23d70*/  IMAD R150, R150, 0x22e, RZ ;  /* 0x0000022e96967824 */ /* 0x004fca00078e02ff */
[----:B------:R-:W-:Y:S02]  /*23d80*/  IADD3 R138, P3, PT, R150, R196, RZ ;  /* 0x000000c4968a7210 */ /* 0x000fe40007f7e0ff */
[----:B------:R-:W2:Y:S01]  /*23d90*/  LDC R150, c[0x0][0x3d8] ;  /* 0x0000f600ff967b82 */ /* 0x000ea20000000800 */
[----:B-1----:R-:W-:-:S05]  /*23da0*/  IMAD R151, R151, 0x115, RZ ;  /* 0x0000011597977824 */ /* 0x002fca00078e02ff */
[-C--:B------:R-:W-:Y:S02]  /*23db0*/  LEA.HI.X.SX32 R31, R151, R197.reuse, 0x1, P5 ;  /* 0x000000c5971f7211 */ /* 0x080fe400028f0eff */
[----:B------:R-:W1:Y:S01]  /*23dc0*/  LDC R151, c[0x0][0x3d8] ;  /* 0x0000f600ff977b82 */ /* 0x000e620000000800 */
[----:B------:R3:W-:Y:S01]  /*23dd0*/  STL.64 [R1+0x528], R32 ;  /* 0x0005282001007387 */ /* 0x0007e20000100a00 */
[----:B------:R-:W-:Y:S01]  /*23de0*/  LEA.HI.X.SX32 R29, R145, R197, 0x1, P4 ;  /* 0x000000c5911d7211 */ /* 0x000fe200020f0eff */
[----:B--2---:R-:W-:-:S05]  /*23df0*/  IMAD R150, R150, 0x236, RZ ;  /* 0x0000023696967824 */ /* 0x004fca00078e02ff */
[----:B------:R-:W-:Y:S02]  /*23e00*/  IADD3 R224, P5, PT, R150, R196, RZ ;  /* 0x000000c496e07210 */ /* 0x000fe40007fbe0ff */
[----:B------:R-:W2:Y:S01]  /*23e10*/  LDC R150, c[0x0][0x3d8] ;  /* 0x0000f600ff967b82 */ /* 0x000ea20000000800 */
[----:B-1----:R-:W-:-:S05]  /*23e20*/  IMAD R151, R151, 0x238, RZ ;  /* 0x0000023897977824 */ /* 0x002fca00078e02ff */
[----:B---3--:R-:W-:Y:S02]  /*23e30*/  IADD3 R32, P4, PT, R151, R196, RZ ;  /* 0x000000c497207210 */ /* 0x008fe40007f9e0ff */
[----:B------:R-:W1:Y:S01]  /*23e40*/  LDC R151, c[0x0][0x3d8] ;  /* 0x0000f600ff977b82 */ /* 0x000e620000000800 */
[----:B------:R3:W-:Y:S01]  /*23e50*/  STL.64 [R1+0x520], R30 ;  /* 0x0005201e01007387 */ /* 0x0007e20000100a00 */
[----:B--2---:R-:W-:-:S05]  /*23e60*/  IMAD R150, R150, 0x11b, RZ ;  /* 0x0000011b96967824 */ /* 0x004fca00078e02ff */
[-C--:B------:R-:W-:Y:S01]  /*23e70*/  LEA.HI.X.SX32 R225, R150, R197.reuse, 0x1, P5 ;  /* 0x000000c596e17211 */ /* 0x080fe200028f0eff */
[----:B-1----:R-:W-:Y:S01]  /*23e80*/  IMAD R151, R151, 0x23c, RZ ;  /* 0x0000023c97977824 */ /* 0x002fe200078e02ff */
[----:B------:R-:W-:Y:S01]  /*23e90*/  LEA.HI.X.SX32 R33, R146, R197, 0x1, P4 ;  /* 0x000000c592217211 */ /* 0x000fe200020f0eff */
[----:B0-----:R-:W-:Y:S02]  /*23ea0*/  IMAD R189, R189, 0x117, RZ ;  /* 0x00000117bdbd7824 */ /* 0x001fe400078e02ff */
[----:B----4-:R-:W-:Y:S01]  /*23eb0*/  IMAD R187, R187, 0x23a, RZ ;  /* 0x0000023abbbb7824 */ /* 0x010fe200078e02ff */
[----:B---3--:R-:W-:Y:S01]  /*23ec0*/  IADD3 R30, P5, PT, R151, R196, RZ ;  /* 0x000000c4971e7210 */ /* 0x008fe20007fbe0ff */
[----:B------:R-:W-:Y:S01]  /*23ed0*/  STL.64 [R1+0x24e0], R144 ;  /* 0x0024e09001007387 */ /* 0x000fe20000100a00 */
[----:B------:R-:W0:Y:S08]  /*23ee0*/  LDC R151, c[0x0][0x3d8] ;  /* 0x0000f600ff977b82 */ /* 0x000e300000000800 */
[----:B------:R-:W1:Y:S01]  /*23ef0*/  LDC R150, c[0x0][0x3d8] ;  /* 0x0000f600ff967b82 */ /* 0x000e620000000800 */
[----:B0-----:R-:W-:-:S05]  /*23f00*/  IMAD R151, R151, 0x23e, RZ ;  /* 0x0000023e97977824 */ /* 0x001fca00078e02ff */
[----:B------:R-:W-:Y:S02]  /*23f10*/  IADD3 R74, P4, PT, R151, R196, RZ ;  /* 0x000000c4974a7210 */ /* 0x000fe40007f9e0ff */
[----:B------:R-:W0:Y:S01]  /*23f20*/  LDC R151, c[0x0][0x3d8] ;  /* 0x0000f600ff977b82 */ /* 0x000e220000000800 */
[----:B------:R2:W-:Y:S01]  /*23f30*/  STL.64 [R1+0x518], R28 ;  /* 0x0005181c01007387 */ /* 0x0005e20000100a00 */
[-C--:B------:R-:W-:Y:S01]  /*23f40*/  LEA.HI.X.SX32 R139, R189, R197.reuse, 0x1, P3 ;  /* 0x000000c5bd8b7211 */ /* 0x080fe200018f0eff */
[----:B-1----:R-:W-:Y:S01]  /*23f50*/  IMAD R150, R150, 0x246, RZ ;  /* 0x0000024696967824 */ /* 0x002fe200078e02ff */
[----:B------:R-:W-:-:S04]  /*23f60*/  LEA.HI.X.SX32 R31, R147, R197, 0x1, P5 ;  /* 0x000000c5931f7211 */ /* 0x000fc800028f0eff */
[----:B------:R-:W1:Y:S01]  /*23f70*/  LDC R189, c[0x0][0x3d8] ;  /* 0x0000f600ffbd7b82 */ /* 0x000e620000000800 */
[----:B--2---:R-:W-:Y:S01]  /*23f80*/  IADD3 R28, P3, PT, R187, R196, RZ ;  /* 0x000000c4bb1c7210 */ /* 0x004fe20007f7e0ff */
[----:B0-----:R-:W-:Y:S01]  /*23f90*/  IMAD R151, R151, 0x11d, RZ ;  /* 0x0000011d97977824 */ /* 0x001fe200078e02ff */
[----:B------:R-:W-:Y:S05]  /*23fa0*/  STL.64 [R1+0x510], R138 ;  /* 0x0005108a01007387 */ /* 0x000fea0000100a00 */
[----:B------:R-:W0:Y:S01]  /*23fb0*/  LDC R187, c[0x0][0x3d8] ;  /* 0x0000f600ffbb7b82 */ /* 0x000e220000000800 */
[----:B------:R-:W-:-:S07]  /*23fc0*/  LEA.HI.X.SX32 R29, R151, R197, 0x1, P3 ;  /* 0x000000c5971d7211 */ /* 0x000fce00018f0eff */
[----:B------:R-:W2:Y:S01]  /*23fd0*/  LDC R151, c[0x0][0x3d8] ;  /* 0x0000f600ff977b82 */ /* 0x000ea20000000800 */
[----:B------:R-:W-:Y:S04]  /*23fe0*/  STL.64 [R1+0x26b0], R138 ;  /* 0x0026b08a01007387 */ /* 0x000fe80000100a00 */
[----:B------:R-:W-:Y:S04]  /*23ff0*/  STL.64 [R1+0x508], R224 ;  /* 0x000508e001007387 */ /* 0x000fe80000100a00 */
[----:B------:R-:W-:Y:S04]  /*24000*/  STL.64 [R1+0x500], R32 ;  /* 0x0005002001007387 */ /* 0x000fe80000100a00 */
[----:B------:R-:W-:Y:S04]  /*24010*/  STL.64 [R1+0x26c0], R224 ;  /* 0x0026c0e001007387 */ /* 0x000fe80000100a00 */
[----:B------:R3:W-:Y:S01]  /*24020*/  STL.64 [R1+0x4f8], R28 ;  /* 0x0004f81c01007387 */ /* 0x0007e20000100a00 */
[----:B--2---:R-:W-:Y:S01]  /*24030*/  IMAD R151, R151, 0x248, RZ ;  /* 0x0000024897977824 */ /* 0x004fe200078e02ff */
[----:B---3--:R-:W-:-:S04]  /*24040*/  IADD3 R28, P3, PT, R150, R196, RZ ;  /* 0x000000c4961c7210 */ /* 0x008fc80007f7e0ff */
[----:B------:R-:W-:Y:S01]  /*24050*/  IADD3 R136, P5, PT, R151, R196, RZ ;  /* 0x000000c497887210 */ /* 0x000fe20007fbe0ff */
[----:B------:R-:W2:Y:S08]  /*24060*/  LDC R150, c[0x0][0x3d8] ;  /* 0x0000f600ff967b82 */ /* 0x000eb00000000800 */
[----:B------:R-:W3:Y:S01]  /*24070*/  LDC R151, c[0x0][0x3d8] ;  /* 0x0000f600ff977b82 */ /* 0x000ee20000000800 */
[----:B--2---:R-:W-:-:S02]  /*24080*/  IMAD R150, R150, 0x123, RZ ;  /* 0x0000012396967824 */ /* 0x004fc400078e02ff */
[----:B---3--:R-:W-:-:S03]  /*24090*/  IMAD R151, R151, 0x24c, RZ ;  /* 0x0000024c97977824 */ /* 0x008fc600078e02ff */
[----:B------:R-:W-:Y:S02]  /*240a0*/  LEA.HI.X.SX32 R29, R150, R197, 0x1, P3 ;  /* 0x000000c5961d7211 */ /* 0x000fe400018f0eff */
[----:B------:R-:W2:Y:S01]  /*240b0*/  LDC R150, c[0x0][0x3d8] ;  /* 0x0000f600ff967b82 */ /* 0x000ea20000000800 */
[----:B------:R-:W-:-:S07]  /*240c0*/  IADD3 R72, P3, PT, R151, R196, RZ ;  /* 0x000000c497487210 */ /* 0x000fce0007f7e0ff */
[----:B------:R-:W3:Y:S01]  /*240d0*/  LDC R151, c[0x0][0x3d8] ;  /* 0x0000f600ff977b82 */ /* 0x000ee20000000800 */
[----:B-1----:R-:W-:Y:S02]  /*240e0*/  IMAD R189, R189, 0x11f, RZ ;  /* 0x0000011fbdbd7824 */ /* 0x002fe400078e02ff */
[----:B0-----:R-:W-:-:S03]  /*240f0*/  IMAD R187, R187, 0x24a, RZ ;  /* 0x0000024abbbb7824 */ /* 0x001fc600078e02ff */
[----:B------:R-:W-:Y:S02]  /*24100*/  LEA.HI.X.SX32 R75, R189, R197, 0x1, P4 ;  /* 0x000000c5bd4b7211 */ /* 0x000fe400020f0eff */
[----:B------:R-:W-:Y:S01]  /*24110*/  IADD3 R94, P4, PT, R187, R196, RZ ;  /* 0x000000c4bb5e7210 */ /* 0x000fe20007f9e0ff */
[----:B------:R-:W0:Y:S01]  /*24120*/  LDC R189, c[0x0][0x3d8] ;  /* 0x0000f600ffbd7b82 */ /* 0x000e220000000800 */
[----:B--2---:R-:W-:-:S07]  /*24130*/  IMAD R150, R150, 0x125, RZ ;  /* 0x0000012596967824 */ /* 0x004fce00078e02ff */
[----:B------:R-:W1:Y:S01]  /*24140*/  LDC R187, c[0x0][0x3d8] ;  /* 0x0000f600ffbb7b82 */ /* 0x000e620000000800 */
[----:B---3--:R-:W-:Y:S01]  /*24150*/  IMAD R151, R151, 0x256, RZ ;  /* 0x0000025697977824 */ /* 0x008fe200078e02ff */
[----:B------:R-:W-:Y:S01]  /*24160*/  LEA.HI.X.SX32 R95, R150, R197, 0x1, P4 ;  /* 0x000000c5965f7211 */ /* 0x000fe200020f0eff */
[----:B------:R-:W-:Y:S05]  /*24170*/  STL.64 [R1+0x2508], R146 ;  /* 0x0025089201007387 */ /* 0x000fea0000100a00 */
[----:B------:R-:W2:Y:S01]  /*24180*/  LDC R150, c[0x0][0x3d8] ;  /* 0x0000f600ff967b82 */ /* 0x000ea20000000800 */
[----:B------:R-:W-:-:S07]  /*24190*/  IADD3 R90, P4, PT, R151, R196, RZ ;  /* 0x000000c4975a7210 */ /* 0x000fce0007f9e0ff */
[----:B------:R-:W3:Y:S01]  /*241a0*/  LDC R151, c[0x0][0x3d8] ;  /* 0x0000f600ff977b82 */ /* 0x000ee20000000800 */
[----:B------:R-:W-:Y:S01]  /*241b0*/  STL.64 [R1+0x4f0], R30 ;  /* 0x0004f01e01007387 */ /* 0x000fe20000100a00 */
[----:B------:R-:W-:-:S03]  /*241c0*/  LEA.HI.X.SX32 R73, R148, R197, 0x1, P3 ;  /* 0x000000c594497211 */ /* 0x000fc600018f0eff */
[----:B------:R-:W-:Y:S04]  /*241d0*/  STL.64 [R1+0x4e8], R74 ;  /* 0x0004e84a01007387 */ /* 0x000fe80000100a00 */
[----:B------:R-:W-:Y:S04]  /*241e0*/  STL.64 [R1+0x2678], R74 ;  /* 0x0026784a01007387 */ /* 0x000fe80000100a00 */
[----:B------:R4:W-:Y:S01]  /*241f0*/  STL.64 [R1+0x4e0], R28 ;  /* 0x0004e01c01007387 */ /* 0x0009e20000100a00 */
[----:B---3--:R-:W-:-:S05]  /*24200*/  IMAD R151, R151, 0x258, RZ ;  /* 0x0000025897977824 */ /* 0x008fca00078e02ff */
[-C--:B----4-:R-:W-:Y:S02]  /*24210*/  IADD3 R28, P3, PT, R151, R196.reuse, RZ ;  /* 0x000000c4971c7210 */ /* 0x090fe40007f7e0ff */
[----:B------:R-:W3:Y:S01]  /*24220*/  LDC R151, c[0x0][0x3d8] ;  /* 0x0000f600ff977b82 */ /* 0x000ee20000000800 */
[----:B0-----:R-:W-:Y:S02]  /*24230*/  IMAD R189, R189, 0x124, RZ ;  /* 0x00000124bdbd7824 */ /* 0x001fe400078e02ff */
[----:B-1----:R-:W-:Y:S02]  /*24240*/  IMAD R187, R187, 0x24e, RZ ;  /* 0x0000024ebbbb7824 */ /* 0x002fe400078e02ff */
[----:B--2---:R-:W-:Y:S01]  /*24250*/  IMAD R150, R150, 0x127, RZ ;  /* 0x0000012796967824 */ /* 0x004fe200078e02ff */
[-C--:B------:R-:W-:Y:S02]  /*24260*/  LEA.HI.X.SX32 R137, R189, R197.reuse, 0x1, P5 ;  /* 0x000000c5bd897211 */ /* 0x080fe400028f0eff */
[----:B------:R-:W-:Y:S01]  /*24270*/  IADD3 R92, P5, PT, R187, R196, RZ ;  /* 0x000000c4bb5c7210 */ /* 0x000fe20007fbe0ff */
[----:B------:R-:W0:Y:S03]  /*24280*/  LDC R189, c[0x0][0x3d8] ;  /* 0x0000f600ffbd7b82 */ /* 0x000e260000000800 */
[----:B------:R-:W-:-:S05]  /*24290*/  LEA.HI.X.SX32 R93, R150, R197, 0x1, P5 ;  /* 0x000000c5965d7211 */ /* 0x000fca00028f0eff */
[----:B------:R-:W1:Y:S01]  /*242a0*/  LDC R150, c[0x0][0x3d8] ;  /* 0x0000f600ff967b82 */ /* 0x000e620000000800 */
[----:B---3--:R-:W-:Y:S01]  /*242b0*/  IMAD R151, R151, 0x25a, RZ ;  /* 0x0000025a97977824 */ /* 0x008fe200078e02ff */
[----:B------:R-:W-:Y:S06]  /*242c0*/  STL.64 [R1+0x4d8], R136 ;  /* 0x0004d88801007387 */ /* 0x000fec0000100a00 */
[----:B------:R-:W2:Y:S01]  /*242d0*/  LDC R187, c[0x0][0x3d8] ;  /* 0x0000f600ffbb7b82 */ /* 0x000ea20000000800 */
[----:B------:R-:W-:-:S07]  /*242e0*/  IADD3 R32, P5, PT, R151, R196, RZ ;  /* 0x000000c497207210 */ /* 0x000fce0007fbe0ff */
[----:B------:R-:W3:Y:S01]  /*242f0*/  LDC R151, c[0x0][0x3d8] ;  /* 0x0000f600ff977b82 */ /* 0x000ee20000000800 */
[----:B-1----:R-:W-:-:S05]  /*24300*/  IMAD R150, R150, 0x12b, RZ ;  /* 0x0000012b96967824 */ /* 0x002fca00078e02ff */
[----:B------:R-:W-:Y:S02]  /*24310*/  LEA.HI.X.SX32 R91, R150, R197, 0x1, P4 ;  /* 0x000000c5965b7211 */ /* 0x000fe400020f0eff */
[----:B------:R-:W1:Y:S01]  /*24320*/  LDC R150, c[0x0][0x3d8] ;  /* 0x0000f600ff967b82 */ /* 0x000e620000000800 */
[----:B---3--:R-:W-:-:S05]  /*24330*/  IMAD R151, R151, 0x25c, RZ ;  /* 0x0000025c97977824 */ /* 0x008fca00078e02ff */
[----:B------:R-:W-:Y:S02]  /*24340*/  IADD3 R30, P4, PT, R151, R196, RZ ;  /* 0x000000c4971e7210 */ /* 0x000fe40007f9e0ff */
[----:B------:R-:W3:Y:S01]  /*24350*/  LDC R151, c[0x0][0x3d8] ;  /* 0x0000f600ff977b82 */ /* 0x000ee20000000800 */
[----:B------:R-:W-:Y:S01]  /*24360*/  STL.64 [R1+0x2658], R136 ;  /* 0x0026588801007387 */ /* 0x000fe20000100a00 */
[----:B-1----:R-:W-:-:S03]  /*24370*/  IMAD R150, R150, 0x12c, RZ ;  /* 0x0000012c96967824 */ /* 0x002fc600078e02ff */
[----:B------:R-:W-:Y:S04]  /*24380*/  STL.64 [R1+0x4d0], R94 ;  /* 0x0004d05e01007387 */ /* 0x000fe80000100a00 */
[----:B------:R-:W-:Y:S01]  /*24390*/  STL.64 [R1+0x2680], R94 ;  /* 0x0026805e01007387 */ /* 0x000fe20000100a00 */
[----:B------:R-:W-:Y:S02]  /*243a0*/  LEA.HI.X.SX32 R29, R150, R197, 0x1, P3 ;  /* 0x000000c5961d7211 */ /* 0x000fe400018f0eff */
[----:B------:R-:W1:Y:S01]  /*243b0*/  LDC R150, c[0x0][0x3d8] ;  /* 0x0000f600ff967b82 */ /* 0x000e620000000800 */
[----:B------:R-:W-:Y:S04]  /*243c0*/  STL.64 [R1+0x4c8], R72 ;  /* 0x0004c84801007387 */ /* 0x000fe80000100a00 */
[----:B------:R-:W-:Y:S01]  /*243d0*/  STL.64 [R1+0x2688], R72 ;  /* 0x0026884801007387 */ /* 0x000fe20000100a00 */
[----:B---3--:R-:W-:-:S03]  /*243e0*/  IMAD R151, R151, 0x25e, RZ ;  /* 0x0000025e97977824 */ /* 0x008fc600078e02ff */
[----:B------:R-:W-:Y:S04]  /*243f0*/  STL.64 [R1+0x4c0], R92 ;  /* 0x0004c05c01007387 */ /* 0x000fe80000100a00 */
[----:B------:R-:W-:Y:S04]  /*24400*/  STL.64 [R1+0x26c8], R92 ;  /* 0x0026c85c01007387 */ /* 0x000fe80000100a00 */
[----:B------:R3:W-:Y:S02]  /*24410*/  STL.64 [R1+0x4b0], R28 ;  /* 0x0004b01c01007387 */ /* 0x0007e40000100a00 */
[----:B---3--:R-:W-:-:S02]  /*24420*/  IADD3 R28, P3, PT, R151, R196, RZ ;  /* 0x000000c4971c7210 */ /* 0x008fc40007f7e0ff */
[----:B------:R-:W3:Y:S01]  /*24430*/  LDC R151, c[0x0][0x3d8] ;  /* 0x0000f600ff977b82 */ /* 0x000ee20000000800 */
[----:B-1----:R-:W-:-:S05]  /*24440*/  IMAD R150, R150, 0x12d, RZ ;  /* 0x0000012d96967824 */ /* 0x002fca00078e02ff */
[----:B------:R-:W-:Y:S02]  /*24450*/  LEA.HI.X.SX32 R33, R150, R197, 0x1, P5 ;  /* 0x000000c596217211 */ /* 0x000fe400028f0eff */
[----:B------:R-:W1:Y:S01]  /*24460*/  LDC R150, c[0x0][0x3d8] ;  /* 0x0000f600ff967b82 */ /* 0x000e620000000800 */
[----:B---3--:R-:W-:-:S05]  /*24470*/  IMAD R151, R151, 0x266, RZ ;  /* 0x0000026697977824 */ /* 0x008fca00078e02ff */
[-C--:B------:R-:W-:Y:S02]  /*24480*/  IADD3 R70, P5, PT, R151, R196.reuse, RZ ;  /* 0x000000c497467210 */ /* 0x080fe40007fbe0ff */
[----:B------:R-:W3:Y:S01]  /*24490*/  LDC R151, c[0x0][0x3d8] ;  /* 0x0000f600ff977b82 */ /* 0x000ee20000000800 */
[----:B0-----:R-:W-:Y:S02]  /*244a0*/  IMAD R189, R189, 0x12e, RZ ;  /* 0x0000012ebdbd7824 */ /* 0x001fe400078e02ff */
[----:B-1----:R-:W-:Y:S01]  /*244b0*/  IMAD R150, R150, 0x12f, RZ ;  /* 0x0000012f96967824 */ /* 0x002fe200078e02ff */
[----:B------:R-:W-:Y:S02]  /*244c0*/  STL.64 [R1+0x4b8], R90 ;  /* 0x0004b85a01007387 */ /* 0x000fe40000100a00 */
[-C--:B------:R-:W-:Y:S02]  /*244d0*/  LEA.HI.X.SX32 R31, R189, R197.reuse, 0x1, P4 ;  /* 0x000000c5bd1f7211 */ /* 0x080fe400020f0eff */
[----:B------:R-:W-:Y:S01]  /*244e0*/  LEA.HI.X.SX32 R29, R150, R197, 0x1, P3 ;  /* 0x000000c5961d7211 */ /* 0x000fe200018f0eff */
[----:B------:R-:W-:Y:S01]  /*244f0*/  STL.64 [R1+0x26d0], R90 ;  /* 0x0026d05a01007387 */ /* 0x000fe20000100a00 */
[----:B------:R-:W0:Y:S03]  /*24500*/  LDC R150, c[0x0][0x3d8] ;  /* 0x0000f600ff967b82 */ /* 0x000e260000000800 */
[----:B------:R-:W-:Y:S04]  /*24510*/  STL.64 [R1+0x4a8], R32 ;  /* 0x0004a82001007387 */ /* 0x000fe80000100a00 */
[----:B------:R-:W-:Y:S01]  /*24520*/  STL.64 [R1+0x4a0], R30 ;  /* 0x0004a01e01007387 */ /* 0x000fe20000100a00 */
[----:B--2---:R-:W-:Y:S01]  /*24530*/  IMAD R187, R187, 0x268, RZ ;  /* 0x00000268bbbb7824 */ /* 0x004fe200078e02ff */
[----:B------:R-:W1:Y:S01]  /*24540*/  LDC R189, c[0x0][0x3d8] ;  /* 0x0000f600ffbd7b82 */ /* 0x000e620000000800 */
[----:B---3--:R-:W-:Y:S01]  /*24550*/  IMAD R151, R151, 0x26a, RZ ;  /* 0x0000026a97977824 */ /* 0x008fe200078e02ff */
[----:B------:R2:W-:Y:S04]  /*24560*/  STL.64 [R1+0x498], R28 ;  /* 0x0004981c01007387 */ /* 0x0005e80000100a00 */
[----:B--2---:R-:W-:-:S02]  /*24570*/  IADD3 R28, P3, PT, R151, R196, RZ ;  /* 0x000000c4971c7210 */ /* 0x004fc40007f7e0ff */
[----:B------:R-:W2:Y:S01]  /*24580*/  LDC R151, c[0x0][0x3d8] ;  /* 0x0000f600ff977b82 */ /* 0x000ea20000000800 */
[----:B0-----:R-:W-:Y:S01]  /*24590*/  IMAD R150, R150, 0x134, RZ ;  /* 0x0000013496967824 */ /* 0x001fe200078e02ff */
[----:B------:R-:W-:-:S04]  /*245a0*/  IADD3 R30, P4, PT, R187, R196, RZ ;  /* 0x000000c4bb1e7210 */ /* 0x000fc80007f9e0ff */
[----:B------:R-:W-:Y:S02]  /*245b0*/  LEA.HI.X.SX32 R31, R150, R197, 0x1, P4 ;  /* 0x000000c5961f7211 */ /* 0x000fe400020f0eff */
[----:B------:R-:W0:Y:S01]  /*245c0*/  LDC R150, c[0x0][0x3d8] ;  /* 0x0000f600ff967b82 */ /* 0x000e220000000800 */
[----:B-1----:R-:W-:-:S07]  /*245d0*/  IMAD R189, R189, 0x133, RZ ;  /* 0x00000133bdbd7824 */ /* 0x002fce00078e02ff */
[----:B------:R-:W1:Y:S01]  /*245e0*/  LDC R187, c[0x0][0x3d8] ;  /* 0x0000f600ffbb7b82 */ /* 0x000e620000000800 */
[----:B--2---:R-:W-:-:S05]  /*245f0*/  IMAD R151, R151, 0x26e, RZ ;  /* 0x0000026e97977824 */ /* 0x004fca00078e02ff */
[----:B------:R-:W-:Y:S02]  /*24600*/  IADD3 R220, P4, PT, R151, R196, RZ ;  /* 0x000000c497dc7210 */ /* 0x000fe40007f9e0ff */
[----:B------:R-:W2:Y:S01]  /*24610*/  LDC R151, c[0x0][0x3d8] ;  /* 0x0000f600ff977b82 */ /* 0x000ea20000000800 */
[----:B0-----:R-:W-:-:S05]  /*24620*/  IMAD R150, R150, 0x135, RZ ;  /* 0x0000013596967824 */ /* 0x001fca00078e02ff */
[----:B------:R-:W-:Y:S02]  /*24630*/  LEA.HI.X.SX32 R29, R150, R197, 0x1, P3 ;  /* 0x000000c5961d7211 */ /* 0x000fe400018f0eff */
[----:B------:R-:W0:Y:S01]  /*24640*/  LDC R150, c[0x0][0x3d8] ;  /* 0x0000f600ff967b82 */ /* 0x000e220000000800 */
[----:B--2---:R-:W-:-:S05]  /*24650*/  IMAD R151, R151, 0x276, RZ ;  /* 0x0000027697977824 */ /* 0x004fca00078e02ff */
[----:B------:R-:W-:Y:S02]  /*24660*/  IADD3 R68, P3, PT, R151, R196, RZ ;  /* 0x000000c497447210 */ /* 0x000fe40007f7e0ff */
[----:B------:R-:W2:Y:S01]  /*24670*/  LDC R151, c[0x0][0x3d8] ;  /* 0x0000f600ff977b82 */ /* 0x000ea20000000800 */
[----:B0-----:R-:W-:Y:S01]  /*24680*/  IMAD R150, R150, 0x137, RZ ;  /* 0x0000013796967824 */ /* 0x001fe200078e02ff */
[----:B------:R-:W-:-:S04]  /*24690*/  LEA.HI.X.SX32 R71, R189, R197, 0x1, P5 ;  /* 0x000000c5bd477211 */ /* 0x000fc800028f0eff */
[----:B------:R-:W-:Y:S02]  /*246a0*/  LEA.HI.X.SX32 R221, R150, R197, 0x1, P4 ;  /* 0x000000c596dd7211 */ /* 0x000fe400020f0eff */
[----:B------:R-:W0:Y:S08]  /*246b0*/  LDC R189, c[0x0][0x3d8] ;  /* 0x0000f600ffbd7b82 */ /* 0x000e300000000800 */
[----:B------:R-:W3:Y:S01]  /*246c0*/  LDC R150, c[0x0][0x3d8] ;  /* 0x0000f600ff967b82 */ /* 0x000ee20000000800 */
[----:B--2---:R-:W-:-:S05]  /*246d0*/  IMAD R151, R151, 0x27a, RZ ;  /* 0x0000027a97977824 */ /* 0x004fca00078e02ff */
[----:B------:R-:W-:Y:S02]  /*246e0*/  IADD3 R32, P4, PT, R151, R196, RZ ;  /* 0x000000c497207210 */ /* 0x000fe40007f9e0ff */
[----:B------:R-:W2:Y:S01]  /*246f0*/  LDC R151, c[0x0][0x3d8] ;  /* 0x0000f600ff977b82 */ /* 0x000ea20000000800 */
[----:B-1----:R-:W-:Y:S02]  /*24700*/  IMAD R187, R187, 0x26c, RZ ;  /* 0x0000026cbbbb7824 */ /* 0x002fe400078e02ff */
[----:B0-----:R-:W-:-:S03]  /*24710*/  IMAD R189, R189, 0x136, RZ ;  /* 0x00000136bdbd7824 */ /* 0x001fc600078e02ff */
[----:B------:R-:W-:Y:S02]  /*24720*/  IADD3 R134, P5, PT, R187, R196, RZ ;  /* 0x000000c4bb867210 */ /* 0x000fe40007fbe0ff */
[----:B------:R-:W0:Y:S01]  /*24730*/  LDC R187, c[0x0][0x3d8] ;  /* 0x0000f600ffbb7b82 */ /* 0x000e220000000800 */
[----:B---3--:R-:W-:Y:S01]  /*24740*/  IMAD R150, R150, 0x13b, RZ ;  /* 0x0000013b96967824 */ /* 0x008fe200078e02ff */
[----:B------:R-:W-:-:S04]  /*24750*/  LEA.HI.X.SX32 R135, R189, R197, 0x1, P5 ;  /* 0x000000c5bd877211 */ /* 0x000fc800028f0eff */
[----:B------:R-:W-:Y:S02]  /*24760*/  LEA.HI.X.SX32 R69, R150, R197, 0x1, P3 ;  /* 0x000000c596457211 */ /* 0x000fe400018f0eff */
[----:B------:R-:W1:Y:S01]  /*24770*/  LDC R189, c[0x0][0x3d8] ;  /* 0x0000f600ffbd7b82 */ /* 0x000e620000000800 */
[----:B------:R3:W-:Y:S01]  /*24780*/  STL.64 [R1+0x488], R30 ;  /* 0x0004881e01007387 */ /* 0x0007e20000100a00 */
[----:B--2---:R-:W-:-:S06]  /*24790*/  IMAD R151, R151, 0x27c, RZ ;  /* 0x0000027c97977824 */ /* 0x004fcc00078e02ff */
[----:B------:R-:W2:Y:S01]  /*247a0*/  LDC R150, c[0x0][0x3d8] ;  /* 0x0000f600ff967b82 */ /* 0x000ea20000000800 */
[----:B---3--:R-:W-:-:S07]  /*247b0*/  IADD3 R30, P3, PT, R151, R196, RZ ;  /* 0x000000c4971e7210 */ /* 0x008fce0007f7e0ff */
[----:B------:R-:W3:Y:S01]  /*247c0*/  LDC R151, c[0x0][0x3d8] ;  /* 0x0000f600ff977b82 */ /* 0x000ee20000000800 */
[----:B0-----:R-:W-:Y:S01]  /*247d0*/  IMAD R187, R187, 0x278, RZ ;  /* 0x00000278bbbb7824 */ /* 0x001fe200078e02ff */
[----:B------:R-:W-:Y:S04]  /*247e0*/  STL.64 [R1+0x490], R70 ;  /* 0x0004904601007387 */ /* 0x000fe80000100a00 */
[----:B------:R-:W-:Y:S01]  /*247f0*/  STL.64 [R1+0x26e0], R70 ;  /* 0x0026e04601007387 */ /* 0x000fe20000100a00 */
[----:B-1----:R-:W-:-:S03]  /*24800*/  IMAD R189, R189, 0x13c, RZ ;  /* 0x0000013cbdbd7824 */ /* 0x002fc600078e02ff */
[----:B------:R0:W-:Y:S01]  /*24810*/  STL.64 [R1+0x480], R28 ;  /* 0x0004801c01007387 */ /* 0x0001e20000100a00 */
[----:B--2---:R-:W-:Y:S01]  /*24820*/  IMAD R150, R150, 0x13d, RZ ;  /* 0x0000013d96967824 */ /* 0x004fe200078e02ff */
[----:B0-----:R-:W-:Y:S02]  /*24830*/  IADD3 R28, P5, PT, R187, R196, RZ ;  /* 0x000000c4bb1c7210 */ /* 0x001fe40007fbe0ff */
[----:B------:R-:W0:Y:S02]  /*24840*/  LDC R187, c[0x0][0x3d8] ;  /* 0x0000f600ffbb7b82 */ /* 0x000e240000000800 */
[-C--:B------:R-:W-:Y:S02]  /*24850*/  LEA.HI.X.SX32 R33, R150, R197.reuse, 0x1, P4 ;  /* 0x000000c596217211 */ /* 0x080fe400020f0eff */
[----:B------:R-:W-:Y:S01]  /*24860*/  LEA.HI.X.SX32 R29, R189, R197, 0x1, P5 ;  /* 0x000000c5bd1d7211 */ /* 0x000fe200028f0eff */
[----:B---3--:R-:W-:-:S03]  /*24870*/  IMAD R151, R151, 0x286, RZ ;  /* 0x0000028697977824 */ /* 0x008fc600078e02ff */
[----:B------:R-:W1:Y:S02]  /*24880*/  LDC R189, c[0x0][0x3d8] ;  /* 0x0000f600ffbd7b82 */ /* 0x000e640000000800 */
[----:B------:R-:W-:-:S06]  /*24890*/  IADD3 R88, P4, PT, R151, R196, RZ ;  /* 0x000000c497587210 */ /* 0x000fcc0007f9e0ff */
[----:B------:R-:W2:Y:S08]  /*248a0*/  LDC R150, c[0x0][0x3d8] ;  /* 0x0000f600ff967b82 */ /* 0x000eb00000000800 */
[----:B------:R-:W3:Y:S01]  /*248b0*/  LDC R151, c[0x0][0x3d8] ;  /* 0x0000f600ff977b82 */ /* 0x000ee20000000800 */
[----:B------:R-:W-:Y:S01]  /*248c0*/  STL.64 [R1+0x478], R134 ;  /* 0x0004788601007387 */ /* 0x000fe20000100a00 */
[----:B0-----:R-:W-:-:S03]  /*248d0*/  IMAD R187, R187, 0x27e, RZ ;  /* 0x0000027ebbbb7824 */ /* 0x001fc600078e02ff */
[----:B------:R-:W-:Y:S04]  /*248e0*/  STL.64 [R1+0x25c8], R134 ;  /* 0x0025c88601007387 */ /* 0x000fe80000100a00 */
[----:B------:R-:W-:Y:S01]  /*248f0*/  STL.64 [R1+0x470], R220 ;  /* 0x000470dc01007387 */ /* 0x000fe20000100a00 */
[----:B-1----:R-:W-:-:S03]  /*24900*/  IMAD R189, R189, 0x13e, RZ ;  /* 0x0000013ebdbd7824 */ /* 0x002fc600078e02ff */
[----:B------:R-:W-:Y:S04]  /*24910*/  STL.64 [R1+0x25d0], R220 ;  /* 0x0025d0dc01007387 */ /* 0x000fe80000100a00 */
[----:B------:R-:W-:Y:S01]  /*24920*/  STL.64 [R1+0x468], R68 ;  /* 0x0004684401007387 */ /* 0x000fe20000100a00 */
[----:B--2---:R-:W-:-:S03]  /*24930*/  IMAD R150, R150, 0x13f, RZ ;  /* 0x0000013f96967824 */ /* 0x004fc600078e02ff */
[----:B------:R-:W-:Y:S04]  /*24940*/  STL.64 [R1+0x26f0], R68 ;  /* 0x0026f04401007387 */ /* 0x000fe80000100a00 */
[----:B------:R0:W-:Y:S01]  /*24950*/  STL.64 [R1+0x460], R28 ;  /* 0x0004601c01007387 */ /* 0x0001e20000100a00 */
[----:B------:R-:W-:Y:S01]  /*24960*/  LEA.HI.X.SX32 R31, R189, R197, 0x1, P3 ;  /* 0x000000c5bd1f7211 */ /* 0x000fe200018f0eff */
[----:B---3--:R-:W-:Y:S01]  /*24970*/  IMAD R151, R151, 0x28a, RZ ;  /* 0x0000028a97977824 */ /* 0x008fe200078e02ff */
[----:B------:R-:W1:Y:S01]  /*24980*/  LDC R189, c[0x0][0x3d8] ;  /* 0x0000f600ffbd7b82 */ /* 0x000e620000000800 */
[----:B------:R-:W-:Y:S01]  /*24990*/  STL.64 [R1+0x458], R32 ;  /* 0x0004582001007387 */ /* 0x000fe20000100a00 */
[----:B0-----:R-:W-:-:S06]  /*249a0*/  IADD3 R28, P5, PT, R187, R196, RZ ;  /* 0x000000c4bb1c7210 */ /* 0x001fcc0007fbe0ff */
[----:B------:R-:W0:Y:S01]  /*249b0*/  LDC R187, c[0x0][0x3d8] ;  /* 0x0000f600ffbb7b82 */ /* 0x000e220000000800 */
[----:B------:R-:W-:Y:S01]  /*249c0*/  LEA.HI.X.SX32 R29, R150, R197, 0x1, P5 ;  /* 0x000000c5961d7211 */ /* 0x000fe200028f0eff */
[----:B------:R-:W-:Y:S04]  /*249d0*/  STL.64 [R1+0x450], R30 ;  /* 0x0004501e01007387 */ /* 0x000fe80000100a00 */
[----:B------:R2:W-:Y:S02]  /*249e0*/  STL.64 [R1+0x448], R28 ;  /* 0x0004481c01007387 */ /* 0x0005e40000100a00 */
[----:B------:R-:W3:Y:S01]  /*249f0*/  LDC R150, c[0x0][0x3d8] ;  /* 0x0000f600ff967b82 */ /* 0x000ee20000000800 */
[----:B--2---:R-:W-:-:S07]  /*24a00*/  IADD3 R28, P5, PT, R151, R196, RZ ;  /* 0x000000c4971c7210 */ /* 0x004fce0007fbe0ff */
[----:B------:R-:W2:Y:S01]  /*24a10*/  LDC R151, c[0x0][0x3d8] ;  /* 0x0000f600ff977b82 */ /* 0x000ea20000000800 */
[----:B0-----:R-:W-:-:S05]  /*24a20*/  IMAD R187, R187, 0x288, RZ ;  /* 0x00000288bbbb7824 */ /* 0x001fca00078e02ff */
[----:B------:R-:W-:Y:S02]  /*24a30*/  IADD3 R30, P3, PT, R187, R196, RZ ;  /* 0x000000c4bb1e7210 */ /* 0x000fe40007f7e0ff */
[----:B------:R-:W0:Y:S01]  /*24a40*/  LDC R187, c[0x0][0x3d8] ;  /* 0x0000f600ffbb7b82 */ /* 0x000e220000000800 */
[----:B---3--:R-:W-:-:S05]  /*24a50*/  IMAD R150, R150, 0x144, RZ ;  /* 0x0000014496967824 */ /* 0x008fca00078e02ff */
[----:B------:R-:W-:Y:S02]  /*24a60*/  LEA.HI.X.SX32 R31, R150, R197, 0x1, P3 ;  /* 0x000000c5961f7211 */ /* 0x000fe400018f0eff */
[----:B------:R-:W3:Y:S01]  /*24a70*/  LDC R150, c[0x0][0x3d8] ;  /* 0x0000f600ff967b82 */ /* 0x000ee20000000800 */
[----:B--2---:R-:W-:-:S05]  /*24a80*/  IMAD R151, R151, 0x28e, RZ ;  /* 0x0000028e97977824 */ /* 0x004fca00078e02ff */
[----:B------:R-:W-:Y:S02]  /*24a90*/  IADD3 R218, P3, PT, R151, R196, RZ ;  /* 0x000000c497da7210 */ /* 0x000fe40007f7e0ff */
[----:B------:R-:W2:Y:S01]  /*24aa0*/  LDC R151, c[0x0][0x3d8] ;  /* 0x0000f600ff977b82 */ /* 0x000ea20000000800 */
        /* <DEDUP_REMOVED lines=12> */
[----:B-1----:R-:W-:Y:S02]  /*24b70*/  IMAD R189, R189, 0x143, RZ ;  /* 0x00000143bdbd7824 */ /* 0x002fe400078e02ff */
[----:B0-----:R-:W-:-:S03]  /*24b80*/  IMAD R187, R187, 0x28c, RZ ;  /* 0x0000028cbbbb7824 */ /* 0x001fc600078e02ff */
[-C--:B------:R-:W-:Y:S02]  /*24b90*/  LEA.HI.X.SX32 R89, R189, R197.reuse, 0x1, P4 ;  /* 0x000000c5bd597211 */ /* 0x080fe400020f0eff */
[----:B------:R-:W0:Y:S01]  /*24ba0*/  LDC R189, c[0x0][0x3d8] ;  /* 0x0000f600ffbd7b82 */ /* 0x000e220000000800 */
[----:B------:R-:W-:Y:S01]  /*24bb0*/  IADD3 R132, P4, PT, R187, R196, RZ ;  /* 0x000000c4bb847210 */ /* 0x000fe20007f9e0ff */
[----:B---3--:R-:W-:Y:S01]  /*24bc0*/  IMAD R150, R150, 0x14b, RZ ;  /* 0x0000014b96967824 */ /* 0x008fe200078e02ff */
[----:B------:R-:W-:Y:S05]  /*24bd0*/  STL.64 [R1+0x438], R30 ;  /* 0x0004381e01007387 */ /* 0x000fea0000100a00 */
[----:B------:R-:W1:Y:S01]  /*24be0*/  LDC R187, c[0x0][0x3d8] ;  /* 0x0000f600ffbb7b82 */ /* 0x000e620000000800 */
[----:B------:R-:W-:Y:S01]  /*24bf0*/  STL.64 [R1+0x440], R88 ;  /* 0x0004405801007387 */ /* 0x000fe20000100a00 */
[----:B------:R-:W-:-:S03]  /*24c00*/  LEA.HI.X.SX32 R87, R150, R197, 0x1, P5 ;  /* 0x000000c596577211 */ /* 0x000fc600028f0eff */
[----:B------:R3:W-:Y:S01]  /*24c10*/  STL.64 [R1+0x2700], R88 ;  /* 0x0027005801007387 */ /* 0x0007e20000100a00 */
[----:B--2---:R-:W-:-:S03]  /*24c20*/  IMAD R151, R151, 0x29c, RZ ;  /* 0x0000029c97977824 */ /* 0x004fc600078e02ff */
[----:B------:R2:W-:Y:S01]  /*24c30*/  STL.64 [R1+0x430], R28 ;  /* 0x0004301c01007387 */ /* 0x0005e20000100a00 */
[----:B------:R-:W4:Y:S01]  /*24c40*/  LDC R150, c[0x0][0x3d8] ;  /* 0x0000f600ff967b82 */ /* 0x000f220000000800 */
[----:B0-----:R-:W-:Y:S02]  /*24c50*/  IMAD R189, R189, 0x146, RZ ;  /* 0x00000146bdbd7824 */ /* 0x001fe400078e02ff */
[----:B------:R-:W-:-:S05]  /*24c60*/  IMAD R227, R227, 0x1b5, RZ ;  /* 0x000001b5e3e37824 */ /* 0x000fca00078e02ff */
[----:B---3--:R-:W0:Y:S01]  /*24c70*/  LDC R88, c[0x0][0x3d8] ;  /* 0x0000f600ff587b82 */ /* 0x008e220000000800 */
[----:B--2---:R-:W-:-:S07]  /*24c80*/  IADD3 R28, P5, PT, R151, R196, RZ ;  /* 0x000000c4971c7210 */ /* 0x004fce0007fbe0ff */
[----:B------:R-:W2:Y:S01]  /*24c90*/  LDC R151, c[0x0][0x3d8] ;  /* 0x0000f600ff977b82 */ /* 0x000ea20000000800 */
[----:B------:R-:W-:Y:S01]  /*24ca0*/  LEA.HI.X.SX32 R133, R189, R197, 0x1, P4 ;  /* 0x000000c5bd857211 */ /* 0x000fe200020f0eff */
[----:B-1----:R-:W-:-:S06]  /*24cb0*/  IMAD R187, R187, 0x298, RZ ;  /* 0x00000298bbbb7824 */ /* 0x002fcc00078e02ff */
[----:B------:R-:W1:Y:S01]  /*24cc0*/  LDC R189, c[0x0][0x3d8] ;  /* 0x0000f600ffbd7b82 */ /* 0x000e620000000800 */
[----:B----4-:R-:W-:Y:S01]  /*24cd0*/  IMAD R150, R150, 0x14d, RZ ;  /* 0x0000014d96967824 */ /* 0x010fe200078e02ff */
[----:B------:R-:W-:-:S06]  /*24ce0*/  IADD3 R30, P4, PT, R187, R196, RZ ;  /* 0x000000c4bb1e7210 */ /* 0x000fcc0007f9e0ff */
[----:B------:R-:W3:Y:S01]  /*24cf0*/  LDC R187, c[0x0][0x3d8] ;  /* 0x0000f600ffbb7b82 */ /* 0x000ee20000000800 */
[----:B------:R-:W-:Y:S01]  /*24d00*/  LEA.HI.X.SX32 R33, R150, R197, 0x1, P3 ;  /* 0x000000c596217211 */ /* 0x000fe200018f0eff */
[----:B--2---:R-:W-:-:S06]  /*24d10*/  IMAD R151, R151, 0x2a6, RZ ;  /* 0x000002a697977824 */ /* 0x004fcc00078e02ff */
[----:B------:R-:W2:Y:S01]  /*24d20*/  LDC R150, c[0x0][0x3d8] ;  /* 0x0000f600ff967b82 */ /* 0x000ea20000000800 */
[----:B------:R-:W-:-:S07]  /*24d30*/  IADD3 R84, P3, PT, R151, R196, RZ ;  /* 0x000000c497547210 */ /* 0x000fce0007f7e0ff */
[----:B------:R-:W4:Y:S01]  /*24d40*/  LDC R151, c[0x0][0x3d8] ;  /* 0x0000f600ff977b82 */ /* 0x000f220000000800 */
[----:B-1----:R-:W-:Y:S01]  /*24d50*/  IMAD R189, R189, 0x14c, RZ ;  /* 0x0000014cbdbd7824 */ /* 0x002fe200078e02ff */
[----:B------:R-:W-:Y:S04]  /*24d60*/  STL.64 [R1+0x428], R132 ;  /* 0x0004288401007387 */ /* 0x000fe80000100a00 */
[----:B------:R-:W-:Y:S01]  /*24d70*/  STL.64 [R1+0x2568], R132 ;  /* 0x0025688401007387 */ /* 0x000fe20000100a00 */
[----:B------:R-:W-:Y:S01]  /*24d80*/  LEA.HI.X.SX32 R31, R189, R197, 0x1, P4 ;  /* 0x000000c5bd1f7211 */ /* 0x000fe200020f0eff */
[----:B---3--:R-:W-:Y:S01]  /*24d90*/  IMAD R187, R187, 0x29e, RZ ;  /* 0x0000029ebbbb7824 */ /* 0x008fe200078e02ff */
[----:B------:R-:W1:Y:S01]  /*24da0*/  LDC R189, c[0x0][0x3d8] ;  /* 0x0000f600ffbd7b82 */ /* 0x000e620000000800 */
[----:B------:R-:W-:Y:S04]  /*24db0*/  STL.64 [R1+0x420], R218 ;  /* 0x000420da01007387 */ /* 0x000fe80000100a00 */
[----:B------:R-:W-:Y:S01]  /*24dc0*/  STL.64 [R1+0x2570], R218 ;  /* 0x002570da01007387 */ /* 0x000fe20000100a00 */
[----:B--2---:R-:W-:-:S02]  /*24dd0*/  IMAD R150, R150, 0x14f, RZ ;  /* 0x0000014f96967824 */ /* 0x004fc400078e02ff */
[----:B------:R-:W2:Y:S01]  /*24de0*/  LDC R89, c[0x0][0x3d8] ;  /* 0x0000f600ff597b82 */ /* 0x000ea20000000800 */
[----:B------:R-:W-:Y:S04]  /*24df0*/  STL.64 [R1+0x418], R86 ;  /* 0x0004185601007387 */ /* 0x000fe80000100a00 */
[----:B------:R-:W-:Y:S01]  /*24e00*/  STL.64 [R1+0x2708], R86 ;  /* 0x0027085601007387 */ /* 0x000fe20000100a00 */
[----:B----4-:R-:W-:-:S03]  /*24e10*/  IMAD R151, R151, 0x2aa, RZ ;  /* 0x000002aa97977824 */ /* 0x010fc600078e02ff */
[----:B------:R3:W-:Y:S02]  /*24e20*/  STL.64 [R1+0x410], R30 ;  /* 0x0004101e01007387 */ /* 0x0007e40000100a00 */
[-C--:B---3--:R-:W-:Y:S02]  /*24e30*/  IADD3 R30, P4, PT, R187, R196.reuse, RZ ;  /* 0x000000c4bb1e7210 */ /* 0x088fe40007f9e0ff */
[----:B------:R-:W3:Y:S02]  /*24e40*/  LDC R187, c[0x0][0x3d8] ;  /* 0x0000f600ffbb7b82 */ /* 0x000ee40000000800 */
[----:B------:R-:W-:Y:S02]  /*24e50*/  LEA.HI.X.SX32 R31, R150, R197, 0x1, P4 ;  /* 0x000000c5961f7211 */ /* 0x000fe400020f0eff */
[----:B------:R-:W-:-:S04]  /*24e60*/  IADD3 R146, P4, PT, R151, R196, RZ ;  /* 0x000000c497927210 */ /* 0x000fc80007f9e0ff */
[----:B------:R-:W4:Y:S08]  /*24e70*/  LDC R150, c[0x0][0x3d8] ;  /* 0x0000f600ff967b82 */ /* 0x000f300000000800 */
[----:B------:R-:W0:Y:S01]  /*24e80*/  LDC R151, c[0x0][0x3d8] ;  /* 0x0000f600ff977b82 */ /* 0x000e220000000800 */
[----:B-1----:R-:W-:Y:S01]  /*24e90*/  IMAD R189, R189, 0x14e, RZ ;  /* 0x0000014ebdbd7824 */ /* 0x002fe200078e02ff */
[----:B------:R-:W-:Y:S04]  /*24ea0*/  STL.64 [R1+0x408], R32 ;  /* 0x0004082001007387 */ /* 0x000fe80000100a00 */
[----:B------:R-:W-:Y:S01]  /*24eb0*/  LEA.HI.X.SX32 R29, R189, R197, 0x1, P5 ;  /* 0x000000c5bd1d7211 */ /* 0x000fe200028f0eff */
[----:B---3--:R-:W-:Y:S01]  /*24ec0*/  IMAD R187, R187, 0x2a8, RZ ;  /* 0x000002a8bbbb7824 */ /* 0x008fe200078e02ff */
[----:B------:R-:W1:Y:S03]  /*24ed0*/  LDC R189, c[0x0][0x3d8] ;  /* 0x0000f600ffbd7b82 */ /* 0x000e660000000800 */
[----:B------:R3:W-:Y:S01]  /*24ee0*/  STL.64 [R1+0x400], R28 ;  /* 0x0004001c01007387 */ /* 0x0007e20000100a00 */
[----:B----4-:R-:W-:Y:S01]  /*24ef0*/  IMAD R150, R150, 0x154, RZ ;  /* 0x0000015496967824 */ /* 0x010fe200078e02ff */
[----:B---3--:R-:W-:Y:S01]  /*24f00*/  IADD3 R28, P5, PT, R187, R196, RZ ;  /* 0x000000c4bb1c7210 */ /* 0x008fe20007fbe0ff */
[----:B0-----:R-:W-:-:S02]  /*24f10*/  IMAD R151, R151, 0x2ae, RZ ;  /* 0x000002ae97977824 */ /* 0x001fc400078e02ff */
[----:B------:R-:W0:Y:S01]  /*24f20*/  LDC R187, c[0x0][0x3d8] ;  /* 0x0000f600ffbb7b82 */ /* 0x000e220000000800 */
[----:B------:R-:W-:Y:S02]  /*24f30*/  LEA.HI.X.SX32 R29, R150, R197, 0x1, P5 ;  /* 0x000000c5961d7211 */ /* 0x000fe400028f0eff */
[----:B------:R-:W-:-:S05]  /*24f40*/  IADD3 R216, P5, PT, R151, R196, RZ ;  /* 0x000000c497d87210 */ /* 0x000fca0007fbe0ff */
[----:B------:R-:W3:Y:S08]  /*24f50*/  LDC R150, c[0x0][0x3d8] ;  /* 0x0000f600ff967b82 */ /* 0x000ef00000000800 */
[----:B------:R-:W4:Y:S01]  /*24f60*/  LDC R151, c[0x0][0x3d8] ;  /* 0x0000f600ff977b82 */ /* 0x000f220000000800 */
[----:B-1----:R-:W-:Y:S02]  /*24f70*/  IMAD R189, R189, 0x153, RZ ;  /* 0x00000153bdbd7824 */ /* 0x002fe400078e02ff */
[----:B0-----:R-:W-:-:S03]  /*24f80*/  IMAD R187, R187, 0x2ac, RZ ;  /* 0x000002acbbbb7824 */ /* 0x001fc600078e02ff */
[----:B------:R-:W-:Y:S02]  /*24f90*/  LEA.HI.X.SX32 R85, R189, R197, 0x1, P3 ;  /* 0x000000c5bd557211 */ /* 0x000fe400018f0eff */
[----:B------:R-:W0:Y:S01]  /*24fa0*/  LDC R189, c[0x0][0x3d8] ;  /* 0x0000f600ffbd7b82 */ /* 0x000e220000000800 */
[----:B------:R-:W-:Y:S01]  /*24fb0*/  IADD3 R130, P3, PT, R187, R196, RZ ;  /* 0x000000c4bb827210 */ /* 0x000fe20007f7e0ff */
[----:B---3--:R-:W-:-:S06]  /*24fc0*/  IMAD R150, R150, 0x156, RZ ;  /* 0x0000015696967824 */ /* 0x008fcc00078e02ff */
[----:B------:R-:W1:Y:S01]  /*24fd0*/  LDC R187, c[0x0][0x3d8] ;  /* 0x0000f600ffbb7b82 */ /* 0x000e620000000800 */
[----:B----4-:R-:W-:Y:S01]  /*24fe0*/  IMAD R151, R151, 0x2b8, RZ ;  /* 0x000002b897977824 */ /* 0x010fe200078e02ff */
[----:B------:R-:W-:-:S06]  /*24ff0*/  LEA.HI.X.SX32 R131, R150, R197, 0x1, P3 ;  /* 0x000000c596837211 */ /* 0x000fcc00018f0eff */
[----:B------:R-:W3:Y:S01]  /*25000*/  LDC R150, c[0x0][0x3d8] ;  /* 0x0000f600ff967b82 */ /* 0x000ee20000000800 */
[----:B------:R-:W-:-:S07]  /*25010*/  IADD3 R144, P3, PT, R151, R196, RZ ;  /* 0x000000c497907210 */ /* 0x000fce0007f7e0ff */
[----:B------:R-:W4:Y:S01]  /*25020*/  LDC R151, c[0x0][0x3d8] ;  /* 0x0000f600ff977b82 */ /* 0x000f220000000800 */
[----:B---3--:R-:W-:Y:S02]  /*25030*/  IMAD R150, R150, 0x157, RZ ;  /* 0x0000015796967824 */ /* 0x008fe400078e02ff */
[----:B----4-:R-:W-:-:S03]  /*25040*/  IMAD R151, R151, 0x2ba, RZ ;  /* 0x000002ba97977824 */ /* 0x010fc600078e02ff */
[----:B------:R-:W-:Y:S02]  /*25050*/  LEA.HI.X.SX32 R217, R150, R197, 0x1, P5 ;  /* 0x000000c596d97211 */ /* 0x000fe400028f0eff */
[----:B------:R-:W3:Y:S01]  /*25060*/  LDC R150, c[0x0][0x3d8] ;  /* 0x0000f600ff967b82 */ /* 0x000ee20000000800 */
[----:B------:R-:W-:-:S07]  /*25070*/  IADD3 R142, P5, PT, R151, R196, RZ ;  /* 0x000000c4978e7210 */ /* 0x000fce0007fbe0ff */
[----:B------:R-:W4:Y:S01]  /*25080*/  LDC R151, c[0x0][0x3d8] ;  /* 0x0000f600ff977b82 */ /* 0x000f220000000800 */
[----:B0-----:R-:W-:Y:S02]  /*25090*/  IMAD R189, R189, 0x155, RZ ;  /* 0x00000155bdbd7824 */ /* 0x001fe400078e02ff */
[----:B-1----:R-:W-:-:S03]  /*250a0*/  IMAD R187, R187, 0x2b6, RZ ;  /* 0x000002b6bbbb7824 */ /* 0x002fc600078e02ff */
[----:B------:R-:W-:Y:S02]  /*250b0*/  LEA.HI.X.SX32 R147, R189, R197, 0x1, P4 ;  /* 0x000000c5bd937211 */ /* 0x000fe400020f0eff */
[----:B------:R-:W-:Y:S01]  /*250c0*/  IADD3 R82, P4, PT, R187, R196, RZ ;  /* 0x000000c4bb527210 */ /* 0x000fe20007f9e0ff */
[----:B------:R-:W0:Y:S01]  /*250d0*/  LDC R189, c[0x0][0x3d8] ;  /* 0x0000f600ffbd7b82 */ /* 0x000e220000000800 */
[----:B---3--:R-:W-:-:S07]  /*250e0*/  IMAD R150, R150, 0x15b, RZ ;  /* 0x0000015b96967824 */ /* 0x008fce00078e02ff */
        /* <DEDUP_REMOVED lines=43> */
[----:B----4-:R-:W-:-:S05]  /*253a0*/  IMAD R151, R151, 0x166, RZ ;  /* 0x0000016697977824 */ /* 0x010fca00078e02ff */
[----:B------:R-:W-:Y:S02]  /*253b0*/  LEA.HI.X.SX32 R65, R151, R197, 0x1, P5 ;  /* 0x000000c597417211 */ /* 0x000fe400028f0eff */
[----:B------:R-:W-:Y:S01]  /*253c0*/  IADD3 R60, P5, PT, R150, R196, RZ ;  /* 0x000000c4963c7210 */ /* 0x000fe20007fbe0ff */
[----:B------:R-:W3:Y:S08]  /*253d0*/  LDC R151, c[0x0][0x3d8] ;  /* 0x0000f600ff977b82 */ /* 0x000ef00000000800 */
[----:B------:R-:W4:Y:S01]  /*253e0*/  LDC R150, c[0x0][0x3d8] ;  /* 0x0000f600ff967b82 */ /* 0x000f220000000800 */
[----:B0-----:R-:W-:-:S02]  /*253f0*/  IMAD R189, R189, 0x164, RZ ;  /* 0x00000164bdbd7824 */ /* 0x001fc400078e02ff */
[----:B-1----:R-:W-:-:S03]  /*25400*/  IMAD R187, R187, 0x2ce, RZ ;  /* 0x000002cebbbb7824 */ /* 0x002fc600078e02ff */
[----:B------:R-:W-:Y:S02]  /*25410*/  LEA.HI.X.SX32 R127, R189, R197, 0x1, P4 ;  /* 0x000000c5bd7f7211 */ /* 0x000fe400020f0eff */
[----:B------:R-:W-:Y:S01]  /*25420*/  IADD3 R214, P4, PT, R187, R196, RZ ;  /* 0x000000c4bbd67210 */ /* 0x000fe20007f9e0ff */
[----:B------:R0:W-:Y:S01]  /*25430*/  STL.64 [R1+0x3f8], R30 ;  /* 0x0003f81e01007387 */ /* 0x0001e20000100a00 */
[----:B------:R-:W1:Y:S01]  /*25440*/  LDC R187, c[0x0][0x3d8] ;  /* 0x0000f600ffbb7b82 */ /* 0x000e620000000800 */
[----:B---3--:R-:W-:-:S07]  /*25450*/  IMAD R151, R151, 0x2da, RZ ;  /* 0x000002da97977824 */ /* 0x008fce00078e02ff */
[----:B------:R-:W3:Y:S01]  /*25460*/  LDC R189, c[0x0][0x3d8] ;  /* 0x0000f600ffbd7b82 */ /* 0x000ee20000000800 */
[----:B----4-:R-:W-:-:S05]  /*25470*/  IMAD R150, R150, 0x167, RZ ;  /* 0x0000016796967824 */ /* 0x010fca00078e02ff */
[----:B------:R-:W-:Y:S02]  /*25480*/  LEA.HI.X.SX32 R215, R150, R197, 0x1, P4 ;  /* 0x000000c596d77211 */ /* 0x000fe400020f0eff */
[----:B------:R-:W-:Y:S01]  /*25490*/  IADD3 R56, P4, PT, R151, R196, RZ ;  /* 0x000000c497387210 */ /* 0x000fe20007f9e0ff */
[----:B------:R-:W4:Y:S08]  /*254a0*/  LDC R150, c[0x0][0x3d8] ;  /* 0x0000f600ff967b82 */ /* 0x000f300000000800 */
[----:B------:R-:W0:Y:S02]  /*254b0*/  LDC R151, c[0x0][0x3d8] ;  /* 0x0000f600ff977b82 */ /* 0x000e240000000800 */
[----:B0-----:R-:W-:-:S05]  /*254c0*/  IMAD R151, R151, 0x16b, RZ ;  /* 0x0000016b97977824 */ /* 0x001fca00078e02ff */
[----:B------:R-:W-:Y:S02]  /*254d0*/  LEA.HI.X.SX32 R79, R151, R197, 0x1, P3 ;  /* 0x000000c5974f7211 */ /* 0x000fe400018f0eff */
[----:B------:R-:W0:Y:S01]  /*254e0*/  LDC R151, c[0x0][0x3d8] ;  /* 0x0000f600ff977b82 */ /* 0x000e220000000800 */
[----:B----4-:R-:W-:-:S05]  /*254f0*/  IMAD R150, R150, 0x2dc, RZ ;  /* 0x000002dc96967824 */ /* 0x010fca00078e02ff */
[----:B------:R-:W-:Y:S02]  /*25500*/  IADD3 R52, P3, PT, R150, R196, RZ ;  /* 0x000000c496347210 */ /* 0x000fe40007f7e0ff */
[----:B------:R-:W4:Y:S01]  /*25510*/  LDC R150, c[0x0][0x3d8] ;  /* 0x0000f600ff967b82 */ /* 0x000f220000000800 */
[----:B0-----:R-:W-:-:S05]  /*25520*/  IMAD R151, R151, 0x16c, RZ ;  /* 0x0000016c97977824 */ /* 0x001fca00078e02ff */
[----:B------:R-:W-:Y:S02]  /*25530*/  LEA.HI.X.SX32 R61, R151, R197, 0x1, P5 ;  /* 0x000000c5973d7211 */ /* 0x000fe400028f0eff */
[----:B------:R-:W0:Y:S01]  /*25540*/  LDC R151, c[0x0][0x3d8] ;  /* 0x0000f600ff977b82 */ /* 0x000e220000000800 */
[----:B----4-:R-:W-:-:S05]  /*25550*/  IMAD R150, R150, 0x16d, RZ ;  /* 0x0000016d96967824 */ /* 0x010fca00078e02ff */
[----:B------:R-:W-:Y:S02]  /*25560*/  LEA.HI.X.SX32 R57, R150, R197, 0x1, P4 ;  /* 0x000000c596397211 */ /* 0x000fe400020f0eff */
[----:B------:R-:W4:Y:S01]  /*25570*/  LDC R150, c[0x0][0x3d8] ;  /* 0x0000f600ff967b82 */ /* 0x000f220000000800 */
[----:B0-----:R-:W-:-:S05]  /*25580*/  IMAD R151, R151, 0x2e6, RZ ;  /* 0x000002e697977824 */ /* 0x001fca00078e02ff */
[----:B------:R-:W-:Y:S02]  /*25590*/  IADD3 R218, P4, PT, R151, R196, RZ ;  /* 0x000000c497da7210 */ /* 0x000fe40007f9e0ff */
[----:B------:R-:W0:Y:S01]  /*255a0*/  LDC R151, c[0x0][0x3d8] ;  /* 0x0000f600ff977b82 */ /* 0x000e220000000800 */
[----:B----4-:R-:W-:Y:S02]  /*255b0*/  IMAD R150, R150, 0x2e8, RZ ;  /* 0x000002e896967824 */ /* 0x010fe400078e02ff */
[----:B0-----:R-:W-:-:S05]  /*255c0*/  IMAD R151, R151, 0x16e, RZ ;  /* 0x0000016e97977824 */ /* 0x001fca00078e02ff */
[----:B------:R-:W-:Y:S02]  /*255d0*/  LEA.HI.X.SX32 R53, R151, R197, 0x1, P3 ;  /* 0x000000c597357211 */ /* 0x000fe400018f0eff */
[----:B------:R-:W-:Y:S01]  /*255e0*/  IADD3 R48, P3, PT, R150, R196, RZ ;  /* 0x000000c496307210 */ /* 0x000fe20007f7e0ff */
[----:B------:R-:W0:Y:S08]  /*255f0*/  LDC R151, c[0x0][0x3d8] ;  /* 0x0000f600ff977b82 */ /* 0x000e300000000800 */
[----:B------:R-:W4:Y:S01]  /*25600*/  LDC R150, c[0x0][0x3d8] ;  /* 0x0000f600ff967b82 */ /* 0x000f220000000800 */
[----:B-1----:R-:W-:-:S05]  /*25610*/  IMAD R187, R187, 0x2de, RZ ;  /* 0x000002debbbb7824 */ /* 0x002fca00078e02ff */
[----:B------:R-:W-:Y:S02]  /*25620*/  IADD3 R250, P5, PT, R187, R196, RZ ;  /* 0x000000c4bbfa7210 */ /* 0x000fe40007fbe0ff */
[----:B------:R-:W1:Y:S01]  /*25630*/  LDC R187, c[0x0][0x3d8] ;  /* 0x0000f600ffbb7b82 */ /* 0x000e620000000800 */
[----:B0-----:R-:W-:Y:S02]  /*25640*/  IMAD R151, R151, 0x2ea, RZ ;  /* 0x000002ea97977824 */ /* 0x001fe400078e02ff */
[----:B----4-:R-:W-:-:S05]  /*25650*/  IMAD R150, R150, 0x16f, RZ ;  /* 0x0000016f96967824 */ /* 0x010fca00078e02ff */
[----:B------:R-:W-:Y:S02]  /*25660*/  LEA.HI.X.SX32 R251, R150, R197, 0x1, P5 ;  /* 0x000000c596fb7211 */ /* 0x000fe400028f0eff */
[----:B------:R-:W-:Y:S01]  /*25670*/  IADD3 R44, P5, PT, R151, R196, RZ ;  /* 0x000000c4972c7210 */ /* 0x000fe20007fbe0ff */
[----:B------:R-:W0:Y:S08]  /*25680*/  LDC R150, c[0x0][0x3d8] ;  /* 0x0000f600ff967b82 */ /* 0x000e300000000800 */
[----:B------:R-:W4:Y:S02]  /*25690*/  LDC R151, c[0x0][0x3d8] ;  /* 0x0000f600ff977b82 */ /* 0x000f240000000800 */
[----:B----4-:R-:W-:-:S05]  /*256a0*/  IMAD R151, R151, 0x173, RZ ;  /* 0x0000017397977824 */ /* 0x010fca00078e02ff */
[----:B------:R-:W-:Y:S02]  /*256b0*/  LEA.HI.X.SX32 R219, R151, R197, 0x1, P4 ;  /* 0x000000c597db7211 */ /* 0x000fe400020f0eff */
[----:B------:R-:W4:Y:S01]  /*256c0*/  LDC R151, c[0x0][0x3d8] ;  /* 0x0000f600ff977b82 */ /* 0x000f220000000800 */
[----:B0-----:R-:W-:-:S05]  /*256d0*/  IMAD R150, R150, 0x2ec, RZ ;  /* 0x000002ec96967824 */ /* 0x001fca00078e02ff */
[----:B------:R-:W-:Y:S02]  /*256e0*/  IADD3 R42, P4, PT, R150, R196, RZ ;  /* 0x000000c4962a7210 */ /* 0x000fe40007f9e0ff */
[----:B------:R-:W0:Y:S01]  /*256f0*/  LDC R150, c[0x0][0x3d8] ;  /* 0x0000f600ff967b82 */ /* 0x000e220000000800 */
[----:B----4-:R-:W-:-:S05]  /*25700*/  IMAD R151, R151, 0x174, RZ ;  /* 0x0000017497977824 */ /* 0x010fca00078e02ff */
[----:B------:R-:W-:Y:S02]  /*25710*/  LEA.HI.X.SX32 R49, R151, R197, 0x1, P3 ;  /* 0x000000c597317211 */ /* 0x000fe400018f0eff */
[----:B------:R-:W4:Y:S01]  /*25720*/  LDC R151, c[0x0][0x3d8] ;  /* 0x0000f600ff977b82 */ /* 0x000f220000000800 */
[----:B0-----:R-:W-:Y:S02]  /*25730*/  IMAD R150, R150, 0x2f6, RZ ;  /* 0x000002f696967824 */ /* 0x001fe400078e02ff */
[----:B----4-:R-:W-:-:S05]  /*25740*/  IMAD R151, R151, 0x175, RZ ;  /* 0x0000017597977824 */ /* 0x010fca00078e02ff */
[----:B------:R-:W-:Y:S02]  /*25750*/  LEA.HI.X.SX32 R45, R151, R197, 0x1, P5 ;  /* 0x000000c5972d7211 */ /* 0x000fe400028f0eff */
[----:B------:R-:W-:Y:S01]  /*25760*/  IADD3 R134, P5, PT, R150, R196, RZ ;  /* 0x000000c496867210 */ /* 0x000fe20007fbe0ff */
[----:B------:R-:W0:Y:S08]  /*25770*/  LDC R151, c[0x0][0x3d8] ;  /* 0x0000f600ff977b82 */ /* 0x000e300000000800 */
[----:B------:R-:W4:Y:S01]  /*25780*/  LDC R150, c[0x0][0x3d8] ;  /* 0x0000f600ff967b82 */ /* 0x000f220000000800 */
[----:B0-----:R-:W-:-:S02]  /*25790*/  IMAD R151, R151, 0x2f8, RZ ;  /* 0x000002f897977824 */ /* 0x001fc400078e02ff */
[----:B----4-:R-:W-:-:S05]  /*257a0*/  IMAD R150, R150, 0x176, RZ ;  /* 0x0000017696967824 */ /* 0x010fca00078e02ff */
[----:B------:R-:W-:Y:S02]  /*257b0*/  LEA.HI.X.SX32 R43, R150, R197, 0x1, P4 ;  /* 0x000000c5962b7211 */ /* 0x000fe400020f0eff */
[----:B------:R-:W-:Y:S01]  /*257c0*/  IADD3 R38, P4, PT, R151, R196, RZ ;  /* 0x000000c497267210 */ /* 0x000fe20007f9e0ff */
[----:B------:R-:W0:Y:S08]  /*257d0*/  LDC R150, c[0x0][0x3d8] ;  /* 0x0000f600ff967b82 */ /* 0x000e300000000800 */
[----:B------:R-:W4:Y:S01]  /*257e0*/  LDC R151, c[0x0][0x3d8] ;  /* 0x0000f600ff977b82 */ /* 0x000f220000000800 */
[----:B-1----:R-:W-:-:S05]  /*257f0*/  IMAD R187, R187, 0x2ee, RZ ;  /* 0x000002eebbbb7824 */ /* 0x002fca00078e02ff */
[----:B------:R-:W-:Y:S01]  /*25800*/  IADD3 R212, P3, PT, R187, R196, RZ ;  /* 0x000000c4bbd47210 */ /* 0x000fe20007f7e0ff */
[----:B0-----:R-:W-:Y:S02]  /*25810*/  IMAD R150, R150, 0x2fa, RZ ;  /* 0x000002fa96967824 */ /* 0x001fe400078e02ff */
[----:B----4-:R-:W-:-:S05]  /*25820*/  IMAD R151, R151, 0x177, RZ ;  /* 0x0000017797977824 */ /* 0x010fca00078e02ff */
[----:B------:R-:W-:Y:S02]  /*25830*/  LEA.HI.X.SX32 R213, R151, R197, 0x1, P3 ;  /* 0x000000c597d57211 */ /* 0x000fe400018f0eff */
[----:B------:R-:W-:Y:S01]  /*25840*/  IADD3 R34, P3, PT, R150, R196, RZ ;  /* 0x000000c496227210 */ /* 0x000fe20007f7e0ff */
[----:B------:R-:W0:Y:S08]  /*25850*/  LDC R151, c[0x0][0x3d8] ;  /* 0x0000f600ff977b82 */ /* 0x000e300000000800 */
[----:B------:R-:W1:Y:S02]  /*25860*/  LDC R150, c[0x0][0x3d8] ;  /* 0x0000f600ff967b82 */ /* 0x000e640000000800 */
[----:B-1----:R-:W-:-:S05]  /*25870*/  IMAD R150, R150, 0x17b, RZ ;  /* 0x0000017b96967824 */ /* 0x002fca00078e02ff */
[----:B------:R-:W-:Y:S02]  /*25880*/  LEA.HI.X.SX32 R135, R150, R197, 0x1, P5 ;  /* 0x000000c596877211 */ /* 0x000fe400028f0eff */
[----:B------:R-:W1:Y:S02]  /*25890*/  LDC R150, c[0x0][0x3d8] ;  /* 0x0000f600ff967b82 */ /* 0x000e640000000800 */
[----:B-1----:R-:W-:-:S05]  /*258a0*/  IMAD R150, R150, 0x17c, RZ ;  /* 0x0000017c96967824 */ /* 0x002fca00078e02ff */
[----:B------:R-:W-:Y:S02]  /*258b0*/  LEA.HI.X.SX32 R39, R150, R197, 0x1, P4 ;  /* 0x000000c596277211 */ /* 0x000fe400020f0eff */
[----:B------:R-:W1:Y:S01]  /*258c0*/  LDC R150, c[0x0][0x3d8] ;  /* 0x0000f600ff967b82 */ /* 0x000e620000000800 */
[----:B0-----:R-:W-:Y:S02]  /*258d0*/  IMAD R151, R151, 0x2fc, RZ ;  /* 0x000002fc97977824 */ /* 0x001fe400078e02ff */
[----:B-1----:R-:W-:-:S05]  /*258e0*/  IMAD R150, R150, 0x17d, RZ ;  /* 0x0000017d96967824 */ /* 0x002fca00078e02ff */
[----:B------:R-:W-:Y:S02]  /*258f0*/  LEA.HI.X.SX32 R35, R150, R197, 0x1, P3 ;  /* 0x000000c596237211 */ /* 0x000fe400018f0eff */
[----:B------:R-:W0:Y:S01]  /*25900*/  LDC R150, c[0x0][0x3d8] ;  /* 0x0000f600ff967b82 */ /* 0x000e220000000800 */
[----:B------:R-:W-:-:S07]  /*25910*/  IADD3 R30, P5, PT, R151, R196, RZ ;  /* 0x000000c4971e7210 */ /* 0x000fce0007fbe0ff */
[----:B------:R-:W1:Y:S01]  /*25920*/  LDC R151, c[0x0][0x3d8] ;  /* 0x0000f600ff977b82 */ /* 0x000e620000000800 */
[----:B0-----:R-:W-:-:S05]  /*25930*/  IMAD R150, R150, 0x17e, RZ ;  /* 0x0000017e96967824 */ /* 0x001fca00078e02ff */
[----:B------:R-:W-:Y:S02]  /*25940*/  LEA.HI.X.SX32 R31, R150, R197, 0x1, P5 ;  /* 0x000000c5961f7211 */ /* 0x000fe400028f0eff */
[----:B------:R-:W0:Y:S01]  /*25950*/  LDC R150, c[0x0][0x3d8] ;  /* 0x0000f600ff967b82 */ /* 0x000e220000000800 */
[----:B-1----:R-:W-:-:S07]  /*25960*/  IMAD R187, R151, 0x2fe, RZ ;  /* 0x000002fe97bb7824 */ /* 0x002fce00078e02ff */
[----:B------:R-:W1:Y:S01]  /*25970*/  LDC R151, c[0x0][0x3d8] ;  /* 0x0000f600ff977b82 */ /* 0x000e620000000800 */
[----:B------:R-:W-:Y:S01]  /*25980*/  IADD3 R248, P4, PT, R187, R196, RZ ;  /* 0x000000c4bbf87210 */ /* 0x000fe20007f9e0ff */
[----:B------:R-:W-:Y:S01]  /*25990*/  STL.64 [R1+0x3f0], R84 ;  /* 0x0003f05401007387 */ /* 0x000fe20000100a00 */
[----:B0-----:R-:W-:-:S05]  /*259a0*/  IMAD R150, R150, 0x17f, RZ ;  /* 0x0000017f96967824 */ /* 0x001fca00078e02ff */
[----:B------:R-:W-:Y:S02]  /*259b0*/  LEA.HI.X.SX32 R249, R150, R197, 0x1, P4 ;  /* 0x000000c596f97211 */ /* 0x000fe400020f0eff */
[----:B------:R-:W0:Y:S01]  /*259c0*/  LDC R150, c[0x0][0x3d8] ;  /* 0x0000f600ff967b82 */ /* 0x000e220000000800 */
[----:B-1----:R-:W-:Y:S01]  /*259d0*/  IMAD R187, R151, 0x306, RZ ;  /* 0x0000030697bb7824 */ /* 0x002fe200078e02ff */
[----:B------:R-:W-:Y:S06]  /*259e0*/  STL.64 [R1+0x2710], R84 ;  /* 0x0027105401007387 */ /* 0x000fec0000100a00 */
[----:B------:R-:W1:Y:S01]  /*259f0*/  LDC R151, c[0x0][0x3d8] ;  /* 0x0000f600ff977b82 */ /* 0x000e620000000800 */
        /* <DEDUP_REMOVED lines=13> */
[----:B------:R-:W-:Y:S04]  /*25ad0*/  STL.64 [R1+0x3b8], R142 ;  /* 0x0003b88e01007387 */ /* 0x000fe80000100a00 */
[----:B------:R-:W-:Y:S04]  /*25ae0*/  STL.64 [R1+0x2540], R142 ;  /* 0x0025408e01007387 */ /* 0x000fe80000100a00 */
[----:B------:R-:W-:Y:S04]  /*25af0*/  STL.64 [R1+0x3b0], R140 ;  /* 0x0003b08c01007387 */ /* 0x000fe80000100a00 */
[----:B------:R0:W-:Y:S02]  /*25b00*/  STL.64 [R1+0x2580], R140 ;  /* 0x0025808c01007387 */ /* 0x0001e40000100a00 */
[----:B0-----:R-:W-:Y:S01]  /*25b10*/  IADD3 R140, P3, PT, R187, R196, RZ ;  /* 0x000000c4bb8c7210 */ /* 0x001fe20007f7e0ff */
[----:B-1----:R-:W-:-:S02]  /*25b20*/  IMAD R187, R151, 0x308, RZ ;  /* 0x0000030897bb7824 */ /* 0x002fc400078e02ff */
[----:B------:R-:W0:Y:S01]  /*25b30*/  LDC R151, c[0x0][0x3d8] ;  /* 0x0000f600ff977b82 */ /* 0x000e220000000800 */
[----:B------:R-:W-:-:S07]  /*25b40*/  LEA.HI.X.SX32 R141, R150, R197, 0x1, P3 ;  /* 0x000000c5968d7211 */ /* 0x000fce00018f0eff */
[----:B------:R-:W1:Y:S01]  /*25b50*/  LDC R150, c[0x0][0x3d8] ;  /* 0x0000f600ff967b82 */ /* 0x000e620000000800 */
[----:B------:R-:W-:Y:S01]  /*25b60*/  IADD3 R28, P5, PT, R187, R196, RZ ;  /* 0x000000c4bb1c7210 */ /* 0x000fe20007fbe0ff */
[----:B0-----:R-:W-:-:S06]  /*25b70*/  IMAD R187, R151, 0x30a, RZ ;  /* 0x0000030a97bb7824 */ /* 0x001fcc00078e02ff */
[----:B------:R-:W0:Y:S01]  /*25b80*/  LDC R151, c[0x0][0x3d8] ;  /* 0x0000f600ff977b82 */ /* 0x000e220000000800 */
[----:B-1----:R-:W-:-:S05]  /*25b90*/  IMAD R150, R150, 0x184, RZ ;  /* 0x0000018496967824 */ /* 0x002fca00078e02ff */
[----:B------:R-:W-:Y:S02]  /*25ba0*/  LEA.HI.X.SX32 R29, R150, R197, 0x1, P5 ;  /* 0x000000c5961d7211 */ /* 0x000fe400028f0eff */
[----:B------:R-:W1:Y:S01]  /*25bb0*/  LDC R150, c[0x0][0x3d8] ;  /* 0x0000f600ff967b82 */ /* 0x000e620000000800 */
[----:B------:R-:W-:Y:S01]  /*25bc0*/  IADD3 R246, P4, PT, R187, R196, RZ ;  /* 0x000000c4bbf67210 */ /* 0x000fe20007f9e0ff */
[----:B0-----:R-:W-:-:S05]  /*25bd0*/  IMAD R151, R151, 0x30c, RZ ;  /* 0x0000030c97977824 */ /* 0x001fca00078e02ff */
[----:B------:R-:W-:Y:S02]  /*25be0*/  IADD3 R244, P3, PT, R151, R196, RZ ;  /* 0x000000c497f47210 */ /* 0x000fe40007f7e0ff */
[----:B------:R-:W0:Y:S01]  /*25bf0*/  LDC R151, c[0x0][0x3d8] ;  /* 0x0000f600ff977b82 */ /* 0x000e220000000800 */
[----:B-1----:R-:W-:-:S05]  /*25c00*/  IMAD R150, R150, 0x185, RZ ;  /* 0x0000018596967824 */ /* 0x002fca00078e02ff */
[----:B------:R-:W-:Y:S02]  /*25c10*/  LEA.HI.X.SX32 R247, R150, R197, 0x1, P4 ;  /* 0x000000c596f77211 */ /* 0x000fe400020f0eff */
[----:B------:R-:W1:Y:S01]  /*25c20*/  LDC R150, c[0x0][0x3d8] ;  /* 0x0000f600ff967b82 */ /* 0x000e620000000800 */
[----:B0-----:R-:W-:-:S07]  /*25c30*/  IMAD R187, R151, 0x30e, RZ ;  /* 0x0000030e97bb7824 */ /* 0x001fce00078e02ff */
[----:B------:R-:W0:Y:S01]  /*25c40*/  LDC R151, c[0x0][0x3d8] ;  /* 0x0000f600ff977b82 */ /* 0x000e220000000800 */
[----:B-1----:R-:W-:-:S05]  /*25c50*/  IMAD R150, R150, 0x186, RZ ;  /* 0x0000018696967824 */ /* 0x002fca00078e02ff */
[----:B------:R-:W-:Y:S02]  /*25c60*/  LEA.HI.X.SX32 R245, R150, R197, 0x1, P3 ;  /* 0x000000c596f57211 */ /* 0x000fe400018f0eff */
        /* <DEDUP_REMOVED lines=8> */
[----:B0-----:R-:W-:-:S06]  /*25cf0*/  IMAD R187, R151, 0x318, RZ ;  /* 0x0000031897bb7824 */ /* 0x001fcc00078e02ff */
[----:B------:R-:W0:Y:S01]  /*25d00*/  LDC R151, c[0x0][0x3d8] ;  /* 0x0000f600ff977b82 */ /* 0x000e220000000800 */
[----:B------:R-:W-:Y:S01]  /*25d10*/  IADD3 R242, P3, PT, R187, R196, RZ ;  /* 0x000000c4bbf27210 */ /* 0x000fe20007f7e0ff */
        /* <DEDUP_REMOVED lines=8> */
[----:B0-----:R-:W-:-:S05]  /*25da0*/  IMAD R151, R151, 0x31c, RZ ;  /* 0x0000031c97977824 */ /* 0x001fca00078e02ff */
[-C--:B------:R-:W-:Y:S02]  /*25db0*/  IADD3 R238, P4, PT, R151, R196.reuse, RZ ;  /* 0x000000c497ee7210 */ /* 0x080fe40007f9e0ff */
[----:B------:R-:W0:Y:S01]  /*25dc0*/  LDC R151, c[0x0][0x3d8] ;  /* 0x0000f600ff977b82 */ /* 0x000e220000000800 */
[----:B------:R-:W-:Y:S01]  /*25dd0*/  IADD3 R240, P5, PT, R187, R196, RZ ;  /* 0x000000c4bbf07210 */ /* 0x000fe20007fbe0ff */
[----:B-1----:R-:W-:-:S05]  /*25de0*/  IMAD R150, R150, 0x18d, RZ ;  /* 0x0000018d96967824 */ /* 0x002fca00078e02ff */
[----:B------:R-:W-:Y:S02]  /*25df0*/  LEA.HI.X.SX32 R241, R150, R197, 0x1, P5 ;  /* 0x000000c596f17211 */ /* 0x000fe400028f0eff */
[----:B------:R-:W1:Y:S01]  /*25e00*/  LDC R150, c[0x0][0x3d8] ;  /* 0x0000f600ff967b82 */ /* 0x000e620000000800 */
[----:B0-----:R-:W-:-:S07]  /*25e10*/  IMAD R187, R151, 0x31e, RZ ;  /* 0x0000031e97bb7824 */ /* 0x001fce00078e02ff */
[----:B------:R-:W0:Y:S01]  /*25e20*/  LDC R151, c[0x0][0x3d8] ;  /* 0x0000f600ff977b82 */ /* 0x000e220000000800 */
[----:B------:R-:W-:Y:S01]  /*25e30*/  IADD3 R236, P3, PT, R187, R196, RZ ;  /* 0x000000c4bbec7210 */ /* 0x000fe20007f7e0ff */
[----:B-1----:R-:W-:Y:S02]  /*25e40*/  IMAD R150, R150, 0x18e, RZ ;  /* 0x0000018e96967824 */ /* 0x002fe400078e02ff */
[----:B0-----:R-:W-:-:S04]  /*25e50*/  IMAD R187, R151, 0x326, RZ ;  /* 0x0000032697bb7824 */ /* 0x001fc800078e02ff */
[----:B------:R-:W0:Y:S01]  /*25e60*/  LDC R151, c[0x0][0x3d8] ;  /* 0x0000f600ff977b82 */ /* 0x000e220000000800 */
[----:B------:R-:W-:-:S07]  /*25e70*/  LEA.HI.X.SX32 R239, R150, R197, 0x1, P4 ;  /* 0x000000c596ef7211 */ /* 0x000fce00020f0eff */
[----:B------:R-:W1:Y:S01]  /*25e80*/  LDC R150, c[0x0][0x3d8] ;  /* 0x0000f600ff967b82 */ /* 0x000e620000000800 */
[----:B------:R-:W-:Y:S04]  /*25e90*/  STL.64 [R1+0x3a8], R128 ;  /* 0x0003a88001007387 */ /* 0x000fe80000100a00 */
[----:B------:R4:W-:Y:S02]  /*25ea0*/  STL.64 [R1+0x2590], R128 ;  /* 0x0025908001007387 */ /* 0x0009e40000100a00 */
[----:B----4-:R-:W-:Y:S01]  /*25eb0*/  IADD3 R128, P5, PT, R187, R196, RZ ;  /* 0x000000c4bb807210 */ /* 0x010fe20007fbe0ff */
[----:B0-----:R-:W-:Y:S02]  /*25ec0*/  IMAD R187, R151, 0x328, RZ ;  /* 0x0000032897bb7824 */ /* 0x001fe400078e02ff */
        /* <DEDUP_REMOVED lines=10> */
[----:B0-----:R-:W-:-:S05]  /*25f70*/  IMAD R151, R151, 0x32c, RZ ;  /* 0x0000032c97977824 */ /* 0x001fca00078e02ff */
[----:B------:R-:W-:Y:S02]  /*25f80*/  IADD3 R232, P5, PT, R151, R196, RZ ;  /* 0x000000c497e87210 */ /* 0x000fe40007fbe0ff */
        /* <DEDUP_REMOVED lines=21> */
[----:B0-----:R-:W-:-:S03]  /*260e0*/  IMAD R187, R151, 0x33a, RZ ;  /* 0x0000033a97bb7824 */ /* 0x001fc600078e02ff */
[----:B------:R-:W-:Y:S01]  /*260f0*/  LEA.HI.X.SX32 R199, R150, R197, 0x1, P4 ;  /* 0x000000c596c77211 */ /* 0x000fe200020f0eff */
[----:B---3--:R-:W-:Y:S01]  /*26100*/  IMAD R189, R189, 0x19d, RZ ;  /* 0x0000019dbdbd7824 */ /* 0x008fe200078e02ff */
[----:B------:R-:W0:Y:S01]  /*26110*/  LDC R150, c[0x0][0x3d8] ;  /* 0x0000f600ff967b82 */ /* 0x000e220000000800 */
[----:B------:R-:W-:-:S07]  /*26120*/  IADD3 R54, P4, PT, R187, R196, RZ ;  /* 0x000000c4bb367210 */ /* 0x000fce0007f9e0ff */
[----:B------:R-:W1:Y:S01]  /*26130*/  LDC R187, c[0x0][0x3d8] ;  /* 0x0000f600ffbb7b82 */ /* 0x000e620000000800 */
[----:B------:R-:W-:-:S07]  /*26140*/  LEA.HI.X.SX32 R55, R189, R197, 0x1, P4 ;  /* 0x000000c5bd377211 */ /* 0x000fce00020f0eff */
[----:B------:R-:W3:Y:S08]  /*26150*/  LDC R151, c[0x0][0x3d8] ;  /* 0x0000f600ff977b82 */ /* 0x000ef00000000800 */
[----:B------:R-:W4:Y:S01]  /*26160*/  LDC R189, c[0x0][0x3d8] ;  /* 0x0000f600ffbd7b82 */ /* 0x000f220000000800 */
[----:B-1----:R-:W-:-:S07]  /*26170*/  IMAD R188, R187, 0x346, RZ ;  /* 0x00000346bbbc7824 */ /* 0x002fce00078e02ff */
[----:B------:R-:W1:Y:S01]  /*26180*/  LDC R187, c[0x0][0x3d8] ;  /* 0x0000f600ffbb7b82 */ /* 0x000e620000000800 */
[----:B0-----:R-:W-:Y:S02]  /*26190*/  IMAD R150, R150, 0x19b, RZ ;  /* 0x0000019b96967824 */ /* 0x001fe400078e02ff */
[----:B---3--:R-:W-:-:S03]  /*261a0*/  IMAD R151, R151, 0x33c, RZ ;  /* 0x0000033c97977824 */ /* 0x008fc600078e02ff */
[----:B------:R-:W-:Y:S02]  /*261b0*/  LEA.HI.X.SX32 R223, R150, R197, 0x1, P3 ;  /* 0x000000c596df7211 */ /* 0x000fe400018f0eff */
[----:B------:R-:W0:Y:S01]  /*261c0*/  LDC R150, c[0x0][0x3d8] ;  /* 0x0000f600ff967b82 */ /* 0x000e220000000800 */
[----:B------:R-:W-:Y:S01]  /*261d0*/  IADD3 R194, P3, PT, R151, R196, RZ ;  /* 0x000000c497c27210 */ /* 0x000fe20007f7e0ff */
[----:B----4-:R-:W-:-:S06]  /*261e0*/  IMAD R189, R189, 0x348, RZ ;  /* 0x00000348bdbd7824 */ /* 0x010fcc00078e02ff */
[----:B------:R-:W3:Y:S01]  /*261f0*/  LDC R151, c[0x0][0x3d8] ;  /* 0x0000f600ff977b82 */ /* 0x000ee20000000800 */
[----:B-1----:R-:W-:-:S05]  /*26200*/  IMAD R187, R187, 0x19e, RZ ;  /* 0x0000019ebbbb7824 */ /* 0x002fca00078e02ff */
[----:B------:R-:W-:Y:S02]  /*26210*/  LEA.HI.X.SX32 R195, R187, R197, 0x1, P3 ;  /* 0x000000c5bbc37211 */ /* 0x000fe400018f0eff */
[----:B------:R-:W-:Y:S01]  /*26220*/  IADD3 R50, P3, PT, R189, R196, RZ ;  /* 0x000000c4bd327210 */ /* 0x000fe20007f7e0ff */
[----:B------:R-:W1:Y:S08]  /*26230*/  LDC R187, c[0x0][0x3d8] ;  /* 0x0000f600ffbb7b82 */ /* 0x000e700000000800 */
[----:B------:R-:W4:Y:S01]  /*26240*/  LDC R189, c[0x0][0x3d8] ;  /* 0x0000f600ffbd7b82 */ /* 0x000f220000000800 */
[----:B0-----:R-:W-:-:S02]  /*26250*/  IMAD R150, R150, 0x19c, RZ ;  /* 0x0000019c96967824 */ /* 0x001fc400078e02ff */
[----:B---3--:R-:W-:Y:S01]  /*26260*/  IMAD R151, R151, 0x33e, RZ ;  /* 0x0000033e97977824 */ /* 0x008fe200078e02ff */
[-C--:B------:R-:W-:Y:S02]  /*26270*/  IADD3 R220, P4, PT, R188, R196.reuse, RZ ;  /* 0x000000c4bcdc7210 */ /* 0x080fe40007f9e0ff */
[-C--:B------:R-:W-:Y:S02]  /*26280*/  LEA.HI.X.SX32 R59, R150, R197.reuse, 0x1, P5 ;  /* 0x000000c5963b7211 */ /* 0x080fe400028f0eff */
[----:B------:R-:W-:Y:S01]  /*26290*/  IADD3 R150, P5, PT, R151, R196, RZ ;  /* 0x000000c497967210 */ /* 0x000fe20007fbe0ff */
[----:B-1----:R-:W-:Y:S02]  /*262a0*/  IMAD R187, R187, 0x19f, RZ ;  /* 0x0000019fbbbb7824 */ /* 0x002fe400078e02ff */
[----:B----4-:R-:W-:Y:S02]  /*262b0*/  IMAD R188, R189, 0x34a, RZ ;  /* 0x0000034abdbc7824 */ /* 0x010fe400078e02ff */
[----:B------:R-:W0:Y:S01]  /*262c0*/  LDC R189, c[0x0][0x3d8] ;  /* 0x0000f600ffbd7b82 */ /* 0x000e220000000800 */
[----:B------:R-:W-:-:S07]  /*262d0*/  LEA.HI.X.SX32 R151, R187, R197, 0x1, P5 ;  /* 0x000000c5bb977211 */ /* 0x000fce00028f0eff */
[----:B------:R-:W1:Y:S01]  /*262e0*/  LDC R187, c[0x0][0x3d8] ;  /* 0x0000f600ffbb7b82 */ /* 0x000e620000000800 */
[----:B0-----:R-:W-:-:S05]  /*262f0*/  IMAD R189, R189, 0x1a3, RZ ;  /* 0x000001a3bdbd7824 */ /* 0x001fca00078e02ff */
[----:B------:R-:W-:Y:S02]  /*26300*/  LEA.HI.X.SX32 R221, R189, R197, 0x1, P4 ;  /* 0x000000c5bddd7211 */ /* 0x000fe400020f0eff */
[----:B------:R-:W0:Y:S01]  /*26310*/  LDC R189, c[0x0][0x3d8] ;  /* 0x0000f600ffbd7b82 */ /* 0x000e220000000800 */
[----:B-1----:R-:W-:-:S05]  /*26320*/  IMAD R187, R187, 0x34c, RZ ;  /* 0x0000034cbbbb7824 */ /* 0x002fca00078e02ff */
[-C--:B------:R-:W-:Y:S02]  /*26330*/  IADD3 R200, P4, PT, R187, R196.reuse, RZ ;  /* 0x000000c4bbc87210 */ /* 0x080fe40007f9e0ff */
[----:B------:R-:W1:Y:S01]  /*26340*/  LDC R187, c[0x0][0x3d8] ;  /* 0x0000f600ffbb7b82 */ /* 0x000e620000000800 */
[----:B------:R-:W-:Y:S01]  /*26350*/  IADD3 R46, P5, PT, R188, R196, RZ ;  /* 0x000000c4bc2e7210 */ /* 0x000fe20007fbe0ff */
[----:B0-----:R-:W-:-:S05]  /*26360*/  IMAD R189, R189, 0x1a5, RZ ;  /* 0x000001a5bdbd7824 */ /* 0x001fca00078e02ff */
[----:B------:R-:W-:Y:S02]  /*26370*/  LEA.HI.X.SX32 R47, R189, R197, 0x1, P5 ;  /* 0x000000c5bd2f7211 */ /* 0x000fe400028f0eff */
[----:B------:R-:W0:Y:S01]  /*26380*/  LDC R189, c[0x0][0x3d8] ;  /* 0x0000f600ffbd7b82 */ /* 0x000e220000000800 */
[----:B-1----:R-:W-:-:S07]  /*26390*/  IMAD R188, R187, 0x356, RZ ;  /* 0x00000356bbbc7824 */ /* 0x002fce00078e02ff */
[----:B------:R-:W1:Y:S01]  /*263a0*/  LDC R187, c[0x0][0x3d8] ;  /* 0x0000f600ffbb7b82 */ /* 0x000e620000000800 */
[----:B------:R-:W-:Y:S01]  /*263b0*/  IADD3 R216, P5, PT, R188, R196, RZ ;  /* 0x000000c4bcd87210 */ /* 0x000fe20007fbe0ff */
[----:B0-----:R-:W-:Y:S02]  /*263c0*/  IMAD R189, R189, 0x1a6, RZ ;  /* 0x000001a6bdbd7824 */ /* 0x001fe400078e02ff */
[----:B-1----:R-:W-:-:S04]  /*263d0*/  IMAD R188, R187, 0x358, RZ ;  /* 0x00000358bbbc7824 */ /* 0x002fc800078e02ff */
[----:B------:R-:W0:Y:S01]  /*263e0*/  LDC R187, c[0x0][0x3d8] ;  /* 0x0000f600ffbb7b82 */ /* 0x000e220000000800 */
[----:B------:R-:W-:-:S07]  /*263f0*/  LEA.HI.X.SX32 R201, R189, R197, 0x1, P4 ;  /* 0x000000c5bdc97211 */ /* 0x000fce00020f0eff */
[----:B------:R-:W1:Y:S01]  /*26400*/  LDC R189, c[0x0][0x3d8] ;  /* 0x0000f600ffbd7b82 */ /* 0x000e620000000800 */
[-C--:B------:R-:W-:Y:S02]  /*26410*/  IADD3 R40, P4, PT, R188, R196.reuse, RZ ;  /* 0x000000c4bc287210 */ /* 0x080fe40007f9e0ff */
[----:B------:R-:W-:Y:S02]  /*26420*/  LEA.HI.X.SX32 R51, R209, R197, 0x1, P3 ;  /* 0x000000c5d1337211 */ /* 0x000fe400018f0eff */
[----:B------:R-:W-:Y:S01]  /*26430*/  IADD3 R208, P3, PT, R208, R196, RZ ;  /* 0x000000c4d0d07210 */ /* 0x000fe20007f7e0ff */
[----:B0-----:R-:W-:Y:S02]  /*26440*/  IMAD R188, R187, 0x35a, RZ ;  /* 0x0000035abbbc7824 */ /* 0x001fe400078e02ff */
[----:B------:R-:W0:Y:S01]  /*26450*/  LDC R187, c[0x0][0x3d8] ;  /* 0x0000f600ffbb7b82 */ /* 0x000e220000000800 */
[----:B-1----:R-:W-:-:S05]  /*26460*/  IMAD R189, R189, 0x1a7, RZ ;  /* 0x000001a7bdbd7824 */ /* 0x002fca00078e02ff */
[----:B------:R-:W-:Y:S02]  /*26470*/  LEA.HI.X.SX32 R209, R189, R197, 0x1, P3 ;  /* 0x000000c5bdd17211 */ /* 0x000fe400018f0eff */
        /* <DEDUP_REMOVED lines=25> */
[----:B0-----:R-:W-:Y:S02]  /*26610*/  IMAD R187, R187, 0x36a, RZ ;  /* 0x0000036abbbb7824 */ /* 0x001fe400078e02ff */
[----:B-1----:R-:W-:-:S05]  /*26620*/  IMAD R189, R189, 0x1af, RZ ;  /* 0x000001afbdbd7824 */ /* 0x002fca00078e02ff */
[----:B------:R-:W-:Y:S02]  /*26630*/  LEA.HI.X.SX32 R193, R189, R197, 0x1, P4 ;  /* 0x000000c5bdc17211 */ /* 0x000fe400020f0eff */
[----:B------:R-:W-:Y:S02]  /*26640*/  IADD3 R202, P4, PT, R187, R196, RZ ;  /* 0x000000c4bbca7210 */ /* 0x000fe40007f9e0ff */
[----:B------:R-:W0:Y:S02]  /*26650*/  LDC R187, c[0x0][0x3d8] ;  /* 0x0000f600ffbb7b82 */ /* 0x000e240000000800 */
[----:B0-----:R-:W-:-:S06]  /*26660*/  IMAD R189, R187, 0x36c, RZ ;  /* 0x0000036cbbbd7824 */ /* 0x001fcc00078e02ff */
[----:B------:R-:W0:Y:S01]  /*26670*/  LDC R187, c[0x0][0x3d8] ;  /* 0x0000f600ffbb7b82 */ /* 0x000e220000000800 */
[----:B------:R-:W-:Y:S01]  /*26680*/  IADD3 R190, P5, PT, R188, R196, RZ ;  /* 0x000000c4bcbe7210 */ /* 0x000fe20007fbe0ff */
[----:B------:R-:W-:Y:S06]  /*26690*/  STL.64 [R1+0x3a0], R80 ;  /* 0x0003a05001007387 */ /* 0x000fec0000100a00 */
[----:B------:R-:W1:Y:S01]  /*266a0*/  LDC R188, c[0x0][0x3d8] ;  /* 0x0000f600ffbc7b82 */ /* 0x000e620000000800 */
[----:B------:R-:W-:Y:S01]  /*266b0*/  STL.64 [R1+0x2740], R80 ;  /* 0x0027405001007387 */ /* 0x000fe20000100a00 */
[----:B------:R-:W-:-:S03]  /*266c0*/  LEA.HI.X.SX32 R203, R227, R197, 0x1, P4 ;  /* 0x000000c5e3cb7211 */ /* 0x000fc600020f0eff */
[----:B------:R-:W-:Y:S03]  /*266d0*/  STL.64 [R1+0x398], R126 ;  /* 0x0003987e01007387 */ /* 0x000fe60000100a00 */
[----:B------:R-:W3:Y:S01]  /*266e0*/  LDC R227, c[0x0][0x3d8] ;  /* 0x0000f600ffe37b82 */ /* 0x000ee20000000800 */
[----:B0-----:R-:W-:-:S05]  /*266f0*/  IMAD R187, R187, 0x1b4, RZ ;  /* 0x000001b4bbbb7824 */ /* 0x001fca00078e02ff */
[----:B------:R-:W-:Y:S01]  /*26700*/  LEA.HI.X.SX32 R191, R187, R197, 0x1, P5 ;  /* 0x000000c5bbbf7211 */ /* 0x000fe200028f0eff */
[----:B------:R-:W-:Y:S01]  /*26710*/  IMAD R187, R207, 0x376, RZ ;  /* 0x00000376cfbb7824 */ /* 0x000fe200078e02ff */
[----:B------:R0:W-:Y:S04]  /*26720*/  STL.64 [R1+0x2598], R126 ;  /* 0x0025987e01007387 */ /* 0x0001e80000100a00 */
[----:B------:R-:W-:Y:S01]  /*26730*/  STL.64 [R1+0x390], R124 ;  /* 0x0003907c01007387 */ /* 0x000fe20000100a00 */
[----:B------:R-:W-:Y:S02]  /*26740*/  IADD3 R142, P4, PT, R187, R196, RZ ;  /* 0x000000c4bb8e7210 */ /* 0x000fe40007f9e0ff */
[----:B------:R-:W4:Y:S01]  /*26750*/  LDC R187, c[0x0][0x3d8] ;  /* 0x0000f600ffbb7b82 */ /* 0x000f220000000800 */
        /* <DEDUP_REMOVED lines=11> */
[----:B-1----:R-:W-:-:S03]  /*26810*/  IMAD R188, R188, 0x1b3, RZ ;  /* 0x000001b3bcbc7824 */ /* 0x002fc600078e02ff */
[----:B------:R-:W-:Y:S04]  /*26820*/  STL.64 [R1+0x360], R52 ;  /* 0x0003603401007387 */ /* 0x000fe80000100a00 */
[----:B------:R-:W-:Y:S04]  /*26830*/  STL.64 [R1+0x2780], R52 ;  /* 0x0027803401007387 */ /* 0x000fe80000100a00 */
[----:B------:R-:W-:Y:S04]  /*26840*/  STL.64 [R1+0x358], R250 ;  /* 0x000358fa01007387 */ /* 0x000fe80000100a00 */
[----:B------:R-:W-:Y:S04]  /*26850*/  STL.64 [R1+0x2788], R250 ;  /* 0x002788fa01007387 */ /* 0x000fe80000100a00 */
[----:B------:R-:W-:Y:S01]  /*26860*/  STL.64 [R1+0x350], R218 ;  /* 0x000350da01007387 */ /* 0x000fe20000100a00 */
[----:B------:R-:W-:-:S03]  /*26870*/  LEA.HI.X.SX32 R145, R188, R197, 0x1, P3 ;  /* 0x000000c5bc917211 */ /* 0x000fc600018f0eff */
[----:B------:R-:W-:Y:S01]  /*26880*/  STL.64 [R1+0x2790], R218 ;  /* 0x002790da01007387 */ /* 0x000fe20000100a00 */
[----:B------:R-:W-:-:S03]  /*26890*/  IMAD R2, R2, 0x378, RZ ;  /* 0x0000037802027824 */ /* 0x000fc600078e02ff */
[----:B------:R-:W-:Y:S01]  /*268a0*/  STL.64 [R1+0x348], R48 ;  /* 0x0003483001007387 */ /* 0x000fe20000100a00 */
[----:B------:R-:W-:-:S03]  /*268b0*/  IADD3 R188, P3, PT, R189, R196, RZ ;  /* 0x000000c4bdbc7210 */ /* 0x000fc60007f7e0ff */
[----:B------:R-:W-:Y:S04]  /*268c0*/  STL.64 [R1+0x27a0], R48 ;  /* 0x0027a03001007387 */ /* 0x000fe80000100a00 */
[----:B------:R-:W-:Y:S04]  /*268d0*/  STL.64 [R1+0x340], R44 ;  /* 0x0003402c01007387 */ /* 0x000fe80000100a00 */
[----:B------:R-:W-:Y:S01]  /*268e0*/  STL.64 [R1+0x27a8], R44 ;  /* 0x0027a82c01007387 */ /* 0x000fe20000100a00 */
[----:B------:R-:W-:-:S03]  /*268f0*/  LEA.HI.X.SX32 R189, R3, R197, 0x1, P3 ;  /* 0x000000c503bd7211 */ /* 0x000fc600018f0eff */
[----:B------:R-:W-:Y:S01]  /*26900*/  STL.64 [R1+0x338], R42 ;  /* 0x0003382a01007387 */ /* 0x000fe20000100a00 */
[----:B----4-:R-:W-:-:S03]  /*26910*/  IMAD R187, R187, 0x1bc, RZ ;  /* 0x000001bcbbbb7824 */ /* 0x010fc600078e02ff */
[----:B------:R-:W-:Y:S01]  /*26920*/  STL.64 [R1+0x27b0], R42 ;  /* 0x0027b02a01007387 */ /* 0x000fe20000100a00 */
[----:B------:R-:W-:Y:S01]  /*26930*/  IMAD R4, R4, 0x37a, RZ ;  /* 0x0000037a04047824 */ /* 0x000fe200078e02ff */
[-C--:B------:R-:W-:Y:S02]  /*26940*/  IADD3 R206, P5, PT, R206, R196.reuse, RZ ;  /* 0x000000c4cece7210 */ /* 0x080fe40007fbe0ff */
[----:B------:R-:W-:Y:S01]  /*26950*/  STL.64 [R1+0x330], R212 ;  /* 0x000330d401007387 */ /* 0x000fe20000100a00 */
[----:B------:R-:W-:-:S03]  /*26960*/  IADD3 R2, P3, PT, R2, R196, RZ ;  /* 0x000000c402027210 */ /* 0x000fc60007f7e0ff */
[----:B------:R-:W-:Y:S04]  /*26970*/  STL.64 [R1+0x27c0], R212 ;  /* 0x0027c0d401007387 */ /* 0x000fe80000100a00 */
[----:B------:R-:W-:Y:S01]  /*26980*/  STL.64 [R1+0x328], R134 ;  /* 0x0003288601007387 */ /* 0x000fe20000100a00 */
[----:B------:R-:W-:-:S03]  /*26990*/  LEA.HI.X.SX32 R207, R5, R197, 0x1, P5 ;  /* 0x000000c505cf7211 */ /* 0x000fc600028f0eff */
[----:B------:R-:W-:Y:S01]  /*269a0*/  STL.64 [R1+0x320], R38 ;  /* 0x0003202601007387 */ /* 0x000fe20000100a00 */
[-C--:B------:R-:W-:Y:S01]  /*269b0*/  LEA.HI.X.SX32 R3, R187, R197.reuse, 0x1, P3 ;  /* 0x000000c5bb037211 */ /* 0x080fe200018f0eff */
[----:B---3--:R-:W-:Y:S02]  /*269c0*/  IMAD R227, R227, 0x1bd, RZ ;  /* 0x000001bde3e37824 */ /* 0x008fe400078e02ff */
[----:B------:R-:W-:Y:S01]  /*269d0*/  STL.64 [R1+0x318], R34 ;  /* 0x0003182201007387 */ /* 0x000fe20000100a00 */
[----:B------:R-:W-:Y:S01]  /*269e0*/  IADD3 R4, P5, PT, R4, R196, RZ ;  /* 0x000000c404047210 */ /* 0x000fe20007fbe0ff */
[----:B------:R-:W-:Y:S02]  /*269f0*/  IMAD R187, R9, 0x386, RZ ;  /* 0x0000038609bb7824 */ /* 0x000fe400078e02ff */
[----:B------:R-:W-:Y:S04]  /*26a00*/  STL.64 [R1+0x310], R30 ;  /* 0x0003101e01007387 */ /* 0x000fe80000100a00 */
[----:B------:R-:W-:Y:S04]  /*26a10*/  STL.64 [R1+0x308], R248 ;  /* 0x000308f801007387 */ /* 0x000fe80000100a00 */
[----:B------:R-:W-:Y:S01]  /*26a20*/  STL.64 [R1+0x300], R140 ;  /* 0x0003008c01007387 */ /* 0x000fe20000100a00 */
[----:B------:R-:W-:-:S03]  /*26a30*/  LEA.HI.X.SX32 R5, R227, R197, 0x1, P5 ;  /* 0x000000c5e3057211 */ /* 0x000fc600028f0eff */
[----:B------:R-:W-:Y:S01]  /*26a40*/  STL.64 [R1+0x2f8], R28 ;  /* 0x0002f81c01007387 */ /* 0x000fe20000100a00 */
[----:B------:R-:W-:Y:S02]  /*26a50*/  IADD3 R146, P5, PT, R187, R196, RZ ;  /* 0x000000c4bb927210 */ /* 0x000fe40007fbe0ff */
        /* <DEDUP_REMOVED lines=16> */
[----:B------:R-:W-:-:S03]  /*26b60*/  IMAD R6, R6, 0x37c, RZ ;  /* 0x0000037c06067824 */ /* 0x000fc600078e02ff */
[----:B------:R-:W-:Y:S01]  /*26b70*/  STL.64 [R1+0x278], R54 ;  /* 0x0002783601007387 */ /* 0x000fe20000100a00 */
[----:B------:R-:W-:-:S03]  /*26b80*/  IMAD R8, R8, 0x37e, RZ ;  /* 0x0000037e08087824 */ /* 0x000fc600078e02ff */
        /* <DEDUP_REMOVED lines=8> */
[----:B------:R-:W-:Y:S01]  /*26c10*/  STL.64 [R1+0x248], R200 ;  /* 0x000248c801007387 */ /* 0x000fe20000100a00 */
[----:B------:R-:W-:Y:S01]  /*26c20*/  IMAD R12, R12, 0x38a, RZ ;  /* 0x0000038a0c0c7824 */ /* 0x000fe200078e02ff */
[----:B------:R-:W-:Y:S02]  /*26c30*/  IADD3 R8, P3, PT, R8, R196, RZ ;  /* 0x000000c408087210 */ /* 0x000fe40007f7e0ff */
[----:B------:R-:W-:Y:S01]  /*26c40*/  STL.64 [R1+0x240], R208 ;  /* 0x000240d001007387 */ /* 0x000fe20000100a00 */
[----:B------:R-:W-:-:S03]  /*26c50*/  IMAD R14, R14, 0x38c, RZ ;  /* 0x0000038c0e0e7824 */ /* 0x000fc600078e02ff */
[----:B------:R-:W-:Y:S01]  /*26c60*/  STL.64 [R1+0x238], R216 ;  /* 0x000238d801007387 */ /* 0x000fe20000100a00 */
[----:B------:R-:W-:-:S03]  /*26c70*/  LEA.HI.X.SX32 R7, R11, R197, 0x1, P4 ;  /* 0x000000c50b077211 */ /* 0x000fc600020f0eff */
[----:B------:R-:W-:Y:S01]  /*26c80*/  STL.64 [R1+0x230], R40 ;  /* 0x0002302801007387 */ /* 0x000fe20000100a00 */
[----:B------:R-:W-:-:S03]  /*26c90*/  IADD3 R10, P4, PT, R10, R196, RZ ;  /* 0x000000c40a0a7210 */ /* 0x000fc60007f9e0ff */
[----:B------:R-:W-:Y:S01]  /*26ca0*/  STL.64 [R1+0x228], R36 ;  /* 0x0002282401007387 */ /* 0x000fe20000100a00 */
[----:B------:R-:W-:Y:S01]  /*26cb0*/  LEA.HI.X.SX32 R9, R13, R197, 0x1, P3 ;  /* 0x000000c50d097211 */ /* 0x000fe200018f0eff */
[----:B-1----:R-:W-:Y:S02]  /*26cc0*/  IMAD R187, R187, 0x1c5, RZ ;  /* 0x000001c5bbbb7824 */ /* 0x002fe400078e02ff */
        /* <DEDUP_REMOVED lines=8> */
[----:B------:R-:W-:-:S03]  /*26d50*/  LEA.HI.X.SX32 R11, R205, R197, 0x1, P4 ;  /* 0x000000c5cd0b7211 */ /* 0x000fc600020f0eff */
[----:B------:R-:W-:Y:S01]  /*26d60*/  STL.64 [R1+0x200], R202 ;  /* 0x000200ca01007387 */ /* 0x000fe20000100a00 */
[----:B------:R-:W-:-:S03]  /*26d70*/  IADD3 R204, P4, PT, R204, R196, RZ ;  /* 0x000000c4cccc7210 */ /* 0x000fc60007f9e0ff */
[----:B------:R-:W-:Y:S01]  /*26d80*/  STL.64 [R1+0x1f8], R188 ;  /* 0x0001f8bc01007387 */ /* 0x000fe20000100a00 */
[----:B------:R-:W-:-:S03]  /*26d90*/  LEA.HI.X.SX32 R13, R187, R197, 0x1, P3 ;  /* 0x000000c5bb0d7211 */ /* 0x000fc600018f0eff */
[----:B------:R-:W-:Y:S01]  /*26da0*/  STL.64 [R1+0x1f0], R206 ;  /* 0x0001f0ce01007387 */ /* 0x000fe20000100a00 */
[-C--:B0-----:R-:W-:Y:S01]  /*26db0*/  IADD3 R126, P3, PT, R182, R196.reuse, RZ ;  /* 0x000000c4b67e7210 */ /* 0x081fe20007f7e0ff */
[----:B------:R-:W-:Y:S01]  /*26dc0*/  IMAD R18, R18, 0x39a, RZ ;  /* 0x0000039a12127824 */ /* 0x000fe200078e02ff */
[----:B------:R-:W-:Y:S01]  /*26dd0*/  LEA.HI.X.SX32 R15, R17, R197, 0x1, P5 ;  /* 0x000000c5110f7211 */ /* 0x000fe200028f0eff */
[----:B------:R-:W-:Y:S01]  /*26de0*/  STL.64 [R1+0x1e8], R142 ;  /* 0x0001e88e01007387 */ /* 0x000fe20000100a00 */
[----:B------:R-:W-:-:S03]  /*26df0*/  IADD3 R16, P5, PT, R16, R196, RZ ;  /* 0x000000c410107210 */ /* 0x000fc60007fbe0ff */
[----:B------:R-:W-:Y:S01]  /*26e00*/  STL.64 [R1+0x1e0], R2 ;  /* 0x0001e00201007387 */ /* 0x000fe20000100a00 */
[----:B------:R-:W-:-:S03]  /*26e10*/  LEA.HI.X.SX32 R205, R19, R197, 0x1, P4 ;  /* 0x000000c513cd7211 */ /* 0x000fc600020f0eff */
[----:B------:R-:W-:Y:S01]  /*26e20*/  STL.64 [R1+0x1d8], R4 ;  /* 0x0001d80401007387 */ /* 0x000fe20000100a00 */
[----:B------:R-:W-:-:S03]  /*26e30*/  LEA.HI.X.SX32 R127, R21, R197, 0x1, P3 ;  /* 0x000000c5157f7211 */ /* 0x000fc600018f0eff */
[----:B------:R-:W-:Y:S01]  /*26e40*/  STL.64 [R1+0x1d0], R6 ;  /* 0x0001d00601007387 */ /* 0x000fe20000100a00 */
[----:B------:R-:W-:-:S03]  /*26e50*/  LEA.HI.X.SX32 R17, R23, R197, 0x1, P5 ;  /* 0x000000c517117211 */ /* 0x000fc600028f0eff */
[----:B------:R-:W-:Y:S01]  /*26e60*/  STL.64 [R1+0x1c8], R8 ;  /* 0x0001c80801007387 */ /* 0x000fe20000100a00 */
[----:B------:R-:W-:-:S03]  /*26e70*/  IADD3 R18, P4, PT, R18, R196, RZ ;  /* 0x000000c412127210 */ /* 0x000fc60007f9e0ff */
[----:B------:R-:W-:Y:S04]  /*26e80*/  STL.64 [R1+0x1c0], R146 ;  /* 0x0001c09201007387 */ /* 0x000fe80000100a00 */
[----:B------:R-:W-:Y:S04]  /*26e90*/  STL.64 [R1+0x1b8], R10 ;  /* 0x0001b80a01007387 */ /* 0x000fe80000100a00 */
[----:B------:R-:W-:Y:S01]  /*26ea0*/  STL.64 [R1+0x1b0], R12 ;  /* 0x0001b00c01007387 */ /* 0x000fe20000100a00 */
[----:B------:R-:W-:-:S03]  /*26eb0*/  LEA.HI.X.SX32 R19, R181, R197, 0x1, P4 ;  /* 0x000000c5b5137211 */ /* 0x000fc600020f0eff */
[----:B------:R-:W-:Y:S04]  /*26ec0*/  STL.64 [R1+0x1a8], R14 ;  /* 0x0001a80e01007387 */ /* 0x000fe80000100a00 */
[----:B------:R-:W-:Y:S04]  /*26ed0*/  STL.64 [R1+0x1a0], R204 ;  /* 0x0001a0cc01007387 */ /* 0x000fe80000100a00 */
[----:B------:R-:W-:Y:S04]  /*26ee0*/  STL.64 [R1+0x198], R126 ;  /* 0x0001987e01007387 */ /* 0x000fe80000100a00 */
[----:B------:R-:W-:Y:S04]  /*26ef0*/  STL.64 [R1+0x190], R16 ;  /* 0x0001901001007387 */ /* 0x000fe80000100a00 */
[----:B------:R-:W3:Y:S04]  /*26f00*/  LDL.64 R100, [R1+0x9f0] ;  /* 0x0009f00001647983 */ /* 0x000ee80000100a00 */
[----:B------:R-:W3:Y:S04]  /*26f10*/  LDL R181, [R1+0x11a0] ;  /* 0x0011a00001b57983 */ /* 0x000ee80000100800 */
[----:B------:R-:W4:Y:S04]  /*26f20*/  LDL.64 R168, [R1+0x9e8] ;  /* 0x0009e80001a87983 */ /* 0x000f280000100a00 */
[----:B------:R-:W4:Y:S04]  /*26f30*/  LDL R182, [R1+0x122c] ;  /* 0x00122c0001b67983 */ /* 0x000f280000100800 */
[----:B------:R-:W4:Y:S04]  /*26f40*/  LDL.64 R90, [R1+0xa30] ;  /* 0x000a3000015a7983 */ /* 0x000f280000100a00 */
[----:B------:R-:W4:Y:S04]  /*26f50*/  LDL R123, [R1+0x11a8] ;  /* 0x0011a800017b7983 */ /* 0x000f280000100800 */
[----:B------:R-:W4:Y:S04]  /*26f60*/  LDL.64 R92, [R1+0xa28] ;  /* 0x000a2800015c7983 */ /* 0x000f280000100a00 */
[----:B------:R-:W4:Y:S04]  /*26f70*/  LDL R77, [R1+0x1234] ;  /* 0x00123400014d7983 */ /* 0x000f280000100800 */
[----:B------:R-:W4:Y:S04]  /*26f80*/  LDL.64 R136, [R1+0xa10] ;  /* 0x000a100001887983 */ /* 0x000f280000100a00 */
[----:B------:R-:W4:Y:S04]  /*26f90*/  LDL R252, [R1+0x11a4] ;  /* 0x0011a40001fc7983 */ /* 0x000f280000100800 */
[----:B------:R-:W4:Y:S04]  /*26fa0*/  LDL.64 R226, [R1+0x9e0] ;  /* 0x0009e00001e27983 */ /* 0x000f280000100a00 */
[----:B------:R-:W4:Y:S04]  /*26fb0*/  LDL.64 R74, [R1+0xa08] ;  /* 0x000a0800014a7983 */ /* 0x000f280000100a00 */
[----:B------:R-:W4:Y:S01]  /*26fc0*/  LDL R187, [R1+0x1230] ;  /* 0x0012300001bb7983 */ /* 0x000f220000100800 */
[----:B------:R-:W-:-:S02]  /*26fd0*/  IMAD R20, R20, 0x39c, RZ ;  /* 0x0000039c14147824 */ /* 0x000fc400078e02ff */
[----:B------:R-:W-:Y:S02]  /*26fe0*/  IMAD R22, R22, 0x39e, RZ ;  /* 0x0000039e16167824 */ /* 0x000fe400078e02ff */
[----:B------:R-:W-:Y:S01]  /*26ff0*/  IMAD R24, R24, 0x3a8, RZ ;  /* 0x000003a818187824 */ /* 0x000fe200078e02ff */
[----:B------:R-:W-:Y:S01]  /*27000*/  IADD3 R124, P4, PT, R67, R196, RZ ;  /* 0x000000c4437c7210 */ /* 0x000fe20007f9e0ff */
[----:B------:R-:W-:Y:S01]  /*27010*/  IMAD R26, R26, 0x3aa, RZ ;  /* 0x000003aa1a1a7824 */ /* 0x000fe200078e02ff */
[----:B------:R-:W4:Y:S01]  /*27020*/  LDL.64 R68, [R1+0xa40] ;  /* 0x000a400001447983 */ /* 0x000f220000100a00 */
[----:B------:R-:W-:Y:S02]  /*27030*/  IMAD R88, R88, 0x1d4, RZ ;  /* 0x000001d458587824 */ /* 0x000fe400078e02ff */
[----:B--2---:R-:W-:Y:S01]  /*27040*/  IMAD R89, R89, 0x1d5, RZ ;  /* 0x000001d559597824 */ /* 0x004fe200078e02ff */
[----:B------:R-:W2:Y:S01]  /*27050*/  LDL.64 R70, [R1+0xa38] ;  /* 0x000a380001467983 */ /* 0x000ea20000100a00 */
[----:B------:R-:W-:-:S03]  /*27060*/  IMAD R0, R0, 0x1ff, RZ ;  /* 0x000001ff00007824 */ /* 0x000fc600078e02ff */
[----:B------:R-:W2:Y:S01]  /*27070*/  LDL.64 R72, [R1+0xa20] ;  /* 0x000a200001487983 */ /* 0x000ea20000100a00 */
[----:B------:R-:W-:-:S03]  /*27080*/  PRMT R183, RZ, 0x7610, R183 ;  /* 0x00007610ffb77816 */ /* 0x000fc600000000b7 */
[----:B------:R-:W2:Y:S04]  /*27090*/  LDL.64 R94, [R1+0xa18] ;  /* 0x000a1800015e7983 */ /* 0x000ea80000100a00 */
[----:B------:R-:W2:Y:S04]  /*270a0*/  LDL.64 R224, [R1+0xa00] ;  /* 0x000a000001e07983 */ /* 0x000ea80000100a00 */
[----:B------:R-:W2:Y:S04]  /*270b0*/  LDL.64 R138, [R1+0x9f8] ;  /* 0x0009f800018a7983 */ /* 0x000ea80000100a00 */
[----:B---3--:R-:W3:Y:S01]  /*270c0*/  @P1 LDG.E.U16 R181, desc[UR10][R100.64] ;  /* 0x0000000a64b51981 */ /* 0x008ee2000c1e1500 */
[----:B------:R-:W-:-:S02]  /*270d0*/  IADD3 R20, P3, PT, R20, R196, RZ ;  /* 0x000000c414147210 */ /* 0x000fc40007f7e0ff */
[-C--:B------:R-:W-:Y:S02]  /*270e0*/  IADD3 R22, P5, PT, R22, R196.reuse, RZ ;  /* 0x000000c416167210 */ /* 0x080fe40007fbe0ff */
[-C--:B------:R-:W-:Y:S02]  /*270f0*/  LEA.HI.X.SX32 R21, R25, R197.reuse, 0x1, P3 ;  /* 0x000000c519157211 */ /* 0x080fe400018f0eff */
[-C--:B------:R-:W-:Y:S01]  /*27100*/  IADD3 R24, P3, PT, R24, R196.reuse, RZ ;  /* 0x000000c418187210 */ /* 0x080fe20007f7e0ff */
[----:B----4-:R-:W4:Y:S01]  /*27110*/  @P1 LDG.E.U16 R182, desc[UR10][R168.64] ;  /* 0x0000000aa8b61981 */ /* 0x010f22000c1e1500 */
[-C--:B------:R-:W-:Y:S02]  /*27120*/  LEA.HI.X.SX32 R23, R27, R197.reuse, 0x1, P5 ;  /* 0x000000c51b177211 */ /* 0x080fe400028f0eff */
[-C--:B------:R-:W-:Y:S02]  /*27130*/  IADD3 R26, P5, PT, R26, R196.reuse, RZ ;  /* 0x000000c41a1a7210 */ /* 0x080fe40007fbe0ff */
[----:B------:R-:W-:Y:S01]  /*27140*/  LEA.HI.X.SX32 R125, R66, R197, 0x1, P4 ;  /* 0x000000c5427d7211 */ /* 0x000fe200020f0eff */
[----:B------:R-:W-:Y:S01]  /*27150*/  STL.64 [R1+0x188], R18 ;  /* 0x0001881201007387 */ /* 0x000fe20000100a00 */
[----:B------:R-:W-:-:S02]  /*27160*/  IADD3 R66, P4, PT, R149, R196, RZ ;  /* 0x000000c495427210 */ /* 0x000fc40007f9e0ff */
[-C--:B------:R-:W-:Y:S01]  /*27170*/  LEA.HI.X.SX32 R25, R88, R197.reuse, 0x1, P3 ;  /* 0x000000c558197211 */ /* 0x080fe200018f0eff */
[----:B------:R-:W-:Y:S01]  /*27180*/  STL.64 [R1+0x180], R20 ;  /* 0x0001801401007387 */ /* 0x000fe20000100a00 */
[-C--:B------:R-:W-:Y:S02]  /*27190*/  LEA.HI.X.SX32 R27, R89, R197.reuse, 0x1, P5 ;  /* 0x000000c5591b7211 */ /* 0x080fe400028f0eff */
[----:B------:R-:W-:Y:S01]  /*271a0*/  LEA.HI.X.SX32 R67, R0, R197, 0x1, P4 ;  /* 0x000000c500437211 */ /* 0x000fe200020f0eff */
[----:B------:R-:W-:Y:S04]  /*271b0*/  STL.64 [R1+0x178], R22 ;  /* 0x0001781601007387 */ /* 0x000fe80000100a00 */
[----:B------:R-:W-:Y:S04]  /*271c0*/  STL.64 [R1+0x170], R124 ;  /* 0x0001707c01007387 */ /* 0x000fe80000100a00 */
[----:B------:R-:W-:Y:S04]  /*271d0*/  STL [R1+0x21f4], R196 ;  /* 0x0021f4c401007387 */ /* 0x000fe80000100800 */
[----:B------:R-:W2:Y:S04]  /*271e0*/  @P1 LDG.E.U16 R123, desc[UR10][R90.64] ;  /* 0x0000000a5a7b1981 */ /* 0x000ea8000c1e1500 */
[----:B------:R-:W-:Y:S04]  /*271f0*/  STL.64 [R1+0x168], R24 ;  /* 0x0001681801007387 */ /* 0x000fe80000100a00 */
[----:B------:R-:W-:Y:S04]  /*27200*/  STL [R1+0x21f0], R197 ;  /* 0x0021f0c501007387 */ /* 0x000fe80000100800 */
[----:B------:R-:W2:Y:S04]  /*27210*/  @P1 LDG.E.U16 R77, desc[UR10][R92.64] ;  /* 0x0000000a5c4d1981 */ /* 0x000ea8000c1e1500 */
[----:B------:R-:W-:Y:S04]  /*27220*/  STL.64 [R1+0x160], R26 ;  /* 0x0001601a01007387 */ /* 0x000fe80000100a00 */
[----:B------:R-:W-:Y:S04]  /*27230*/  STL.64 [R1+0x158], R66 ;  /* 0x0001584201007387 */ /* 0x000fe80000100a00 */
[----:B------:R-:W2:Y:S04]  /*27240*/  @P1 LDG.E.U16 R252, desc[UR10][R136.64] ;  /* 0x0000000a88fc1981 */ /* 0x000ea8000c1e1500 */
[----:B------:R-:W2:Y:S04]  /*27250*/  @P1 LDG.E.U16 R183, desc[UR10][R226.64] ;  /* 0x0000000ae2b71981 */ /* 0x000ea8000c1e1500 */
[----:B------:R-:W2:Y:S04]  /*27260*/  @P1 LDG.E.U16 R187, desc[UR10][R74.64] ;  /* 0x0000000a4abb1981 */ /* 0x000ea8000c1e1500 */
[----:B------:R-:W2:Y:S04]  /*27270*/  LDL.64 R226, [R1+0x9d0] ;  /* 0x0009d00001e27983 */ /* 0x000ea80000100a00 */
[----:B---3--:R0:W-:Y:S04]  /*27280*/  @P1 STL [R1+0x11a0], R181 ;  /* 0x0011a0b501001387 */ /* 0x0081e80000100800 */
[----:B0-----:R-:W3:Y:S01]  /*27290*/  LDL R181, [R1+0x119c] ;  /* 0x00119c0001b57983 */ /* 0x001ee20000100800 */
[----:B------:R-:W-:-:S03]  /*272a0*/  PRMT R186, RZ, 0x7610, R186 ;  /* 0x00007610ffba7816 */ /* 0x000fc600000000ba */
[----:B----4-:R0:W-:Y:S01]  /*272b0*/  @P1 STL [R1+0x122c], R182 ;  /* 0x00122cb601001387 */ /* 0x0101e20000100800 */
[----:B------:R-:W-:Y:S02]  /*272c0*/  PRMT R231, RZ, 0x7610, R231 ;  /* 0x00007610ffe77816 */ /* 0x000fe400000000e7 */
[----:B------:R-:W-:Y:S01]  /*272d0*/  PRMT R185, RZ, 0x7610, R185 ;  /* 0x00007610ffb97816 */ /* 0x000fe200000000b9 */
[----:B------:R-:W4:Y:S01]  /*272e0*/  LDL.64 R212, [R1+0x9c0] ;  /* 0x0009c00001d47983 */ /* 0x000f220000100a00 */
[----:B------:R-:W-:Y:S02]  /*272f0*/  PRMT R230, RZ, 0x7610, R230 ;  /* 0x00007610ffe67816 */ /* 0x000fe400000000e6 */
[----:B------:R-:W-:Y:S01]  /*27300*/  PRMT R184, RZ, 0x7610, R184 ;  /* 0x00007610ffb87816 */ /* 0x000fe200000000b8 */
[----:B------:R-:W4:Y:S01]  /*27310*/  LDL.64 R42, [R1+0x9b8] ;  /* 0x0009b800012a7983 */ /* 0x000f220000100a00 */
[----:B------:R-:W-:Y:S02]  /*27320*/  PRMT R229, RZ, 0x7610, R229 ;  /* 0x00007610ffe57816 */ /* 0x000fe400000000e5 */
[----:B------:R-:W-:Y:S01]  /*27330*/  PRMT R228, RZ, 0x7610, R228 ;  /* 0x00007610ffe47816 */ /* 0x000fe200000000e4 */
[----:B0-----:R-:W4:Y:S04]  /*27340*/  LDL R182, [R1+0x1228] ;  /* 0x0012280001b67983 */ /* 0x001f280000100800 */
[----:B------:R-:W4:Y:S04]  /*27350*/  LDL.64 R44, [R1+0x9b0] ;  /* 0x0009b000012c7983 */ /* 0x000f280000100a00 */
[----:B------:R-:W4:Y:S04]  /*27360*/  LDL R48, [R1+0x1198] ;  /* 0x0011980001307983 */ /* 0x000f280000100800 */
[----:B------:R-:W4:Y:S04]  /*27370*/  LDL R49, [R1+0x1224] ;  /* 0x0012240001317983 */ /* 0x000f280000100800 */
[----:B------:R-:W4:Y:S04]  /*27380*/  LDL.64 R218, [R1+0x9a0] ;  /* 0x0009a00001da7983 */ /* 0x000f280000100a00 */
[----:B------:R-:W4:Y:S04]  /*27390*/  LDL.64 R250, [R1+0x998] ;  /* 0x0009980001fa7983 */ /* 0x000f280000100a00 */
[----:B------:R-:W4:Y:S04]  /*273a0*/  LDL.64 R52, [R1+0x990] ;  /* 0x0009900001347983 */ /* 0x000f280000100a00 */
[----:B------:R-:W4:Y:S04]  /*273b0*/  LDL R60, [R1+0x1194] ;  /* 0x00119400013c7983 */ /* 0x000f280000100800 */
[----:B------:R-:W4:Y:S04]  /*273c0*/  LDL.64 R56, [R1+0x988] ;  /* 0x0009880001387983 */ /* 0x000f280000100a00 */
[----:B------:R-:W4:Y:S04]  /*273d0*/  LDL R61, [R1+0x1220] ;  /* 0x00122000013d7983 */ /* 0x000f280000100800 */
[----:B------:R-:W4:Y:S04]  /*273e0*/  LDL.64 R78, [R1+0x980] ;  /* 0x00098000014e7983 */ /* 0x000f280000100a00 */
[----:B------:R-:W4:Y:S04]  /*273f0*/  LDL.64 R214, [R1+0x978] ;  /* 0x0009780001d67983 */ /* 0x000f280000100a00 */
[----:B------:R-:W4:Y:S04]  /*27400*/  LDL R64, [R1+0x98] ;  /* 0x0000980001407983 */ /* 0x000f280000100800 */
[----:B------:R-:W4:Y:S04]  /*27410*/  LDL R65, [R1+0x1190] ;  /* 0x0011900001417983 */ /* 0x000f280000100800 */
[----:B--2---:R0:W-:Y:S04]  /*27420*/  @P1 STL [R1+0x11a8], R123 ;  /* 0x0011a87b01001387 */ /* 0x0041e80000100800 */
[----:B------:R-:W2:Y:S04]  /*27430*/  LDL R130, [R1+0x121c] ;  /* 0x00121c0001827983 */ /* 0x000ea80000100800 */
[----:B------:R1:W-:Y:S04]  /*27440*/  @P1 STL [R1+0x1234], R77 ;  /* 0x0012344d01001387 */ /* 0x0003e80000100800 */
[----:B------:R-:W2:Y:S04]  /*27450*/  LDL.64 R80, [R1+0x960] ;  /* 0x0009600001507983 */ /* 0x000ea80000100a00 */
[----:B------:R-:W2:Y:S04]  /*27460*/  LDL.64 R82, [R1+0x958] ;  /* 0x0009580001527983 */ /* 0x000ea80000100a00 */
[----:B------:R-:W2:Y:S04]  /*27470*/  LDL R131, [R1+0x94] ;  /* 0x0000940001837983 */ /* 0x000ea80000100800 */
[----:B------:R0:W-:Y:S04]  /*27480*/  @P1 STL [R1+0x11a4], R252 ;  /* 0x0011a4fc01001387 */ /* 0x0001e80000100800 */
[----:B------:R-:W2:Y:S04]  /*27490*/  LDL.64 R84, [R1+0x950] ;  /* 0x0009500001547983 */ /* 0x000ea80000100a00 */
[----:B------:R-:W2:Y:S04]  /*274a0*/  @P1 LDG.E.U16 R186, desc[UR10][R68.64] ;  /* 0x0000000a44ba1981 */ /* 0x000ea8000c1e1500 */
[----:B------:R-:W2:Y:S04]  /*274b0*/  @P1 LDG.E.U16 R231, desc[UR10][R70.64] ;  /* 0x0000000a46e71981 */ /* 0x000ea8000c1e1500 */
[----:B------:R-:W2:Y:S04]  /*274c0*/  @P1 LDG.E.U16 R185, desc[UR10][R72.64] ;  /* 0x0000000a48b91981 */ /* 0x000ea8000c1e1500 */
[----:B------:R-:W2:Y:S04]  /*274d0*/  @P1 LDG.E.U16 R230, desc[UR10][R94.64] ;  /* 0x0000000a5ee61981 */ /* 0x000ea8000c1e1500 */
[----:B------:R-:W2:Y:S04]  /*274e0*/  @P1 LDG.E.U16 R184, desc[UR10][R224.64] ;  /* 0x0000000ae0b81981 */ /* 0x000ea8000c1e1500 */
[----:B------:R0:W2:Y:S04]  /*274f0*/  @P1 LDG.E.U16 R229, desc[UR10][R138.64] ;  /* 0x0000000a8ae51981 */ /* 0x0000a8000c1e1500 */
[----:B------:R-:W2:Y:S04]  /*27500*/  @P1 LDG.E.U16 R228, desc[UR10][R112.64] ;  /* 0x0000000a70e41981 */ /* 0x000ea8000c1e1500 */
[----:B------:R0:W-:Y:S04]  /*27510*/  @P1 STL [R1+0x1230], R187 ;  /* 0x001230bb01001387 */ /* 0x0001e80000100800 */
[----:B------:R-:W2:Y:S04]  /*27520*/  LDL R88, [R1+0x118c] ;  /* 0x00118c0001587983 */ /* 0x000ea80000100800 */
[----:B------:R-:W2:Y:S04]  /*27530*/  LDL.64 R86, [R1+0x948] ;  /* 0x0009480001567983 */ /* 0x000ea80000100a00 */
[----:B------:R-:W2:Y:S04]  /*27540*/  LDL R89, [R1+0x1218] ;  /* 0x0012180001597983 */ /* 0x000ea80000100800 */
[----:B------:R-:W2:Y:S04]  /*27550*/  LDL.64 R68, [R1+0x940] ;  /* 0x0009400001447983 */ /* 0x000ea80000100a00 */
[----:B------:R-:W2:Y:S04]  /*27560*/  LDL.64 R70, [R1+0x938] ;  /* 0x0009380001467983 */ /* 0x000ea80000100a00 */
[----:B------:R-:W2:Y:S04]  /*27570*/  LDL.64 R90, [R1+0x930] ;  /* 0x00093000015a7983 */ /* 0x000ea80000100a00 */
[----:B------:R-:W2:Y:S04]  /*27580*/  LDL R0, [R1+0x90] ;  /* 0x0000900001007983 */ /* 0x000ea80000100800 */
[----:B------:R-:W2:Y:S04]  /*27590*/  LDL.64 R92, [R1+0x928] ;  /* 0x00092800015c7983 */ /* 0x000ea80000100a00 */
[----:B0-----:R-:W2:Y:S04]  /*275a0*/  LDL R123, [R1+0x1188] ;  /* 0x00118800017b7983 */ /* 0x001ea80000100800 */
[----:B------:R-:W2:Y:S04]  /*275b0*/  LDL.64 R72, [R1+0x920] ;  /* 0x0009200001487983 */ /* 0x000ea80000100a00 */
[----:B-1----:R-:W2:Y:S04]  /*275c0*/  LDL R77, [R1+0x1214] ;  /* 0x00121400014d7983 */ /* 0x002ea80000100800 */
[----:B------:R-:W2:Y:S04]  /*275d0*/  LDL.64 R94, [R1+0x918] ;  /* 0x00091800015e7983 */ /* 0x000ea80000100a00 */
[----:B------:R-:W2:Y:S04]  /*275e0*/  LDL.64 R136, [R1+0x910] ;  /* 0x0009100001887983 */ /* 0x000ea80000100a00 */
[----:B------:R-:W2:Y:S04]  /*275f0*/  LDL.64 R74, [R1+0x908] ;  /* 0x00090800014a7983 */ /* 0x000ea80000100a00 */
[----:B------:R-:W2:Y:S04]  /*27600*/  LDL R252, [R1+0x8c] ;  /* 0x00008c0001fc7983 */ /* 0x000ea80000100800 */
[----:B------:R-:W2:Y:S04]  /*27610*/  LDL.64 R224, [R1+0x900] ;  /* 0x0009000001e07983 */ /* 0x000ea80000100a00 */
[----:B------:R-:W2:Y:S04]  /*27620*/  LDL R187, [R1+0x1184] ;  /* 0x0011840001bb7983 */ /* 0x000ea80000100800 */
[----:B------:R-:W2:Y:S04]  /*27630*/  LDL.64 R138, [R1+0x8f8] ;  /* 0x0008f800018a7983 */ /* 0x000ea80000100a00 */
[----:B------:R-:W2:Y:S04]  /*27640*/  LDL R112, [R1+0x1210] ;  /* 0x0012100001707983 */ /* 0x000ea80000100800 */
[----:B------:R-:W2:Y:S04]  /*27650*/  LDL.64 R100, [R1+0x8f0] ;  /* 0x0008f00001647983 */ /* 0x000ea80000100a00 */
[----:B------:R-:W2:Y:S04]  /*27660*/  LDL.64 R168, [R1+0x8e8] ;  /* 0x0008e80001a87983 */ /* 0x000ea80000100a00 */
[----:B------:R-:W2:Y:S04]  /*27670*/  LDL R113, [R1+0x88] ;  /* 0x0000880001717983 */ /* 0x000ea80000100800 */
[----:B---3--:R-:W3:Y:S04]  /*27680*/  @P1 LDG.E.U16 R181, desc[UR10][R226.64] ;  /* 0x0000000ae2b51981 */ /* 0x008ee8000c1e1500 */
[----:B------:R-:W3:Y:S04]  /*27690*/  LDL.LU.64 R226, [R1+0x28c0] ;  /* 0x0028c00001e27983 */ /* 0x000ee80000300a00 */
[----:B----4-:R-:W4:Y:S04]  /*276a0*/  @P1 LDG.E.U16 R48, desc[UR10][R44.64] ;  /* 0x0000000a2c301981 */ /* 0x010f28000c1e1500 */
[----:B------:R-:W4:Y:S04]  /*276b0*/  @P1 LDG.E.U16 R49, desc[UR10][R178.64] ;  /* 0x0000000ab2311981 */ /* 0x000f28000c1e1500 */
[----:B------:R-:W4:Y:S04]  /*276c0*/  @P1 LDG.E.U16 R60, desc[UR10][R52.64] ;  /* 0x0000000a343c1981 */ /* 0x000f28000c1e1500 */
[----:B------:R-:W4:Y:S04]  /*276d0*/  @P1 LDG.E.U16 R61, desc[UR10][R56.64] ;  /* 0x0000000a383d1981 */ /* 0x000f28000c1e1500 */
[----:B------:R-:W4:Y:S04]  /*276e0*/  @P1 LDG.E.U16 R64, desc[UR10][R214.64] ;  /* 0x0000000ad6401981 */ /* 0x000f28000c1e1500 */
[----:B------:R-:W4:Y:S04]  /*276f0*/  @P1 LDG.E.U16 R65, desc[UR10][R120.64] ;  /* 0x0000000a78411981 */ /* 0x000f28000c1e1500 */
[----:B--2---:R-:W2:Y:S04]  /*27700*/  @P1 LDG.E.U16 R130, desc[UR10][R176.64] ;  /* 0x0000000ab0821981 */ /* 0x004ea8000c1e1500 */
        /* <DEDUP_REMOVED lines=10> */
[----:B---3--:R-:W3:Y:S04]  /*277b0*/  @P1 LDG.E.U16 R182, desc[UR10][R226.64] ;  /* 0x0000000ae2b61981 */ /* 0x008ee8000c1e1500 */
[----:B------:R0:W-:Y:S04]  /*277c0*/  @P1 STL [R1+0x119c], R181 ;  /* 0x00119cb501001387 */ /* 0x0001e80000100800 */
[----:B0-----:R-:W2:Y:S04]  /*277d0*/  LDL.LU R181, [R1+0x28b8] ;  /* 0x0028b80001b57983 */ /* 0x001ea80000300800 */
[----:B------:R-:W2:Y:S04]  /*277e0*/  LDL.LU.64 R226, [R1+0x28b0] ;  /* 0x0028b00001e27983 */ /* 0x000ea80000300a00 */
[----:B---3--:R0:W-:Y:S04]  /*277f0*/  @P1 STL [R1+0x1228], R182 ;  /* 0x001228b601001387 */ /* 0x0081e80000100800 */
[----:B0-----:R-:W3:Y:S04]  /*27800*/  LDL.LU R182, [R1+0x28a8] ;  /* 0x0028a80001b67983 */ /* 0x001ee80000300800 */
[----:B------:R-:W3:Y:S04]  /*27810*/  LDL.LU.64 R178, [R1+0x28a0] ;  /* 0x0028a00001b27983 */ /* 0x000ee80000300a00 */
[----:B------:R-:W3:Y:S04]  /*27820*/  LDL.LU.64 R120, [R1+0x2898] ;  /* 0x0028980001787983 */ /* 0x000ee80000300a00 */
[----:B------:R-:W3:Y:S04]  /*27830*/  LDL.LU.64 R176, [R1+0x2890] ;  /* 0x0028900001b07983 */ /* 0x000ee80000300a00 */
[----:B--2---:R-:W2:Y:S04]  /*27840*/  @P1 LDG.E.U16 R227, desc[UR10][R42.64] ;  /* 0x0000000a2ae31981 */ /* 0x004ea8000c1e1500 */
[----:B------:R-:W2:Y:S01]  /*27850*/  LDL.LU.64 R174, [R1+0x2888] ;  /* 0x0028880001ae7983 */ /* 0x000ea20000300a00 */
[----:B------:R-:W-:-:S03]  /*27860*/  PRMT R180, RZ, 0x7610, R180 ;  /* 0x00007610ffb47816 */ /* 0x000fc600000000b4 */
[----:B------:R-:W2:Y:S04]  /*27870*/  @P1 LDG.E.U16 R181, desc[UR10][R218.64] ;  /* 0x0000000adab51981 */ /* 0x000ea8000c1e1500 */
[----:B------:R-:W2:Y:S04]  /*27880*/  LDL R42, [R1+0x1180] ;  /* 0x00118000012a7983 */ /* 0x000ea80000100800 */
[----:B----4-:R-:W-:Y:S04]  /*27890*/  @P1 STL [R1+0x1198], R48 ;  /* 0x0011983001001387 */ /* 0x010fe80000100800 */
[----:B------:R-:W4:Y:S04]  /*278a0*/  LDL R43, [R1+0x120c] ;  /* 0x00120c00012b7983 */ /* 0x000f280000100800 */
[----:B------:R-:W2:Y:S04]  /*278b0*/  @P1 LDG.E.U16 R226, desc[UR10][R250.64] ;  /* 0x0000000afae21981 */ /* 0x000ea8000c1e1500 */
[----:B------:R-:W2:Y:S01]  /*278c0*/  @P1 LDG.E.U16 R180, desc[UR10][R78.64] ;  /* 0x0000000a4eb41981 */ /* 0x000ea2000c1e1500 */
[----:B------:R-:W-:-:S06]  /*278d0*/  PRMT R122, RZ, 0x7610, R122 ;  /* 0x00007610ff7a7816 */ /* 0x000fcc000000007a */
[----:B------:R-:W2:Y:S04]  /*278e0*/  @P1 LDG.E.U16 R122, desc[UR10][R68.64] ;  /* 0x0000000a447a1981 */ /* 0x000ea8000c1e1500 */
[----:B---3--:R-:W3:Y:S04]  /*278f0*/  @P1 LDG.E.U16 R182, desc[UR10][R212.64] ;  /* 0x0000000ad4b61981 */ /* 0x008ee8000c1e1500 */
[----:B------:R-:W3:Y:S04]  /*27900*/  @P1 LDG.E.U16 R179, desc[UR10][R80.64] ;  /* 0x0000000a50b31981 */ /* 0x000ee8000c1e1500 */
[----:B------:R-:W3:Y:S04]  /*27910*/  @P1 LDG.E.U16 R178, desc[UR10][R70.64] ;  /* 0x0000000a46b21981 */ /* 0x000ee8000c1e1500 */
[----:B------:R-:W4:Y:S04]  /*27920*/  LDL.64 R212, [R1+0x8d0] ;  /* 0x0008d00001d47983 */ /* 0x000f280000100a00 */
[----:B------:R0:W-:Y:S04]  /*27930*/  @P1 STL [R1+0x1224], R49 ;  /* 0x0012243101001387 */ /* 0x0001e80000100800 */
[----:B------:R-:W3:Y:S04]  /*27940*/  LDL.64 R44, [R1+0x8c8] ;  /* 0x0008c800012c7983 */ /* 0x000ee80000100a00 */
[----:B------:R-:W3:Y:S04]  /*27950*/  LDL R218, [R1+0x84] ;  /* 0x0000840001da7983 */ /* 0x000ee80000100800 */
[----:B0-----:R-:W3:Y:S04]  /*27960*/  LDL.64 R48, [R1+0x8b0] ;  /* 0x0008b00001307983 */ /* 0x001ee80000100a00 */
[----:B------:R-:W-:Y:S04]  /*27970*/  @P1 STL [R1+0x1194], R60 ;  /* 0x0011943c01001387 */ /* 0x000fe80000100800 */
[----:B------:R-:W3:Y:S04]  /*27980*/  LDL R219, [R1+0x117c] ;  /* 0x00117c0001db7983 */ /* 0x000ee80000100800 */
[----:B------:R0:W-:Y:S04]  /*27990*/  @P1 STL [R1+0x1220], R61 ;  /* 0x0012203d01001387 */ /* 0x0001e80000100800 */
[----:B------:R-:W3:Y:S04]  /*279a0*/  LDL.64 R250, [R1+0x8a8] ;  /* 0x0008a80001fa7983 */ /* 0x000ee80000100a00 */
[----:B------:R-:W3:Y:S04]  /*279b0*/  LDL R78, [R1+0x1208] ;  /* 0x00120800014e7983 */ /* 0x000ee80000100800 */
[----:B------:R1:W-:Y:S04]  /*279c0*/  @P1 STL [R1+0x98], R64 ;  /* 0x0000984001001387 */ /* 0x0003e80000100800 */
[----:B------:R-:W3:Y:S04]  /*279d0*/  LDL.64 R52, [R1+0x8a0] ;  /* 0x0008a00001347983 */ /* 0x000ee80000100a00 */
[----:B------:R-:W3:Y:S04]  /*279e0*/  LDL.64 R56, [R1+0x898] ;  /* 0x0008980001387983 */ /* 0x000ee80000100a00 */
[----:B------:R1:W-:Y:S04]  /*279f0*/  @P1 STL [R1+0x1190], R65 ;  /* 0x0011904101001387 */ /* 0x0003e80000100800 */
[----:B0-----:R-:W3:Y:S04]  /*27a00*/  LDL.64 R60, [R1+0x890] ;  /* 0x00089000013c7983 */ /* 0x001ee80000100a00 */
[----:B------:R-:W3:Y:S04]  /*27a10*/  LDL R79, [R1+0x80] ;  /* 0x00008000014f7983 */ /* 0x000ee80000100800 */
[----:B------:R-:W-:Y:S04]  /*27a20*/  @P1 STL [R1+0x121c], R130 ;  /* 0x00121c8201001387 */ /* 0x000fe80000100800 */
[----:B------:R-:W3:Y:S04]  /*27a30*/  LDL.64 R214, [R1+0x888] ;  /* 0x0008880001d67983 */ /* 0x000ee80000100a00 */
[----:B-1----:R-:W3:Y:S04]  /*27a40*/  LDL R64, [R1+0x1178] ;  /* 0x0011780001407983 */ /* 0x002ee80000100800 */
[----:B------:R0:W-:Y:S04]  /*27a50*/  @P1 STL [R1+0x94], R131 ;  /* 0x0000948301001387 */ /* 0x0001e80000100800 */
[----:B------:R-:W3:Y:S04]  /*27a60*/  LDL R65, [R1+0x1204] ;  /* 0x0012040001417983 */ /* 0x000ee80000100800 */
[----:B------:R-:W-:Y:S04]  /*27a70*/  @P1 STL [R1+0x118c], R88 ;  /* 0x00118c5801001387 */ /* 0x000fe80000100800 */
[----:B------:R-:W3:Y:S04]  /*27a80*/  LDL.64 R80, [R1+0x870] ;  /* 0x0008700001507983 */ /* 0x000ee80000100a00 */
[----:B------:R1:W-:Y:S04]  /*27a90*/  @P1 STL [R1+0x1218], R89 ;  /* 0x0012185901001387 */ /* 0x0003e80000100800 */
[----:B------:R-:W3:Y:S04]  /*27aa0*/  LDL.64 R82, [R1+0x868] ;  /* 0x0008680001527983 */ /* 0x000ee80000100a00 */
[----:B------:R-:W3:Y:S04]  /*27ab0*/  LDL R84, [R1+0x7c] ;  /* 0x00007c0001547983 */ /* 0x000ee80000100800 */
[----:B0-----:R-:W3:Y:S04]  /*27ac0*/  LDL.64 R130, [R1+0x860] ;  /* 0x0008600001827983 */ /* 0x001ee80000100a00 */
[----:B------:R0:W-:Y:S04]  /*27ad0*/  @P1 STL [R1+0x90], R0 ;  /* 0x0000900001001387 */ /* 0x0001e80000100800 */
[----:B------:R-:W3:Y:S04]  /*27ae0*/  LDL R85, [R1+0x1174] ;  /* 0x0011740001557983 */ /* 0x000ee80000100800 */
[----:B------:R0:W-:Y:S04]  /*27af0*/  @P1 STL [R1+0x1188], R123 ;  /* 0x0011887b01001387 */ /* 0x0001e80000100800 */
[----:B------:R-:W3:Y:S04]  /*27b00*/  LDL.64 R86, [R1+0x858] ;  /* 0x0008580001567983 */ /* 0x000ee80000100a00 */
[----:B------:R0:W-:Y:S04]  /*27b10*/  @P1 STL [R1+0x1214], R77 ;  /* 0x0012144d01001387 */ /* 0x0001e80000100800 */
[----:B------:R-:W3:Y:S04]  /*27b20*/  LDL R90, [R1+0x1200] ;  /* 0x00120000015a7983 */ /* 0x000ee80000100800 */
[----:B-1----:R-:W3:Y:S04]  /*27b30*/  LDL.64 R88, [R1+0x850] ;  /* 0x0008500001587983 */ /* 0x002ee80000100a00 */
[----:B------:R-:W3:Y:S04]  /*27b40*/  LDL.64 R68, [R1+0x848] ;  /* 0x0008480001447983 */ /* 0x000ee80000100a00 */
[----:B------:R1:W-:Y:S04]  /*27b50*/  @P1 STL [R1+0x8c], R252 ;  /* 0x00008cfc01001387 */ /* 0x0003e80000100800 */
[----:B------:R-:W3:Y:S04]  /*27b60*/  LDL.64 R70, [R1+0x840] ;  /* 0x0008400001467983 */ /* 0x000ee80000100a00 */
[----:B------:R0:W-:Y:S04]  /*27b70*/  @P1 STL [R1+0x1184], R187 ;  /* 0x001184bb01001387 */ /* 0x0001e80000100800 */
[----:B------:R-:W3:Y:S04]  /*27b80*/  LDL R91, [R1+0x78] ;  /* 0x00007800015b7983 */ /* 0x000ee80000100800 */
[----:B------:R1:W-:Y:S04]  /*27b90*/  @P1 STL [R1+0x1210], R112 ;  /* 0x0012107001001387 */ /* 0x0003e80000100800 */
[----:B------:R-:W3:Y:S04]  /*27ba0*/  LDL.64 R92, [R1+0x838] ;  /* 0x00083800015c7983 */ /* 0x000ee80000100a00 */
[----:B0-----:R-:W3:Y:S04]  /*27bb0*/  LDL R0, [R1+0x1170] ;  /* 0x0011700001007983 */ /* 0x001ee80000100800 */
[----:B------:R-:W3:Y:S04]  /*27bc0*/  LDL.64 R72, [R1+0x830] ;  /* 0x0008300001487983 */ /* 0x000ee80000100a00 */
[----:B------:R-:W3:Y:S04]  /*27bd0*/  LDL R123, [R1+0x11fc] ;  /* 0x0011fc00017b7983 */ /* 0x000ee80000100800 */
[----:B------:R-:W3:Y:S04]  /*27be0*/  @P1 LDG.E.U16 R121, desc[UR10][R94.64] ;  /* 0x0000000a5e791981 */ /* 0x000ee8000c1e1500 */
[----:B------:R-:W3:Y:S04]  /*27bf0*/  @P1 LDG.E.U16 R177, desc[UR10][R136.64] ;  /* 0x0000000a88b11981 */ /* 0x000ee8000c1e1500 */
[----:B------:R-:W3:Y:S04]  /*27c00*/  @P1 LDG.E.U16 R120, desc[UR10][R100.64] ;  /* 0x0000000a64781981 */ /* 0x000ee8000c1e1500 */
[----:B------:R-:W3:Y:S04]  /*27c10*/  @P1 LDG.E.U16 R176, desc[UR10][R168.64] ;  /* 0x0000000aa8b01981 */ /* 0x000ee8000c1e1500 */
[----:B------:R0:W-:Y:S04]  /*27c20*/  @P1 STL [R1+0x88], R113 ;  /* 0x0000887101001387 */ /* 0x0001e80000100800 */
[----:B------:R-:W3:Y:S04]  /*27c30*/  LDL.64 R94, [R1+0x828] ;  /* 0x00082800015e7983 */ /* 0x000ee80000100a00 */
[----:B------:R-:W3:Y:S04]  /*27c40*/  LDL.64 R136, [R1+0x820] ;  /* 0x0008200001887983 */ /* 0x000ee80000100a00 */
[----:B------:R-:W3:Y:S04]  /*27c50*/  LDL.64 R74, [R1+0x818] ;  /* 0x00081800014a7983 */ /* 0x000ee80000100a00 */
[----:B------:R-:W3:Y:S04]  /*27c60*/  LDL R77, [R1+0x74] ;  /* 0x00007400014d7983 */ /* 0x000ee80000100800 */
[----:B------:R-:W3:Y:S04]  /*27c70*/  LDL.64 R224, [R1+0x810] ;  /* 0x0008100001e07983 */ /* 0x000ee80000100a00 */
[----:B-1----:R-:W3:Y:S04]  /*27c80*/  LDL R252, [R1+0x116c] ;  /* 0x00116c0001fc7983 */ /* 0x002ee80000100800 */
[----:B------:R-:W3:Y:S04]  /*27c90*/  LDL.64 R138, [R1+0x808] ;  /* 0x00080800018a7983 */ /* 0x000ee80000100a00 */
[----:B------:R-:W3:Y:S04]  /*27ca0*/  LDL R187, [R1+0x11f8] ;  /* 0x0011f80001bb7983 */ /* 0x000ee80000100800 */
[----:B------:R-:W3:Y:S04]  /*27cb0*/  LDL.64 R100, [R1+0x800] ;  /* 0x0008000001647983 */ /* 0x000ee80000100a00 */
[----:B------:R-:W3:Y:S04]  /*27cc0*/  LDL.64 R168, [R1+0x7f8] ;  /* 0x0007f80001a87983 */ /* 0x000ee80000100a00 */
[----:B------:R-:W3:Y:S04]  /*27cd0*/  LDL R112, [R1+0x70] ;  /* 0x0000700001707983 */ /* 0x000ee80000100800 */
[----:B0-----:R-:W3:Y:S04]  /*27ce0*/  LDL R113, [R1+0x1168] ;  /* 0x0011680001717983 */ /* 0x001ee80000100800 */
[----:B--2---:R-:W2:Y:S04]  /*27cf0*/  @P1 LDG.E.U16 R42, desc[UR10][R118.64] ;  /* 0x0000000a762a1981 */ /* 0x004ea8000c1e1500 */
[----:B------:R-:W2:Y:S04]  /*27d00*/  @P1 LDG.E.U16 R175, desc[UR10][R116.64] ;  /* 0x0000000a74af1981 */ /* 0x000ea8000c1e1500 */
[----:B------:R-:W2:Y:S04]  /*27d10*/  LDL.LU.64 R118, [R1+0x2880] ;  /* 0x0028800001767983 */ /* 0x000ea80000300a00 */
[----:B------:R-:W2:Y:S04]  /*27d20*/  LDL.LU.64 R116, [R1+0x2878] ;  /* 0x0028780001747983 */ /* 0x000ea80000300a00 */
[----:B----4-:R-:W4:Y:S04]  /*27d30*/  @P1 LDG.E.U16 R43, desc[UR10][R212.64] ;  /* 0x0000000ad42b1981 */ /* 0x010f28000c1e1500 */
[----:B---3--:R-:W3:Y:S04]  /*27d40*/  @P1 LDG.E.U16 R218, desc[UR10][R172.64] ;  /* 0x0000000aacda1981 */ /* 0x008ee8000c1e1500 */
[----:B------:R-:W3:Y:S04]  /*27d50*/  LDL.LU.64 R172, [R1+0x2870] ;  /* 0x0028700001ac7983 */ /* 0x000ee80000300a00 */
[----:B------:R-:W3:Y:S04]  /*27d60*/  @P1 LDG.E.U16 R219, desc[UR10][R48.64] ;  /* 0x0000000a30db1981 */ /* 0x000ee8000c1e1500 */
[----:B------:R-:W3:Y:S04]  /*27d70*/  @P1 LDG.E.U16 R78, desc[UR10][R250.64] ;  /* 0x0000000afa4e1981 */ /* 0x000ee8000c1e1500 */
[----:B------:R-:W3:Y:S04]  /*27d80*/  @P1 LDG.E.U16 R174, desc[UR10][R56.64] ;  /* 0x0000000a38ae1981 */ /* 0x000ee8000c1e1500 */
[----:B------:R-:W3:Y:S04]  /*27d90*/  @P1 LDG.E.U16 R79, desc[UR10][R60.64] ;  /* 0x0000000a3c4f1981 */ /* 0x000ee8000c1e1500 */
[----:B------:R-:W3:Y:S04]  /*27da0*/  @P1 LDG.E.U16 R64, desc[UR10][R214.64] ;  /* 0x0000000ad6401981 */ /* 0x000ee8000c1e1500 */
[----:B------:R-:W3:Y:S04]  /*27db0*/  @P1 LDG.E.U16 R65, desc[UR10][R114.64] ;  /* 0x0000000a72411981 */ /* 0x000ee8000c1e1500 */
[----:B------:R-:W3:Y:S04]  /*27dc0*/  LDL.LU.64 R114, [R1+0x2868] ;  /* 0x0028680001727983 */ /* 0x000ee80000300a00 */
[----:B------:R-:W3:Y:S04]  /*27dd0*/  @P1 LDG.E.U16 R84, desc[UR10][R82.64] ;  /* 0x0000000a52541981 */ /* 0x000ee8000c1e1500 */
        /* <DEDUP_REMOVED lines=10> */
[----:B--2---:R-:W2:Y:S04]  /*27e80*/  @P1 LDG.E.U16 R119, desc[UR10][R44.64] ;  /* 0x0000000a2c771981 */ /* 0x004ea8000c1e1500 */
[----:B------:R-:W2:Y:S04]  /*27e90*/  @P1 LDG.E.U16 R117, desc[UR10][R170.64] ;  /* 0x0000000aaa751981 */ /* 0x000ea8000c1e1500 */
[----:B------:R-:W2:Y:S04]  /*27ea0*/  @P1 LDG.E.U16 R118, desc[UR10][R52.64] ;  /* 0x0000000a34761981 */ /* 0x000ea8000c1e1500 */
[----:B------:R-:W2:Y:S04]  /*27eb0*/  @P1 LDG.E.U16 R116, desc[UR10][R88.64] ;  /* 0x0000000a58741981 */ /* 0x000ea8000c1e1500 */
[----:B------:R-:W2:Y:S04]  /*27ec0*/  LDL.LU.64 R170, [R1+0x2860] ;  /* 0x0028600001aa7983 */ /* 0x000ea80000300a00 */
[----:B------:R-:W-:Y:S04]  /*27ed0*/  @P1 STL [R1+0x1180], R42 ;  /* 0x0011802a01001387 */ /* 0x000fe80000100800 */
[----:B----4-:R-:W-:Y:S04]  /*27ee0*/  @P1 STL [R1+0x120c], R43 ;  /* 0x00120c2b01001387 */ /* 0x010fe80000100800 */
[----:B------:R-:W4:Y:S04]  /*27ef0*/  LDL.LU R163, [R1+0x285c] ;  /* 0x00285c0001a37983 */ /* 0x000f280000300800 */
[----:B------:R-:W4:Y:S04]  /*27f00*/  LDL.LU R107, [R1+0x2858] ;  /* 0x00285800016b7983 */ /* 0x000f280000300800 */
[----:B---3--:R-:W3:Y:S04]  /*27f10*/  @P1 LDG.E.U16 R173, desc[UR10][R80.64] ;  /* 0x0000000a50ad1981 */ /* 0x008ee8000c1e1500 */
[----:B------:R-:W3:Y:S04]  /*27f20*/  @P1 LDG.E.U16 R172, desc[UR10][R68.64] ;  /* 0x0000000a44ac1981 */ /* 0x000ee8000c1e1500 */
[----:B------:R-:W3:Y:S04]  /*27f30*/  @P1 LDG.E.U16 R115, desc[UR10][R94.64] ;  /* 0x0000000a5e731981 */ /* 0x000ee8000c1e1500 */
[----:B------:R-:W3:Y:S04]  /*27f40*/  @P1 LDG.E.U16 R114, desc[UR10][R100.64] ;  /* 0x0000000a64721981 */ /* 0x000ee8000c1e1500 */
[----:B--2---:R-:W2:Y:S04]  /*27f50*/  @P1 LDG.E.U16 R170, desc[UR10][R168.64] ;  /* 0x0000000aa8aa1981 */ /* 0x004ea8000c1e1500 */
[----:B------:R-:W2:Y:S04]  /*27f60*/  @P1 LDG.E.U16 R171, desc[UR10][R136.64] ;  /* 0x0000000a88ab1981 */ /* 0x000ea8000c1e1500 */
[----:B------:R-:W2:Y:S04]  /*27f70*/  LDL.64 R168, [R1+0x7e0] ;  /* 0x0007e00001a87983 */ /* 0x000ea80000100a00 */
[----:B------:R-:W-:Y:S04]  /*27f80*/  @P1 STL [R1+0x84], R218 ;  /* 0x000084da01001387 */ /* 0x000fe80000100800 */
[----:B------:R0:W-:Y:S04]  /*27f90*/  @P1 STL [R1+0x1168], R113 ;  /* 0x0011687101001387 */ /* 0x0001e80000100800 */
[----:B------:R-:W-:Y:S04]  /*27fa0*/  @P1 STL [R1+0x117c], R219 ;  /* 0x00117cdb01001387 */ /* 0x000fe80000100800 */
[----:B0-----:R-:W2:Y:S04]  /*27fb0*/  LDL R113, [R1+0x11f4] ;  /* 0x0011f40001717983 */ /* 0x001ea80000100800 */
[----:B------:R-:W-:Y:S04]  /*27fc0*/  @P1 STL [R1+0x1208], R78 ;  /* 0x0012084e01001387 */ /* 0x000fe80000100800 */
[----:B------:R0:W-:Y:S04]  /*27fd0*/  @P1 STL [R1+0x70], R112 ;  /* 0x0000707001001387 */ /* 0x0001e80000100800 */
[----:B------:R-:W3:Y:S04]  /*27fe0*/  LDL.64 R212, [R1+0x7c0] ;  /* 0x0007c00001d47983 */ /* 0x000ee80000100a00 */
[----:B0-----:R-:W3:Y:S04]  /*27ff0*/  LDL R112, [R1+0x6c] ;  /* 0x00006c0001707983 */ /* 0x001ee80000100800 */
[----:B------:R0:W-:Y:S04]  /*28000*/  @P1 STL [R1+0x80], R79 ;  /* 0x0000804f01001387 */ /* 0x0001e80000100800 */
[----:B------:R-:W3:Y:S04]  /*28010*/  LDL R44, [R1+0x1164] ;  /* 0x00116400012c7983 */ /* 0x000ee80000100800 */
[----:B--2---:R-:W2:Y:S04]  /*28020*/  @P1 LDG.E.U16 R113, desc[UR10][R168.64] ;  /* 0x0000000aa8711981 */ /* 0x004ea8000c1e1500 */
[----:B------:R-:W-:Y:S04]  /*28030*/  @P1 STL [R1+0x1178], R64 ;  /* 0x0011784001001387 */ /* 0x000fe80000100800 */
[----:B------:R-:W4:Y:S04]  /*28040*/  LDL.64 R42, [R1+0x7b8] ;  /* 0x0007b800012a7983 */ /* 0x000f280000100a00 */
[----:B------:R-:W4:Y:S04]  /*28050*/  LDL R45, [R1+0x11f0] ;  /* 0x0011f000012d7983 */ /* 0x000f280000100800 */
[----:B------:R1:W-:Y:S04]  /*28060*/  @P1 STL [R1+0x1204], R65 ;  /* 0x0012044101001387 */ /* 0x0003e80000100800 */
[----:B------:R-:W4:Y:S04]  /*28070*/  LDL.64 R48, [R1+0x7b0] ;  /* 0x0007b00001307983 */ /* 0x000f280000100a00 */
[----:B------:R-:W4:Y:S04]  /*28080*/  LDL.64 R218, [R1+0x7a8] ;  /* 0x0007a80001da7983 */ /* 0x000f280000100a00 */
[----:B------:R-:W4:Y:S04]  /*28090*/  LDL.64 R250, [R1+0x7a0] ;  /* 0x0007a00001fa7983 */ /* 0x000f280000100a00 */
[----:B------:R-:W4:Y:S04]  /*280a0*/  LDL R56, [R1+0x68] ;  /* 0x0000680001387983 */ /* 0x000f280000100800 */
[----:B------:R-:W-:Y:S04]  /*280b0*/  @P1 STL [R1+0x7c], R84 ;  /* 0x00007c5401001387 */ /* 0x000fe80000100800 */
[----:B------:R-:W4:Y:S04]  /*280c0*/  LDL.64 R52, [R1+0x798] ;  /* 0x0007980001347983 */ /* 0x000f280000100a00 */
[----:B------:R0:W-:Y:S04]  /*280d0*/  @P1 STL [R1+0x1174], R85 ;  /* 0x0011745501001387 */ /* 0x0001e80000100800 */
[----:B------:R-:W4:Y:S04]  /*280e0*/  LDL R57, [R1+0x1160] ;  /* 0x0011600001397983 */ /* 0x000f280000100800 */
[----:B------:R-:W-:Y:S04]  /*280f0*/  @P1 STL [R1+0x1200], R90 ;  /* 0x0012005a01001387 */ /* 0x000fe80000100800 */
[----:B------:R-:W4:Y:S04]  /*28100*/  LDL R214, [R1+0x11ec] ;  /* 0x0011ec0001d67983 */ /* 0x000f280000100800 */
[----:B------:R-:W4:Y:S04]  /*28110*/  LDL.64 R60, [R1+0x780] ;  /* 0x00078000013c7983 */ /* 0x000f280000100a00 */
[----:B0-----:R-:W4:Y:S04]  /*28120*/  LDL.64 R78, [R1+0x778] ;  /* 0x00077800014e7983 */ /* 0x001f280000100a00 */
[----:B------:R-:W-:Y:S04]  /*28130*/  @P1 STL [R1+0x78], R91 ;  /* 0x0000785b01001387 */ /* 0x000fe80000100800 */
[----:B------:R-:W4:Y:S04]  /*28140*/  LDL R215, [R1+0x64] ;  /* 0x0000640001d77983 */ /* 0x000f280000100800 */
[----:B------:R0:W-:Y:S04]  /*28150*/  @P1 STL [R1+0x1170], R0 ;  /* 0x0011700001001387 */ /* 0x0001e80000100800 */
[----:B-1----:R-:W4:Y:S04]  /*28160*/  LDL.64 R64, [R1+0x770] ;  /* 0x0007700001407983 */ /* 0x002f280000100a00 */
[----:B------:R1:W-:Y:S04]  /*28170*/  @P1 STL [R1+0x11fc], R123 ;  /* 0x0011fc7b01001387 */ /* 0x0003e80000100800 */
[----:B------:R-:W4:Y:S04]  /*28180*/  LDL R82, [R1+0x115c] ;  /* 0x00115c0001527983 */ /* 0x000f280000100800 */
[----:B------:R-:W4:Y:S04]  /*28190*/  LDL.64 R80, [R1+0x768] ;  /* 0x0007680001507983 */ /* 0x000f280000100a00 */
[----:B------:R-:W4:Y:S04]  /*281a0*/  LDL R83, [R1+0x11e8] ;  /* 0x0011e80001537983 */ /* 0x000f280000100800 */
[----:B------:R0:W-:Y:S04]  /*281b0*/  @P1 STL [R1+0x74], R77 ;  /* 0x0000744d01001387 */ /* 0x0001e80000100800 */
[----:B------:R-:W4:Y:S04]  /*281c0*/  LDL.64 R130, [R1+0x760] ;  /* 0x0007600001827983 */ /* 0x000f280000100a00 */
[----:B------:R0:W-:Y:S04]  /*281d0*/  @P1 STL [R1+0x116c], R252 ;  /* 0x00116cfc01001387 */ /* 0x0001e80000100800 */
[----:B------:R-:W4:Y:S04]  /*281e0*/  LDL.64 R84, [R1+0x758] ;  /* 0x0007580001547983 */ /* 0x000f280000100a00 */
[----:B------:R0:W-:Y:S04]  /*281f0*/  @P1 STL [R1+0x11f8], R187 ;  /* 0x0011f8bb01001387 */ /* 0x0001e80000100800 */
[----:B------:R-:W4:Y:S04]  /*28200*/  LDL.64 R86, [R1+0x750] ;  /* 0x0007500001567983 */ /* 0x000f280000100a00 */
[----:B------:R-:W4:Y:S04]  /*28210*/  LDL R68, [R1+0x60] ;  /* 0x0000600001447983 */ /* 0x000f280000100800 */
[----:B------:R-:W4:Y:S04]  /*28220*/  LDL.64 R88, [R1+0x748] ;  /* 0x0007480001587983 */ /* 0x000f280000100a00 */
[----:B------:R-:W4:Y:S04]  /*28230*/  LDL R69, [R1+0x1158] ;  /* 0x0011580001457983 */ /* 0x000f280000100800 */
[----:B------:R-:W4:Y:S04]  /*28240*/  LDL.64 R70, [R1+0x740] ;  /* 0x0007400001467983 */ /* 0x000f280000100a00 */
[----:B0-----:R-:W4:Y:S04]  /*28250*/  LDL R0, [R1+0x11e4] ;  /* 0x0011e40001007983 */ /* 0x001f280000100800 */
[----:B------:R-:W4:Y:S04]  /*28260*/  LDL.64 R90, [R1+0x738] ;  /* 0x00073800015a7983 */ /* 0x000f280000100a00 */
[----:B------:R-:W4:Y:S04]  /*28270*/  LDL.64 R92, [R1+0x730] ;  /* 0x00073000015c7983 */ /* 0x000f280000100a00 */
[----:B------:R-:W4:Y:S04]  /*28280*/  LDL.64 R72, [R1+0x728] ;  /* 0x0007280001487983 */ /* 0x000f280000100a00 */
[----:B-1----:R-:W4:Y:S04]  /*28290*/  LDL R123, [R1+0x5c] ;  /* 0x00005c00017b7983 */ /* 0x002f280000100800 */
[----:B------:R-:W4:Y:S04]  /*282a0*/  LDL.64 R94, [R1+0x720] ;  /* 0x00072000015e7983 */ /* 0x000f280000100a00 */
[----:B------:R-:W4:Y:S04]  /*282b0*/  LDL R77, [R1+0x1154] ;  /* 0x00115400014d7983 */ /* 0x000f280000100800 */
[----:B------:R-:W4:Y:S04]  /*282c0*/  LDL.64 R136, [R1+0x718] ;  /* 0x0007180001887983 */ /* 0x000f280000100a00 */
[----:B------:R-:W4:Y:S04]  /*282d0*/  LDL R252, [R1+0x11e0] ;  /* 0x0011e00001fc7983 */ /* 0x000f280000100800 */
[----:B------:R-:W4:Y:S04]  /*282e0*/  LDL.64 R74, [R1+0x710] ;  /* 0x00071000014a7983 */ /* 0x000f280000100a00 */
[----:B------:R-:W4:Y:S04]  /*282f0*/  LDL.64 R224, [R1+0x708] ;  /* 0x0007080001e07983 */ /* 0x000f280000100a00 */
[----:B------:R-:W4:Y:S04]  /*28300*/  LDL.64 R138, [R1+0x700] ;  /* 0x00070000018a7983 */ /* 0x000f280000100a00 */
[----:B------:R-:W4:Y:S04]  /*28310*/  LDL R187, [R1+0x58] ;  /* 0x0000580001bb7983 */ /* 0x000f280000100800 */
[----:B------:R-:W4:Y:S04]  /*28320*/  LDL.64 R100, [R1+0x6f8] ;  /* 0x0006f80001647983 */ /* 0x000f280000100a00 */
[----:B------:R-:W4:Y:S04]  /*28330*/  LDL R162, [R1+0x1150] ;  /* 0x0011500001a27983 */ /* 0x000f280000100800 */
[----:B------:R-:W4:Y:S04]  /*28340*/  LDL R106, [R1+0x11dc] ;  /* 0x0011dc00016a7983 */ /* 0x000f280000100800 */
[----:B------:R-:W4:Y:S04]  /*28350*/  LDL.LU.64 R168, [R1+0x2850] ;  /* 0x0028500001a87983 */ /* 0x000f280000300a00 */
[----:B---3--:R-:W3:Y:S04]  /*28360*/  @P1 LDG.E.U16 R112, desc[UR10][R110.64] ;  /* 0x0000000a6e701981 */ /* 0x008ee8000c1e1500 */
[----:B------:R-:W3:Y:S04]  /*28370*/  @P1 LDG.E.U16 R44, desc[UR10][R212.64] ;  /* 0x0000000ad42c1981 */ /* 0x000ee8000c1e1500 */
[----:B--2---:R0:W-:Y:S04]  /*28380*/  @P1 STL [R1+0x11f4], R113 ;  /* 0x0011f47101001387 */ /* 0x0041e80000100800 */
[----:B0-----:R-:W2:Y:S04]  /*28390*/  LDL.LU R113, [R1+0x2848] ;  /* 0x0028480001717983 */ /* 0x001ea80000300800 */
[----:B----4-:R-:W4:Y:S04]  /*283a0*/  @P1 LDG.E.U16 R45, desc[UR10][R42.64] ;  /* 0x0000000a2a2d1981 */ /* 0x010f28000c1e1500 */
        /* <DEDUP_REMOVED lines=16> */
[----:B------:R-:W2:Y:S04]  /*284b0*/  LDL.LU.64 R168, [R1+0x2840] ;  /* 0x0028400001a87983 */ /* 0x000ea80000300a00 */
[----:B--2---:R-:W2:Y:S04]  /*284c0*/  @P1 LDG.E.U16 R169, desc[UR10][R166.64] ;  /* 0x0000000aa6a91981 */ /* 0x004ea8000c1e1500 */
[----:B------:R-:W2:Y:S04]  /*284d0*/  @P1 LDG.E.U16 R168, desc[UR10][R218.64] ;  /* 0x0000000adaa81981 */ /* 0x000ea8000c1e1500 */
[----:B------:R-:W2:Y:S04]  /*284e0*/  LDL.LU.64 R166, [R1+0x2838] ;  /* 0x0028380001a67983 */ /* 0x000ea80000300a00 */
[----:B------:R-:W4:Y:S04]  /*284f0*/  LDL.LU.64 R110, [R1+0x2830] ;  /* 0x00283000016e7983 */ /* 0x000f280000300a00 */
[----:B---3--:R0:W-:Y:S04]  /*28500*/  @P1 STL [R1+0x6c], R112 ;  /* 0x00006c7001001387 */ /* 0x0081e80000100800 */
[----:B0-----:R-:W3:Y:S04]  /*28510*/  LDL.LU R112, [R1+0x2828] ;  /* 0x0028280001707983 */ /* 0x001ee80000300800 */
[----:B------:R-:W3:Y:S04]  /*28520*/  LDL.LU.64 R108, [R1+0x2820] ;  /* 0x00282000016c7983 */ /* 0x000ee80000300a00 */
[----:B--2---:R-:W2:Y:S04]  /*28530*/  @P1 LDG.E.U16 R167, desc[UR10][R60.64] ;  /* 0x0000000a3ca71981 */ /* 0x004ea8000c1e1500 */
[----:B----4-:R-:W4:Y:S04]  /*28540*/  @P1 LDG.E.U16 R111, desc[UR10][R164.64] ;  /* 0x0000000aa46f1981 */ /* 0x010f28000c1e1500 */
[----:B------:R-:W2:Y:S04]  /*28550*/  @P1 LDG.E.U16 R166, desc[UR10][R84.64] ;  /* 0x0000000a54a61981 */ /* 0x000ea8000c1e1500 */
[----:B------:R-:W2:Y:S04]  /*28560*/  @P1 LDG.E.U16 R110, desc[UR10][R130.64] ;  /* 0x0000000a826e1981 */ /* 0x000ea8000c1e1500 */
[----:B------:R-:W2:Y:S04]  /*28570*/  LDL.LU.64 R164, [R1+0x2818] ;  /* 0x0028180001a47983 */ /* 0x000ea80000300a00 */
[----:B------:R-:W4:Y:S04]  /*28580*/  LDL.LU R155, [R1+0x2810] ;  /* 0x00281000019b7983 */ /* 0x000f280000300800 */
[----:B------:R-:W4:Y:S04]  /*28590*/  LDL.64 R100, [R1+0x6e8] ;  /* 0x0006e80001647983 */ /* 0x000f280000100a00 */
[----:B------:R0:W-:Y:S04]  /*285a0*/  @P1 STL [R1+0x1150], R162 ;  /* 0x001150a201001387 */ /* 0x0001e80000100800 */
[----:B------:R-:W-:Y:S04]  /*285b0*/  @P1 STL [R1+0x1164], R44 ;  /* 0x0011642c01001387 */ /* 0x000fe80000100800 */
[----:B---3--:R-:W3:Y:S04]  /*285c0*/  @P1 LDG.E.U16 R112, desc[UR10][R48.64] ;  /* 0x0000000a30701981 */ /* 0x008ee8000c1e1500 */
[----:B0-----:R-:W3:Y:S04]  /*285d0*/  LDL R162, [R1+0x54] ;  /* 0x0000540001a27983 */ /* 0x001ee80000100800 */
[----:B------:R-:W-:Y:S04]  /*285e0*/  @P1 STL [R1+0x11f0], R45 ;  /* 0x0011f02d01001387 */ /* 0x000fe80000100800 */
[----:B------:R0:W-:Y:S04]  /*285f0*/  @P1 STL [R1+0x11dc], R106 ;  /* 0x0011dc6a01001387 */ /* 0x0001e80000100800 */
[----:B------:R-:W3:Y:S04]  /*28600*/  LDL.64 R212, [R1+0x6c8] ;  /* 0x0006c80001d47983 */ /* 0x000ee80000100a00 */
[----:B------:R-:W3:Y:S04]  /*28610*/  @P1 LDG.E.U16 R109, desc[UR10][R90.64] ;  /* 0x0000000a5a6d1981 */ /* 0x000ee8000c1e1500 */
[----:B0-----:R-:W3:Y:S04]  /*28620*/  LDL R106, [R1+0x14c] ;  /* 0x00014c00016a7983 */ /* 0x001ee80000100800 */
[----:B------:R0:W-:Y:S04]  /*28630*/  @P1 STL [R1+0x68], R56 ;  /* 0x0000683801001387 */ /* 0x0001e80000100800 */
[----:B------:R-:W3:Y:S04]  /*28640*/  LDL R218, [R1+0x11d8] ;  /* 0x0011d80001da7983 */ /* 0x000ee80000100800 */
[----:B------:R1:W-:Y:S04]  /*28650*/  @P1 STL [R1+0x1160], R57 ;  /* 0x0011603901001387 */ /* 0x0003e80000100800 */
[----:B------:R-:W3:Y:S04]  /*28660*/  LDL.64 R42, [R1+0x6c0] ;  /* 0x0006c000012a7983 */ /* 0x000ee80000100a00 */
[----:B------:R-:W3:Y:S04]  /*28670*/  LDL.64 R44, [R1+0x6b8] ;  /* 0x0006b800012c7983 */ /* 0x000ee80000100a00 */
[----:B------:R0:W-:Y:S04]  /*28680*/  @P1 STL [R1+0x11ec], R214 ;  /* 0x0011ecd601001387 */ /* 0x0001e80000100800 */
[----:B------:R-:W3:Y:S04]  /*28690*/  LDL.64 R48, [R1+0x6b0] ;  /* 0x0006b00001307983 */ /* 0x000ee80000100a00 */
[----:B------:R-:W3:Y:S04]  /*286a0*/  LDL R219, [R1+0x50] ;  /* 0x0000500001db7983 */ /* 0x000ee80000100800 */
[----:B------:R-:W3:Y:S04]  /*286b0*/  LDL.64 R250, [R1+0x6a8] ;  /* 0x0006a80001fa7983 */ /* 0x000ee80000100a00 */
[----:B0-----:R-:W3:Y:S04]  /*286c0*/  LDL R56, [R1+0x148] ;  /* 0x0001480001387983 */ /* 0x001ee80000100800 */
[----:B------:R0:W-:Y:S04]  /*286d0*/  @P1 STL [R1+0x64], R215 ;  /* 0x000064d701001387 */ /* 0x0001e80000100800 */
[----:B------:R-:W3:Y:S04]  /*286e0*/  LDL.64 R52, [R1+0x6a0] ;  /* 0x0006a00001347983 */ /* 0x000ee80000100a00 */
[----:B------:R-:W-:Y:S04]  /*286f0*/  @P1 STL [R1+0x115c], R82 ;  /* 0x00115c5201001387 */ /* 0x000fe80000100800 */
[----:B-1----:R-:W3:Y:S04]  /*28700*/  LDL R57, [R1+0x11d4] ;  /* 0x0011d40001397983 */ /* 0x002ee80000100800 */
[----:B------:R1:W-:Y:S04]  /*28710*/  @P1 STL [R1+0x11e8], R83 ;  /* 0x0011e85301001387 */ /* 0x0003e80000100800 */
[----:B------:R-:W3:Y:S04]  /*28720*/  LDL.64 R60, [R1+0x688] ;  /* 0x00068800013c7983 */ /* 0x000ee80000100a00 */
[----:B------:R-:W3:Y:S04]  /*28730*/  LDL R214, [R1+0x4c] ;  /* 0x00004c0001d67983 */ /* 0x000ee80000100800 */
[----:B------:R-:W3:Y:S04]  /*28740*/  LDL.64 R78, [R1+0x680] ;  /* 0x00068000014e7983 */ /* 0x000ee80000100a00 */
[----:B------:R1:W-:Y:S04]  /*28750*/  @P1 STL [R1+0x60], R68 ;  /* 0x0000604401001387 */ /* 0x0003e80000100800 */
[----:B0-----:R-:W3:Y:S04]  /*28760*/  LDL R215, [R1+0x144] ;  /* 0x0001440001d77983 */ /* 0x001ee80000100800 */
[----:B------:R0:W-:Y:S04]  /*28770*/  @P1 STL [R1+0x1158], R69 ;  /* 0x0011584501001387 */ /* 0x0001e80000100800 */
[----:B------:R-:W3:Y:S04]  /*28780*/  LDL.64 R64, [R1+0x678] ;  /* 0x0006780001407983 */ /* 0x000ee80000100a00 */
[----:B------:R0:W-:Y:S04]  /*28790*/  @P1 STL [R1+0x11e4], R0 ;  /* 0x0011e40001001387 */ /* 0x0001e80000100800 */
[----:B------:R-:W3:Y:S04]  /*287a0*/  LDL R84, [R1+0x11d0] ;  /* 0x0011d00001547983 */ /* 0x000ee80000100800 */
[----:B------:R-:W3:Y:S04]  /*287b0*/  LDL.64 R80, [R1+0x670] ;  /* 0x0006700001507983 */ /* 0x000ee80000100a00 */
[----:B-1----:R-:W3:Y:S04]  /*287c0*/  LDL.64 R82, [R1+0x668] ;  /* 0x0006680001527983 */ /* 0x002ee80000100a00 */
[----:B------:R1:W-:Y:S04]  /*287d0*/  @P1 STL [R1+0x5c], R123 ;  /* 0x00005c7b01001387 */ /* 0x0003e80000100800 */
[----:B------:R-:W3:Y:S04]  /*287e0*/  LDL.64 R130, [R1+0x660] ;  /* 0x0006600001827983 */ /* 0x000ee80000100a00 */
[----:B------:R0:W-:Y:S04]  /*287f0*/  @P1 STL [R1+0x1154], R77 ;  /* 0x0011544d01001387 */ /* 0x0001e80000100800 */
[----:B------:R-:W3:Y:S04]  /*28800*/  LDL R85, [R1+0x48] ;  /* 0x0000480001557983 */ /* 0x000ee80000100800 */
[----:B------:R0:W-:Y:S04]  /*28810*/  @P1 STL [R1+0x11e0], R252 ;  /* 0x0011e0fc01001387 */ /* 0x0001e80000100800 */
[----:B------:R-:W3:Y:S04]  /*28820*/  LDL.64 R86, [R1+0x658] ;  /* 0x0006580001567983 */ /* 0x000ee80000100a00 */
[----:B------:R-:W3:Y:S04]  /*28830*/  LDL R68, [R1+0x140] ;  /* 0x0001400001447983 */ /* 0x000ee80000100800 */
[----:B------:R-:W3:Y:S04]  /*28840*/  LDL.64 R88, [R1+0x650] ;  /* 0x0006500001587983 */ /* 0x000ee80000100a00 */
[----:B------:R-:W3:Y:S04]  /*28850*/  @P1 LDG.E.U16 R108, desc[UR10][R74.64] ;  /* 0x0000000a4a6c1981 */ /* 0x000ee8000c1e1500 */
[----:B------:R1:W-:Y:S04]  /*28860*/  @P1 STL [R1+0x58], R187 ;  /* 0x000058bb01001387 */ /* 0x0003e80000100800 */
[----:B0-----:R-:W3:Y:S04]  /*28870*/  LDL R69, [R1+0x11cc] ;  /* 0x0011cc0001457983 */ /* 0x001ee80000100800 */
[----:B------:R-:W3:Y:S04]  /*28880*/  LDL.64 R70, [R1+0x640] ;  /* 0x0006400001467983 */ /* 0x000ee80000100a00 */
[----:B------:R-:W3:Y:S04]  /*28890*/  LDL.64 R90, [R1+0x638] ;  /* 0x00063800015a7983 */ /* 0x000ee80000100a00 */
[----:B------:R-:W3:Y:S04]  /*288a0*/  LDL R0, [R1+0x44] ;  /* 0x0000440001007983 */ /* 0x000ee80000100800 */
[----:B-1----:R-:W3:Y:S04]  /*288b0*/  LDL R123, [R1+0x13c] ;  /* 0x00013c00017b7983 */ /* 0x002ee80000100800 */
[----:B------:R-:W3:Y:S04]  /*288c0*/  LDL.64 R72, [R1+0x628] ;  /* 0x0006280001487983 */ /* 0x000ee80000100a00 */
[----:B------:R-:W3:Y:S04]  /*288d0*/  LDL R77, [R1+0x11c8] ;  /* 0x0011c800014d7983 */ /* 0x000ee80000100800 */
[----:B------:R-:W3:Y:S04]  /*288e0*/  LDL.64 R94, [R1+0x620] ;  /* 0x00062000015e7983 */ /* 0x000ee80000100a00 */
[----:B------:R-:W3:Y:S04]  /*288f0*/  LDL.64 R136, [R1+0x618] ;  /* 0x0006180001887983 */ /* 0x000ee80000100a00 */
[----:B------:R-:W3:Y:S04]  /*28900*/  LDL.64 R74, [R1+0x610] ;  /* 0x00061000014a7983 */ /* 0x000ee80000100a00 */
[----:B------:R-:W3:Y:S04]  /*28910*/  LDL R252, [R1+0x40] ;  /* 0x0000400001fc7983 */ /* 0x000ee80000100800 */
[----:B------:R-:W3:Y:S04]  /*28920*/  LDL R187, [R1+0x138] ;  /* 0x0001380001bb7983 */ /* 0x000ee80000100800 */
[----:B------:R-:W3:Y:S04]  /*28930*/  LDL.64 R138, [R1+0x600] ;  /* 0x00060000018a7983 */ /* 0x000ee80000100a00 */
[----:B------:R-:W3:Y:S04]  /*28940*/  LDL R154, [R1+0x11c4] ;  /* 0x0011c400019a7983 */ /* 0x000ee80000100800 */
[----:B--2---:R-:W2:Y:S04]  /*28950*/  @P1 LDG.E.U16 R165, desc[UR10][R92.64] ;  /* 0x0000000a5ca51981 */ /* 0x004ea8000c1e1500 */
[----:B------:R-:W2:Y:S04]  /*28960*/  @P1 LDG.E.U16 R164, desc[UR10][R224.64] ;  /* 0x0000000ae0a41981 */ /* 0x000ea8000c1e1500 */
[----:B----4-:R-:W4:Y:S04]  /*28970*/  @P1 LDG.E.U16 R107, desc[UR10][R100.64] ;  /* 0x0000000a646b1981 */ /* 0x010f28000c1e1500 */
[----:B------:R-:W2:Y:S04]  /*28980*/  LDL.64 R92, [R1+0x630] ;  /* 0x00063000015c7983 */ /* 0x000ea80000100a00 */
[----:B------:R-:W4:Y:S04]  /*28990*/  LDL.64 R224, [R1+0x608] ;  /* 0x0006080001e07983 */ /* 0x000f280000100a00 */
[----:B------:R-:W4:Y:S04]  /*289a0*/  LDL.LU.64 R100, [R1+0x2808] ;  /* 0x0028080001647983 */ /* 0x000f280000300a00 */
[----:B---3--:R-:W3:Y:S04]  /*289b0*/  @P1 LDG.E.U16 R162, desc[UR10][R160.64] ;  /* 0x0000000aa0a21981 */ /* 0x008ee8000c1e1500 */
        /* <DEDUP_REMOVED lines=16> */
[----:B----4-:R-:W4:Y:S04]  /*28ac0*/  @P1 LDG.E.U16 R187, desc[UR10][R224.64] ;  /* 0x0000000ae0bb1981 */ /* 0x010f28000c1e1500 */
[----:B------:R-:W2:Y:S04]  /*28ad0*/  @P1 LDG.E.U16 R163, desc[UR10][R100.64] ;  /* 0x0000000a64a31981 */ /* 0x000ea8000c1e1500 */
[----:B------:R-:W2:Y:S04]  /*28ae0*/  LDL.LU R101, [R1+0x2800] ;  /* 0x0028000001657983 */ /* 0x000ea80000300800 */
[----:B------:R-:W4:Y:S04]  /*28af0*/  LDL R100, [R1+0x3c] ;  /* 0x00003c0001647983 */ /* 0x000f280000100800 */
[----:B------:R-:W4:Y:S04]  /*28b00*/  LDL.LU.64 R160, [R1+0x27f8] ;  /* 0x0027f80001a07983 */ /* 0x000f280000300a00 */
[----:B---3--:R0:W-:Y:S04]  /*28b10*/  @P1 STL [R1+0x54], R162 ;  /* 0x000054a201001387 */ /* 0x0081e80000100800 */
[----:B0-----:R-:W3:Y:S04]  /*28b20*/  LDL.LU R162, [R1+0x27f0] ;  /* 0x0027f00001a27983 */ /* 0x001ee80000300800 */
[----:B------:R-:W3:Y:S04]  /*28b30*/  LDL.LU.64 R104, [R1+0x27e8] ;  /* 0x0027e80001687983 */ /* 0x000ee80000300a00 */
[----:B------:R0:W-:Y:S04]  /*28b40*/  @P1 STL [R1+0x14c], R106 ;  /* 0x00014c6a01001387 */ /* 0x0001e80000100800 */
[----:B0-----:R-:W3:Y:S04]  /*28b50*/  LDL.LU R106, [R1+0x27e0] ;  /* 0x0027e000016a7983 */ /* 0x001ee80000300800 */
[----:B--2---:R-:W2:Y:S04]  /*28b60*/  @P1 LDG.E.U16 R101, desc[UR10][R152.64] ;  /* 0x0000000a98651981 */ /* 0x004ea8000c1e1500 */
[----:B----4-:R-:W4:Y:S04]  /*28b70*/  @P1 LDG.E.U16 R100, desc[UR10][R96.64] ;  /* 0x0000000a60641981 */ /* 0x010f28000c1e1500 */
[----:B------:R-:W2:Y:S04]  /*28b80*/  @P1 LDG.E.U16 R161, desc[UR10][R158.64] ;  /* 0x0000000a9ea11981 */ /* 0x000ea8000c1e1500 */
[----:B------:R-:W2:Y:S04]  /*28b90*/  @P1 LDG.E.U16 R160, desc[UR10][R82.64] ;  /* 0x0000000a52a01981 */ /* 0x000ea8000c1e1500 */
[----:B---3--:R-:W3:Y:S04]  /*28ba0*/  @P1 LDG.E.U16 R162, desc[UR10][R44.64] ;  /* 0x0000000a2ca21981 */ /* 0x008ee8000c1e1500 */
[----:B------:R-:W2:Y:S04]  /*28bb0*/  @P1 LDG.E.U16 R105, desc[UR10][R102.64] ;  /* 0x0000000a66691981 */ /* 0x000ea8000c1e1500 */
[----:B------:R-:W2:Y:S04]  /*28bc0*/  @P1 LDG.E.U16 R104, desc[UR10][R80.64] ;  /* 0x0000000a50681981 */ /* 0x000ea8000c1e1500 */
[----:B------:R-:W2:Y:S04]  /*28bd0*/  LDL.LU.64 R102, [R1+0x27d8] ;  /* 0x0027d80001667983 */ /* 0x000ea80000300a00 */
[----:B------:R-:W3:Y:S04]  /*28be0*/  LDL.LU.64 R158, [R1+0x27d0] ;  /* 0x0027d000019e7983 */ /* 0x000ee80000300a00 */
[----:B------:R-:W3:Y:S04]  /*28bf0*/  @P1 LDG.E.U16 R106, desc[UR10][R42.64] ;  /* 0x0000000a2a6a1981 */ /* 0x000ee8000c1e1500 */
[----:B--2---:R-:W2:Y:S04]  /*28c00*/  @P1 LDG.E.U16 R103, desc[UR10][R156.64] ;  /* 0x0000000a9c671981 */ /* 0x004ea8000c1e1500 */
[----:B------:R-:W2:Y:S04]  /*28c10*/  @P1 LDG.E.U16 R102, desc[UR10][R94.64] ;  /* 0x0000000a5e661981 */ /* 0x000ea8000c1e1500 */
[----:B---3--:R-:W3:Y:S04]  /*28c20*/  @P1 LDG.E.U16 R158, desc[UR10][R136.64] ;  /* 0x0000000a889e1981 */ /* 0x008ee8000c1e1500 */
[----:B------:R-:W2:Y:S04]  /*28c30*/  LDL.LU.64 R156, [R1+0x27c8] ;  /* 0x0027c800019c7983 */ /* 0x000ea80000300a00 */
[----:B------:R-:W-:Y:S04]  /*28c40*/  @P1 STL [R1+0x11d8], R218 ;  /* 0x0011d8da01001387 */ /* 0x000fe80000100800 */
[----:B------:R-:W3:Y:S04]  /*28c50*/  LDL.64 R212, [R1+0x5e0] ;  /* 0x0005e00001d47983 */ /* 0x000ee80000100a00 */
[----:B----4-:R0:W-:Y:S04]  /*28c60*/  @P1 STL [R1+0x3c], R100 ;  /* 0x00003c6401001387 */ /* 0x0101e80000100800 */
[----:B------:R-:W4:Y:S04]  /*28c70*/  @P1 LDG.E.U16 R159, desc[UR10][R70.64] ;  /* 0x0000000a469f1981 */ /* 0x000f28000c1e1500 */
[----:B0-----:R-:W3:Y:S04]  /*28c80*/  LDL R100, [R1+0x134] ;  /* 0x0001340001647983 */ /* 0x001ee80000100800 */
[----:B------:R0:W-:Y:S04]  /*28c90*/  @P1 STL [R1+0x50], R219 ;  /* 0x000050db01001387 */ /* 0x0001e80000100800 */
[----:B------:R-:W4:Y:S04]  /*28ca0*/  LDL.64 R42, [R1+0x5d8] ;  /* 0x0005d800012a7983 */ /* 0x000f280000100a00 */
[----:B------:R-:W-:Y:S04]  /*28cb0*/  @P1 STL [R1+0x148], R56 ;  /* 0x0001483801001387 */ /* 0x000fe80000100800 */
[----:B------:R-:W4:Y:S04]  /*28cc0*/  LDL R74, [R1+0x11c0] ;  /* 0x0011c000014a7983 */ /* 0x000f280000100800 */
[----:B------:R1:W-:Y:S04]  /*28cd0*/  @P1 STL [R1+0x11d4], R57 ;  /* 0x0011d43901001387 */ /* 0x0003e80000100800 */
[----:B------:R-:W4:Y:S04]  /*28ce0*/  LDL.64 R94, [R1+0x5c0] ;  /* 0x0005c000015e7983 */ /* 0x000f280000100a00 */
[----:B------:R-:W4:Y:S04]  /*28cf0*/  LDL R75, [R1+0x38] ;  /* 0x00003800014b7983 */ /* 0x000f280000100800 */
[----:B------:R-:W4:Y:S04]  /*28d00*/  LDL.64 R44, [R1+0x5d0] ;  /* 0x0005d000012c7983 */ /* 0x000f280000100a00 */
[----:B------:R-:W4:Y:S04]  /*28d10*/  LDL.64 R72, [R1+0x5c8] ;  /* 0x0005c80001487983 */ /* 0x000f280000100a00 */
[----:B------:R-:W4:Y:S04]  /*28d20*/  LDL.64 R48, [R1+0x5b8] ;  /* 0x0005b80001307983 */ /* 0x000f280000100a00 */
[----:B------:R-:W-:Y:S04]  /*28d30*/  @P1 STL [R1+0x4c], R214 ;  /* 0x00004cd601001387 */ /* 0x000fe80000100800 */
[----:B--2---:R-:W2:Y:S04]  /*28d40*/  @P1 LDG.E.U16 R157, desc[UR10][R98.64] ;  /* 0x0000000a629d1981 */ /* 0x004ea8000c1e1500 */
[----:B------:R-:W2:Y:S04]  /*28d50*/  LDL R99, [R1+0x130] ;  /* 0x0001300001637983 */ /* 0x000ea80000100800 */
[----:B---3--:R-:W3:Y:S04]  /*28d60*/  @P1 LDG.E.U16 R100, desc[UR10][R212.64] ;  /* 0x0000000ad4641981 */ /* 0x008ee8000c1e1500 */
[----:B------:R-:W-:Y:S04]  /*28d70*/  @P1 STL [R1+0x144], R215 ;  /* 0x000144d701001387 */ /* 0x000fe80000100800 */
[----:B0-----:R-:W3:Y:S04]  /*28d80*/  LDL.64 R218, [R1+0x5b0] ;  /* 0x0005b00001da7983 */ /* 0x001ee80000100a00 */
[----:B------:R-:W-:Y:S04]  /*28d90*/  @P1 STL [R1+0x11d0], R84 ;  /* 0x0011d05401001387 */ /* 0x000fe80000100800 */
[----:B------:R-:W3:Y:S04]  /*28da0*/  LDL R136, [R1+0x11bc] ;  /* 0x0011bc0001887983 */ /* 0x000ee80000100800 */
[----:B------:R-:W3:Y:S04]  /*28db0*/  LDL.64 R250, [R1+0x5a8] ;  /* 0x0005a80001fa7983 */ /* 0x000ee80000100a00 */
[----:B------:R-:W3:Y:S04]  /*28dc0*/  LDL.64 R52, [R1+0x5a0] ;  /* 0x0005a00001347983 */ /* 0x000ee80000100a00 */
[----:B------:R-:W-:Y:S04]  /*28dd0*/  @P1 STL [R1+0x48], R85 ;  /* 0x0000485501001387 */ /* 0x000fe80000100800 */
[----:B-1----:R-:W3:Y:S04]  /*28de0*/  LDL.64 R56, [R1+0x598] ;  /* 0x0005980001387983 */ /* 0x002ee80000100a00 */
[----:B------:R-:W-:Y:S04]  /*28df0*/  @P1 STL [R1+0x140], R68 ;  /* 0x0001404401001387 */ /* 0x000fe80000100800 */
[----:B------:R-:W3:Y:S04]  /*28e00*/  LDL R137, [R1+0x34] ;  /* 0x0000340001897983 */ /* 0x000ee80000100800 */
[----:B------:R-:W-:Y:S04]  /*28e10*/  @P1 STL [R1+0x11cc], R69 ;  /* 0x0011cc4501001387 */ /* 0x000fe80000100800 */
[----:B------:R-:W3:Y:S04]  /*28e20*/  LDL.64 R60, [R1+0x590] ;  /* 0x00059000013c7983 */ /* 0x000ee80000100a00 */
[----:B------:R0:W-:Y:S04]  /*28e30*/  @P1 STL [R1+0x11c4], R154 ;  /* 0x0011c49a01001387 */ /* 0x0001e80000100800 */
[----:B------:R-:W3:Y:S04]  /*28e40*/  LDL.64 R78, [R1+0x588] ;  /* 0x00058800014e7983 */ /* 0x000ee80000100a00 */
[----:B----4-:R-:W4:Y:S04]  /*28e50*/  @P1 LDG.E.U16 R75, desc[UR10][R94.64] ;  /* 0x0000000a5e4b1981 */ /* 0x010f28000c1e1500 */
[----:B0-----:R-:W4:Y:S04]  /*28e60*/  LDL R154, [R1+0x12c] ;  /* 0x00012c00019a7983 */ /* 0x001f280000100800 */
[----:B------:R0:W-:Y:S04]  /*28e70*/  @P1 STL [R1+0x44], R0 ;  /* 0x0000440001001387 */ /* 0x0001e80000100800 */
[----:B------:R-:W4:Y:S04]  /*28e80*/  LDL R98, [R1+0x11b8] ;  /* 0x0011b80001627983 */ /* 0x000f280000100800 */
[----:B------:R1:W-:Y:S04]  /*28e90*/  @P1 STL [R1+0x13c], R123 ;  /* 0x00013c7b01001387 */ /* 0x0003e80000100800 */
[----:B------:R-:W4:Y:S04]  /*28ea0*/  LDL.64 R214, [R1+0x580] ;  /* 0x0005800001d67983 */ /* 0x000f280000100a00 */
[----:B------:R0:W-:Y:S04]  /*28eb0*/  @P1 STL [R1+0x11c8], R77 ;  /* 0x0011c84d01001387 */ /* 0x0001e80000100800 */
[----:B------:R-:W4:Y:S04]  /*28ec0*/  LDL.64 R64, [R1+0x578] ;  /* 0x0005780001407983 */ /* 0x000f280000100a00 */
[----:B------:R-:W4:Y:S04]  /*28ed0*/  LDL.64 R80, [R1+0x570] ;  /* 0x0005700001507983 */ /* 0x000f280000100a00 */
[----:B0-----:R-:W4:Y:S04]  /*28ee0*/  LDL R0, [R1+0x30] ;  /* 0x0000300001007983 */ /* 0x001f280000100800 */
[----:B------:R0:W-:Y:S04]  /*28ef0*/  @P1 STL [R1+0x40], R252 ;  /* 0x000040fc01001387 */ /* 0x0001e80000100800 */
[----:B------:R-:W4:Y:S04]  /*28f00*/  LDL.64 R82, [R1+0x568] ;  /* 0x0005680001527983 */ /* 0x000f280000100a00 */
[----:B------:R0:W-:Y:S04]  /*28f10*/  @P1 STL [R1+0x138], R187 ;  /* 0x000138bb01001387 */ /* 0x0001e80000100800 */
[----:B------:R-:W4:Y:S04]  /*28f20*/  LDL R153, [R1+0x128] ;  /* 0x0001280001997983 */ /* 0x000f280000100800 */
[----:B------:R-:W4:Y:S04]  /*28f30*/  LDL.64 R130, [R1+0x560] ;  /* 0x0005600001827983 */ /* 0x000f280000100a00 */
[----:B------:R-:W4:Y:S04]  /*28f40*/  LDL R97, [R1+0x11b4] ;  /* 0x0011b40001617983 */ /* 0x000f280000100800 */
        /* <DEDUP_REMOVED lines=13> */
[----:B0-----:R-:W4:Y:S04]  /*29020*/  LDL R252, [R1+0x120] ;  /* 0x0001200001fc7983 */ /* 0x001f280000100800 */
[----:B------:R-:W4:Y:S04]  /*29030*/  LDL R187, [R1+0x11ac] ;  /* 0x0011ac0001bb7983 */ /* 0x000f280000100800 */
[----:B------:R-:W4:Y:S04]  /*29040*/  LDL.LU.64 R212, [R1+0x27c0] ;  /* 0x0027c00001d47983 */ /* 0x000f280000300a00 */
[----:B------:R-:W4:Y:S04]  /*29050*/  @P1 LDG.E.U16 R74, desc[UR10][R42.64] ;  /* 0x0000000a2a4a1981 */ /* 0x000f28000c1e1500 */
[----:B------:R-:W4:Y:S04]  /*29060*/  @P1 LDG.E.U16 R156, desc[UR10][R72.64] ;  /* 0x0000000a489c1981 */ /* 0x000f28000c1e1500 */
[----:B--2---:R-:W2:Y:S04]  /*29070*/  @P1 LDG.E.U16 R99, desc[UR10][R48.64] ;  /* 0x0000000a30631981 */ /* 0x004ea8000c1e1500 */
[----:B---3--:R0:W-:Y:S04]  /*29080*/  @P1 STL [R1+0x134], R100 ;  /* 0x0001346401001387 */ /* 0x0081e80000100800 */
[----:B0-----:R-:W3:Y:S04]  /*29090*/  LDL.LU R100, [R1+0x27b8] ;  /* 0x0027b80001647983 */ /* 0x001ee80000300800 */
[----:B------:R-:W2:Y:S04]  /*290a0*/  LDL.LU.64 R42, [R1+0x27b0] ;  /* 0x0027b000012a7983 */ /* 0x000ea80000300a00 */
[----:B------:R-:W2:Y:S04]  /*290b0*/  @P1 LDG.E.U16 R136, desc[UR10][R218.64] ;  /* 0x0000000ada881981 */ /* 0x000ea8000c1e1500 */
[----:B------:R-:W2:Y:S04]  /*290c0*/  @P1 LDG.E.U16 R155, desc[UR10][R52.64] ;  /* 0x0000000a349b1981 */ /* 0x000ea8000c1e1500 */
[----:B------:R-:W2:Y:S04]  /*290d0*/  @P1 LDG.E.U16 R137, desc[UR10][R56.64] ;  /* 0x0000000a38891981 */ /* 0x000ea8000c1e1500 */
[----:B----4-:R-:W4:Y:S04]  /*290e0*/  @P1 LDG.E.U16 R154, desc[UR10][R60.64] ;  /* 0x0000000a3c9a1981 */ /* 0x010f28000c1e1500 */
[----:B------:R-:W4:Y:S04]  /*290f0*/  @P1 LDG.E.U16 R98, desc[UR10][R78.64] ;  /* 0x0000000a4e621981 */ /* 0x000f28000c1e1500 */
        /* <DEDUP_REMOVED lines=8> */
[----:B---3--:R-:W3:Y:S04]  /*29180*/  @P1 LDG.E.U16 R100, desc[UR10][R44.64] ;  /* 0x0000000a2c641981 */ /* 0x008ee8000c1e1500 */
[----:B------:R-:W3:Y:S04]  /*29190*/  LDL.LU.64 R44, [R1+0x27a8] ;  /* 0x0027a800012c7983 */ /* 0x000ee80000300a00 */
[----:B------:R-:W3:Y:S04]  /*291a0*/  LDL.64 R72, [R1+0x500] ;  /* 0x0005000001487983 */ /* 0x000ee80000100a00 */
[----:B------:R-:W3:Y:S04]  /*291b0*/  LDL.64 R94, [R1+0x4f8] ;  /* 0x0004f800015e7983 */ /* 0x000ee80000100a00 */
[----:B------:R-:W-:Y:S04]  /*291c0*/  @P1 STL [R1+0x38], R75 ;  /* 0x0000384b01001387 */ /* 0x000fe80000100800 */
[----:B------:R0:W-:Y:S04]  /*291d0*/  @P1 STL [R1+0x11c0], R74 ;  /* 0x0011c04a01001387 */ /* 0x0001e80000100800 */
[----:B0-----:R-:W3:Y:S04]  /*291e0*/  LDL.64 R74, [R1+0x4f0] ;  /* 0x0004f000014a7983 */ /* 0x001ee80000100a00 */
[----:B------:R-:W3:Y:S04]  /*291f0*/  LDL.LU.64 R48, [R1+0x27a0] ;  /* 0x0027a00001307983 */ /* 0x000ee80000300a00 */
[----:B--2---:R0:W-:Y:S04]  /*29200*/  @P1 STL [R1+0x130], R99 ;  /* 0x0001306301001387 */ /* 0x0041e80000100800 */
[----:B0-----:R-:W2:Y:S04]  /*29210*/  LDL.LU R99, [R1+0x2798] ;  /* 0x0027980001637983 */ /* 0x001ea80000300800 */
[----:B------:R-:W3:Y:S04]  /*29220*/  LDL.LU.64 R218, [R1+0x2790] ;  /* 0x0027900001da7983 */ /* 0x000ee80000300a00 */
[----:B--2---:R-:W2:Y:S04]  /*29230*/  @P1 LDG.E.U16 R99, desc[UR10][R250.64] ;  /* 0x0000000afa631981 */ /* 0x004ea8000c1e1500 */
[----:B------:R-:W2:Y:S04]  /*29240*/  LDL.LU.64 R250, [R1+0x2788] ;  /* 0x0027880001fa7983 */ /* 0x000ea80000300a00 */
[----:B------:R-:W2:Y:S04]  /*29250*/  LDL.LU.64 R52, [R1+0x2780] ;  /* 0x0027800001347983 */ /* 0x000ea80000300a00 */
[----:B------:R-:W2:Y:S04]  /*29260*/  LDL.LU.64 R56, [R1+0x2778] ;  /* 0x0027780001387983 */ /* 0x000ea80000300a00 */
[----:B------:R-:W-:Y:S04]  /*29270*/  @P1 STL [R1+0x34], R137 ;  /* 0x0000348901001387 */ /* 0x000fe80000100800 */
[----:B------:R0:W-:Y:S04]  /*29280*/  @P1 STL [R1+0x11bc], R136 ;  /* 0x0011bc8801001387 */ /* 0x0001e80000100800 */
[----:B0-----:R-:W2:Y:S04]  /*29290*/  LDL.64 R136, [R1+0x4e0] ;  /* 0x0004e00001887983 */ /* 0x001ea80000100a00 */
[----:B------:R-:W2:Y:S04]  /*292a0*/  LDL.LU.64 R60, [R1+0x2770] ;  /* 0x00277000013c7983 */ /* 0x000ea80000300a00 */
[----:B----4-:R0:W-:Y:S04]  /*292b0*/  @P1 STL [R1+0x12c], R154 ;  /* 0x00012c9a01001387 */ /* 0x0101e80000100800 */
[----:B0-----:R-:W4:Y:S04]  /*292c0*/  LDL.LU R154, [R1+0x2768] ;  /* 0x00276800019a7983 */ /* 0x001f280000300800 */
[----:B------:R-:W2:Y:S04]  /*292d0*/  LDL.LU.64 R78, [R1+0x2760] ;  /* 0x00276000014e7983 */ /* 0x000ea80000300a00 */
[----:B------:R0:W-:Y:S04]  /*292e0*/  @P1 STL [R1+0x11b8], R98 ;  /* 0x0011b86201001387 */ /* 0x0001e80000100800 */
[----:B0-----:R-:W2:Y:S04]  /*292f0*/  LDL.LU R98, [R1+0x2758] ;  /* 0x0027580001627983 */ /* 0x001ea80000300800 */
[----:B----4-:R-:W4:Y:S04]  /*29300*/  @P1 LDG.E.U16 R154, desc[UR10][R64.64] ;  /* 0x0000000a409a1981 */ /* 0x010f28000c1e1500 */
[----:B--2---:R-:W2:Y:S04]  /*29310*/  @P1 LDG.E.U16 R98, desc[UR10][R214.64] ;  /* 0x0000000ad6621981 */ /* 0x004ea8000c1e1500 */
[----:B------:R-:W2:Y:S04]  /*29320*/  LDL.LU.64 R214, [R1+0x2750] ;  /* 0x0027500001d67983 */ /* 0x000ea80000300a00 */
[----:B------:R-:W2:Y:S04]  /*29330*/  LDL.LU.64 R64, [R1+0x2748] ;  /* 0x0027480001407983 */ /* 0x000ea80000300a00 */
[----:B------:R-:W2:Y:S04]  /*29340*/  LDL.LU.64 R80, [R1+0x2740] ;  /* 0x0027400001507983 */ /* 0x000ea80000300a00 */
[----:B------:R0:W-:Y:S04]  /*29350*/  @P1 STL [R1+0x30], R0 ;  /* 0x0000300001001387 */ /* 0x0001e80000100800 */
[----:B0-----:R-:W2:Y:S04]  /*29360*/  LDL.LU R0, [R1+0x2738] ;  /* 0x0027380001007983 */ /* 0x001ea80000300800 */
[----:B------:R-:W2:Y:S04]  /*29370*/  LDL.LU.64 R82, [R1+0x2730] ;  /* 0x0027300001527983 */ /* 0x000ea80000300a00 */
[----:B------:R0:W-:Y:S04]  /*29380*/  @P1 STL [R1+0x128], R153 ;  /* 0x0001289901001387 */ /* 0x0001e80000100800 */
[----:B0-----:R-:W2:Y:S04]  /*29390*/  LDL.LU R153, [R1+0x2728] ;  /* 0x0027280001997983 */ /* 0x001ea80000300800 */
[----:B------:R-:W3:Y:S04]  /*293a0*/  LDL.LU.64 R130, [R1+0x2720] ;  /* 0x0027200001827983 */ /* 0x000ee80000300a00 */
[----:B------:R0:W-:Y:S04]  /*293b0*/  @P1 STL [R1+0x11b4], R97 ;  /* 0x0011b46101001387 */ /* 0x0001e80000100800 */
[----:B0-----:R-:W3:Y:S04]  /*293c0*/  LDL.LU R97, [R1+0x2718] ;  /* 0x0027180001617983 */ /* 0x001ee80000300800 */
[----:B--2---:R-:W2:Y:S04]  /*293d0*/  @P1 LDG.E.U16 R153, desc[UR10][R86.64] ;  /* 0x0000000a56991981 */ /* 0x004ea8000c1e1500 */
[----:B---3--:R-:W3:Y:S04]  /*293e0*/  @P1 LDG.E.U16 R97, desc[UR10][R84.64] ;  /* 0x0000000a54611981 */ /* 0x008ee8000c1e1500 */
        /* <DEDUP_REMOVED lines=18> */
[----:B------:R-:W2:Y:S01]  /*29510*/  LDL.LU.64 R138, [R1+0x26b0] ;  /* 0x0026b000018a7983 */ /* 0x000ea20000300a00 */
[----:B------:R-:W-:-:S03]  /*29520*/  PRMT R76, RZ, 0x7610, R76 ;  /* 0x00007610ff4c7816 */ /* 0x000fc6000000004c */
[----:B--2---:R-:W2:Y:S04]  /*29530*/  @P1 LDG.E.U16 R187, desc[UR10][R138.64] ;  /* 0x0000000a8abb1981 */ /* 0x004ea8000c1e1500 */
[----:B------:R0:W-:Y:S04]  /*29540*/  @P1 STL [R1+0x120], R252 ;  /* 0x000120fc01001387 */ /* 0x0001e80000100800 */
[----:B------:R1:W3:Y:S04]  /*29550*/  @P1 LDG.E.U16 R76, desc[UR10][R224.64] ;  /* 0x0000000ae04c1981 */ /* 0x0002e8000c1e1500 */
[----:B0-----:R-:W3:Y:S04]  /*29560*/  LDL.LU R252, [R1+0x26a8] ;  /* 0x0026a80001fc7983 */ /* 0x001ee80000300800 */
[----:B------:R-:W3:Y:S04]  /*29570*/  LDL.LU.64 R138, [R1+0x26a0] ;  /* 0x0026a000018a7983 */ /* 0x000ee80000300a00 */
[----:B--2---:R0:W-:Y:S04]  /*29580*/  @P1 STL [R1+0x11ac], R187 ;  /* 0x0011acbb01001387 */ /* 0x0041e80000100800 */
[----:B0-----:R-:W2:Y:S04]  /*29590*/  LDL.LU R187, [R1+0x2698] ;  /* 0x0026980001bb7983 */ /* 0x001ea80000300800 */
[----:B------:R-:W1:Y:S01]  /*295a0*/  LDL.LU.64 R224, [R1+0x2690] ;  /* 0x0026900001e07983 */ /* 0x000e620000300a00 */
[----:B---3--:R-:W-:-:S06]  /*295b0*/  PRMT R139, RZ, 0x7610, R139 ;  /* 0x00007610ff8b7816 */ /* 0x008fcc000000008b */
[----:B------:R0:W3:Y:S04]  /*295c0*/  @P1 LDG.E.U16 R139, desc[UR10][R72.64] ;  /* 0x0000000a488b1981 */ /* 0x0000e8000c1e1500 */
[----:B------:R-:W2:Y:S01]  /*295d0*/  LDL.LU.64 R72, [R1+0x2688] ;  /* 0x0026880001487983 */ /* 0x000ea20000300a00 */
[----:B-1----:R-:W-:Y:S02]  /*295e0*/  PRMT R225, RZ, 0x7610, R225 ;  /* 0x00007610ffe17816 */ /* 0x002fe400000000e1 */
[----:B------:R-:W-:-:S04]  /*295f0*/  PRMT R224, RZ, 0x7610, R224 ;  /* 0x00007610ffe07816 */ /* 0x000fc800000000e0 */
[----:B------:R-:W3:Y:S04]  /*29600*/  @P1 LDG.E.U16 R225, desc[UR10][R94.64] ;  /* 0x0000000a5ee11981 */ /* 0x000ee8000c1e1500 */
[----:B------:R-:W3:Y:S04]  /*29610*/  @P1 LDG.E.U16 R224, desc[UR10][R74.64] ;  /* 0x0000000a4ae01981 */ /* 0x000ee8000c1e1500 */
[----:B------:R-:W3:Y:S04]  /*29620*/  LDL.LU.64 R94, [R1+0x2680] ;  /* 0x00268000015e7983 */ /* 0x000ee80000300a00 */
[----:B------:R-:W3:Y:S01]  /*29630*/  LDL.LU.64 R74, [R1+0x2678] ;  /* 0x00267800014a7983 */ /* 0x000ee20000300a00 */
[----:B--2---:R-:W-:-:S06]  /*29640*/  PRMT R187, RZ, 0x7610, R187 ;  /* 0x00007610ffbb7816 */ /* 0x004fcc00000000bb */
[----:B---3--:R-:W2:Y:S04]  /*29650*/  @P1 LDG.E.U16 R187, desc[UR10][R74.64] ;  /* 0x0000000a4abb1981 */ /* 0x008ea8000c1e1500 */
[----:B------:R1:W-:Y:S04]  /*29660*/  STL [R1+0x24], R224 ;  /* 0x000024e001007387 */ /* 0x0003e80000100800 */
[----:B-1----:R-:W3:Y:S04]  /*29670*/  LDL.LU R224, [R1+0x2670] ;  /* 0x0026700001e07983 */ /* 0x002ee80000300800 */
[----:B------:R-:W3:Y:S04]  /*29680*/  LDL.LU.64 R74, [R1+0x2668] ;  /* 0x00266800014a7983 */ /* 0x000ee80000300a00 */
[----:B--2---:R1:W-:Y:S04]  /*29690*/  STL [R1+0x11c], R187 ;  /* 0x00011cbb01007387 */ /* 0x0043e80000100800 */
[----:B-1----:R-:W2:Y:S01]  /*296a0*/  LDL.LU R187, [R1+0x2660] ;  /* 0x0026600001bb7983 */ /* 0x002ea20000300800 */
[----:B---3--:R-:W-:-:S06]  /*296b0*/  PRMT R75, RZ, 0x7610, R75 ;  /* 0x00007610ff4b7816 */ /* 0x008fcc000000004b */
[----:B------:R-:W3:Y:S04]  /*296c0*/  @P1 LDG.E.U16 R75, desc[UR10][R136.64] ;  /* 0x0000000a884b1981 */ /* 0x000ee8000c1e1500 */
[----:B------:R-:W3:Y:S01]  /*296d0*/  LDL.LU.64 R136, [R1+0x2658] ;  /* 0x0026580001887983 */ /* 0x000ee20000300a00 */
[----:B--2---:R-:W-:-:S06]  /*296e0*/  PRMT R187, RZ, 0x7610, R187 ;  /* 0x00007610ffbb7816 */ /* 0x004fcc00000000bb */
[----:B------:R-:W2:Y:S01]  /*296f0*/  @P1 LDG.E.U16 R187, desc[UR10][R72.64] ;  /* 0x0000000a48bb1981 */ /* 0x000ea2000c1e1500 */
[----:B------:R-:W-:Y:S02]  /*29700*/  PRMT R138, RZ, 0x7610, R138 ;  /* 0x00007610ff8a7816 */ /* 0x000fe4000000008a */
[----:B------:R-:W-:-:S06]  /*29710*/  PRMT R224, RZ, 0x7610, R224 ;  /* 0x00007610ffe07816 */ /* 0x000fcc00000000e0 */
[----:B------:R-:W4:Y:S04]  /*29720*/  @P1 LDG.E.U16 R224, desc[UR10][R94.64] ;  /* 0x0000000a5ee01981 */ /* 0x000f28000c1e1500 */
[----:B---3--:R-:W3:Y:S04]  /*29730*/  @P1 LDG.E.U16 R138, desc[UR10][R136.64] ;  /* 0x0000000a888a1981 */ /* 0x008ee8000c1e1500 */
[----:B------:R-:W3:Y:S04]  /*29740*/  LDL.LU.64 R136, [R1+0x2650] ;  /* 0x0026500001887983 */ /* 0x000ee80000300a00 */
[----:B------:R-:W3:Y:S04]  /*29750*/  LDL.LU.64 R94, [R1+0x2648] ;  /* 0x00264800015e7983 */ /* 0x000ee80000300a00 */
[----:B------:R-:W0:Y:S04]  /*29760*/  LDL.LU.64 R72, [R1+0x2640] ;  /* 0x0026400001487983 */ /* 0x000e280000300a00 */
[----:B--2---:R1:W-:Y:S04]  /*29770*/  STL [R1+0x20], R187 ;  /* 0x000020bb01007387 */ /* 0x0043e80000100800 */
[----:B-1----:R-:W2:Y:S02]  /*29780*/  LDL.LU R187, [R1+0x2638] ;  /* 0x0026380001bb7983 */ /* 0x002ea40000300800 */
[----:B--2---:R-:W-:-:S06]  /*29790*/  PRMT R187, RZ, 0x7610, R187 ;  /* 0x00007610ffbb7816 */ /* 0x004fcc00000000bb */
[----:B------:R-:W2:Y:S01]  /*297a0*/  @P1 LDG.E.U16 R187, desc[UR10][R92.64] ;  /* 0x0000000a5cbb1981 */ /* 0x000ea2000c1e1500 */
[----:B------:R-:W-:Y:S02]  /*297b0*/  PRMT R74, RZ, 0x7610, R74 ;  /* 0x00007610ff4a7816 */ /* 0x000fe4000000004a */
[----:B0-----:R-:W-:-:S04]  /*297c0*/  PRMT R73, RZ, 0x7610, R73 ;  /* 0x00007610ff497816 */ /* 0x001fc80000000049 */
[----:B------:R-:W3:Y:S04]  /*297d0*/  @P1 LDG.E.U16 R74, desc[UR10][R90.64] ;  /* 0x0000000a5a4a1981 */ /* 0x000ee8000c1e1500 */
[----:B------:R-:W3:Y:S04]  /*297e0*/  LDL.LU.64 R92, [R1+0x2630] ;  /* 0x00263000015c7983 */ /* 0x000ee80000300a00 */
[----:B------:R0:W3:Y:S04]  /*297f0*/  @P1 LDG.E.U16 R73, desc[UR10][R70.64] ;  /* 0x0000000a46491981 */ /* 0x0000e8000c1e1500 */
[----:B--2---:R1:W-:Y:S04]  /*29800*/  STL [R1+0x118], R187 ;  /* 0x000118bb01007387 */ /* 0x0043e80000100800 */
[----:B-1----:R-:W2:Y:S04]  /*29810*/  LDL.LU R187, [R1+0x2628] ;  /* 0x0026280001bb7983 */ /* 0x002ea80000300800 */
[----:B------:R-:W2:Y:S04]  /*29820*/  LDL.LU.64 R90, [R1+0x2620] ;  /* 0x00262000015a7983 */ /* 0x000ea80000300a00 */
[----:B------:R-:W0:Y:S01]  /*29830*/  LDL.LU.64 R70, [R1+0x2618] ;  /* 0x0026180001467983 */ /* 0x000e220000300a00 */
[----:B------:R-:W-:-:S06]  /*29840*/  PRMT R72, RZ, 0x7610, R72 ;  /* 0x00007610ff487816 */ /* 0x000fcc0000000048 */
[----:B------:R1:W2:Y:S04]  /*29850*/  @P1 LDG.E.U16 R72, desc[UR10][R68.64] ;  /* 0x0000000a44481981 */ /* 0x0002a8000c1e1500 */
[----:B------:R-:W1:Y:S01]  /*29860*/  LDL.LU.64 R68, [R1+0x2610] ;  /* 0x0026100001447983 */ /* 0x000e620000300a00 */
[----:B0-----:R-:W-:Y:S02]  /*29870*/  PRMT R71, RZ, 0x7610, R71 ;  /* 0x00007610ff477816 */ /* 0x001fe40000000047 */
[----:B------:R-:W-:-:S04]  /*29880*/  PRMT R70, RZ, 0x7610, R70 ;  /* 0x00007610ff467816 */ /* 0x000fc80000000046 */
[----:B------:R0:W4:Y:S04]  /*29890*/  @P1 LDG.E.U16 R71, desc[UR10][R88.64] ;  /* 0x0000000a58471981 */ /* 0x000128000c1e1500 */
[----:B------:R0:W4:Y:S04]  /*298a0*/  @P1 LDG.E.U16 R70, desc[UR10][R86.64] ;  /* 0x0000000a56461981 */ /* 0x000128000c1e1500 */
[----:B------:R-:W0:Y:S04]  /*298b0*/  LDL.LU.64 R88, [R1+0x2608] ;  /* 0x0026080001587983 */ /* 0x000e280000300a00 */
[----:B------:R-:W4:Y:S01]  /*298c0*/  LDL.LU.64 R86, [R1+0x2600] ;  /* 0x0026000001567983 */ /* 0x000f220000300a00 */
[----:B-1----:R-:W-:-:S02]  /*298d0*/  PRMT R69, RZ, 0x7610, R69 ;  /* 0x00007610ff457816 */ /* 0x002fc40000000045 */
[----:B------:R-:W-:Y:S02]  /*298e0*/  PRMT R68, RZ, 0x7610, R68 ;  /* 0x00007610ff447816 */ /* 0x000fe40000000044 */
[----:B------:R-:W-:Y:S02]  /*298f0*/  PRMT R0, RZ, 0x7610, R0 ;  /* 0x00007610ff007816 */ /* 0x000fe40000000000 */
[----:B------:R1:W4:Y:S01]  /*29900*/  @P1 LDG.E.U16 R69, desc[UR10][R84.64] ;  /* 0x0000000a54451981 */ /* 0x000322000c1e1500 */
[----:B---3--:R-:W-:Y:S02]  /*29910*/  PRMT R95, RZ, 0x7610, R95 ;  /* 0x00007610ff5f7816 */ /* 0x008fe4000000005f */
[----:B------:R-:W-:Y:S01]  /*29920*/  PRMT R94, RZ, 0x7610, R94 ;  /* 0x00007610ff5e7816 */ /* 0x000fe2000000005e */
[----:B------:R-:W3:Y:S01]  /*29930*/  @P1 LDG.E.U16 R68, desc[UR10][R82.64] ;  /* 0x0000000a52441981 */ /* 0x000ee2000c1e1500 */
[----:B------:R-:W-:Y:S02]  /*29940*/  PRMT R93, RZ, 0x7610, R93 ;  /* 0x00007610ff5d7816 */ /* 0x000fe4000000005d */
[----:B------:R-:W-:Y:S01]  /*29950*/  PRMT R92, RZ, 0x7610, R92 ;  /* 0x00007610ff5c7816 */ /* 0x000fe2000000005c */
[----:B------:R0:W3:Y:S01]  /*29960*/  @P1 LDG.E.U16 R0, desc[UR10][R80.64] ;  /* 0x0000000a50001981 */ /* 0x0000e2000c1e1500 */
[----:B--2---:R-:W-:-:S02]  /*29970*/  PRMT R91, RZ, 0x7610, R91 ;  /* 0x00007610ff5b7816 */ /* 0x004fc4000000005b */
[----:B------:R-:W-:Y:S01]  /*29980*/  PRMT R90, RZ, 0x7610, R90 ;  /* 0x00007610ff5a7816 */ /* 0x000fe2000000005a */
[----:B------:R-:W1:Y:S04]  /*29990*/  LDL.LU.64 R84, [R1+0x25f8] ;  /* 0x0025f80001547983 */ /* 0x000e680000300a00 */
[----:B------:R-:W2:Y:S04]  /*299a0*/  LDL.LU.64 R82, [R1+0x25f0] ;  /* 0x0025f00001527983 */ /* 0x000ea80000300a00 */
[----:B------:R-:W2:Y:S04]  /*299b0*/  LDL.LU.64 R80, [R1+0x25e8] ;  /* 0x0025e80001507983 */ /* 0x000ea80000300a00 */
[----:B------:R0:W3:Y:S04]  /*299c0*/  @P1 LDG.E.U16 R95, desc[UR10][R78.64] ;  /* 0x0000000a4e5f1981 */ /* 0x0000e8000c1e1500 */
[----:B------:R-:W3:Y:S04]  /*299d0*/  @P1 LDG.E.U16 R94, desc[UR10][R218.64] ;  /* 0x0000000ada5e1981 */ /* 0x000ee8000c1e1500 */
[----:B------:R-:W3:Y:S04]  /*299e0*/  @P1 LDG.E.U16 R93, desc[UR10][R134.64] ;  /* 0x0000000a865d1981 */ /* 0x000ee8000c1e1500 */
[----:B------:R-:W3:Y:S04]  /*299f0*/  LDL.LU.64 R78, [R1+0x25e0] ;  /* 0x0025e000014e7983 */ /* 0x000ee80000300a00 */
[----:B------:R-:W3:Y:S04]  /*29a00*/  @P1 LDG.E.U16 R92, desc[UR10][R140.64] ;  /* 0x0000000a8c5c1981 */ /* 0x000ee8000c1e1500 */
[----:B------:R-:W3:Y:S04]  /*29a10*/  @P1 LDG.E.U16 R91, desc[UR10][R132.64] ;  /* 0x0000000a845b1981 */ /* 0x000ee8000c1e1500 */
[----:B------:R-:W3:Y:S04]  /*29a20*/  @P1 LDG.E.U16 R90, desc[UR10][R128.64] ;  /* 0x0000000a805a1981 */ /* 0x000ee8000c1e1500 */
[----:B------:R-:W3:Y:S04]  /*29a30*/  LDL.64 R134, [R1+0xb00] ;  /* 0x000b000001867983 */ /* 0x000ee80000100a00 */
[----:B------:R-:W3:Y:S04]  /*29a40*/  LDL.64 R140, [R1+0xab0] ;  /* 0x000ab000018c7983 */ /* 0x000ee80000100a00 */
[----:B------:R-:W3:Y:S04]  /*29a50*/  LDL.64 R128, [R1+0xad8] ;  /* 0x000ad80001807983 */ /* 0x000ee80000100a00 */
[----:B------:R-:W3:Y:S04]  /*29a60*/  LDL.64 R218, [R1+0xa88] ;  /* 0x000a880001da7983 */ /* 0x000ee80000100a00 */
[----:B------:R-:W3:Y:S01]  /*29a70*/  LDL.64 R132, [R1+0xa60] ;  /* 0x000a600001847983 */ /* 0x000ee20000100a00 */
[----:B0-----:R-:W-:-:S02]  /*29a80*/  PRMT R89, RZ, 0x7610, R89 ;  /* 0x00007610ff597816 */ /* 0x001fc40000000059 */
[----:B----4-:R-:W-:Y:S02]  /*29a90*/  PRMT R87, RZ, 0x7610, R87 ;  /* 0x00007610ff577816 */ /* 0x010fe40000000057 */
[----:B------:R-:W-:Y:S02]  /*29aa0*/  PRMT R86, RZ, 0x7610, R86 ;  /* 0x00007610ff567816 */ /* 0x000fe40000000056 */
[----:B------:R0:W4:Y:S04]  /*29ab0*/  @P1 LDG.E.U16 R89, desc[UR10][R222.64] ;  /* 0x0000000ade591981 */ /* 0x000128000c1e1500 */
[----:B------:R-:W4:Y:S04]  /*29ac0*/  @P1 LDG.E.U16 R87, desc[UR10][R216.64] ;  /* 0x0000000ad8571981 */ /* 0x000f28000c1e1500 */
[----:B------:R-:W4:Y:S04]  /*29ad0*/  @P1 LDG.E.U16 R86, desc[UR10][R144.64] ;  /* 0x0000000a90561981 */ /* 0x000f28000c1e1500 */
[----:B------:R-:W0:Y:S04]  /*29ae0*/  LDL.LU.64 R222, [R1+0x25d8] ;  /* 0x0025d80001de7983 */ /* 0x000e280000300a00 */
[----:B------:R-:W4:Y:S04]  /*29af0*/  LDL.64 R216, [R1+0x498] ;  /* 0x0004980001d87983 */ /* 0x000f280000100a00 */
[----:B------:R-:W4:Y:S01]  /*29b00*/  LDL.64 R144, [R1+0x4a0] ;  /* 0x0004a00001907983 */ /* 0x000f220000100a00 */
[----:B------:R-:W-:-:S02]  /*29b10*/  PRMT R88, RZ, 0x7610, R88 ;  /* 0x00007610ff587816 */ /* 0x000fc40000000058 */
[----:B-1----:R-:W-:Y:S02]  /*29b20*/  PRMT R85, RZ, 0x7610, R85 ;  /* 0x00007610ff557816 */ /* 0x002fe40000000055 */
[----:B------:R-:W-:Y:S02]  /*29b30*/  PRMT R130, RZ, 0x7610, R130 ;  /* 0x00007610ff827816 */ /* 0x000fe40000000082 */
[----:B--2---:R-:W-:Y:S01]  /*29b40*/  PRMT R81, RZ, 0x7610, R81 ;  /* 0x00007610ff517816 */ /* 0x004fe20000000051 */
[----:B------:R-:W2:Y:S01]  /*29b50*/  @P1 LDG.E.U16 R88, desc[UR10][R220.64] ;  /* 0x0000000adc581981 */ /* 0x000ea2000c1e1500 */
[----:B------:R-:W-:-:S03]  /*29b60*/  PRMT R131, RZ, 0x7610, R131 ;  /* 0x00007610ff837816 */ /* 0x000fc60000000083 */
[----:B------:R-:W2:Y:S04]  /*29b70*/  @P1 LDG.E.U16 R85, desc[UR10][R142.64] ;  /* 0x0000000a8e551981 */ /* 0x000ea8000c1e1500 */
[----:B------:R-:W2:Y:S04]  /*29b80*/  LDL.64 R220, [R1+0x4b0] ;  /* 0x0004b00001dc7983 */ /* 0x000ea80000100a00 */
[----:B------:R-:W2:Y:S04]  /*29b90*/  LDL.64 R142, [R1+0x4a8] ;  /* 0x0004a800018e7983 */ /* 0x000ea80000100a00 */
[----:B---3--:R-:W3:Y:S04]  /*29ba0*/  @P1 LDG.E.U16 R81, desc[UR10][R134.64] ;  /* 0x0000000a86511981 */ /* 0x008ee8000c1e1500 */
[----:B------:R-:W2:Y:S04]  /*29bb0*/  LDL.64 R134, [R1+0x488] ;  /* 0x0004880001867983 */ /* 0x000ea80000100a00 */
[----:B----4-:R-:W4:Y:S04]  /*29bc0*/  @P1 LDG.E.U16 R130, desc[UR10][R216.64] ;  /* 0x0000000ad8821981 */ /* 0x010f28000c1e1500 */
[----:B------:R-:W3:Y:S01]  /*29bd0*/  @P1 LDG.E.U16 R131, desc[UR10][R144.64] ;  /* 0x0000000a90831981 */ /* 0x000ee2000c1e1500 */
[----:B------:R-:W-:-:S02]  /*29be0*/  PRMT R84, RZ, 0x7610, R84 ;  /* 0x00007610ff547816 */ /* 0x000fc40000000054 */
[----:B------:R-:W-:Y:S02]  /*29bf0*/  PRMT R83, RZ, 0x7610, R83 ;  /* 0x00007610ff537816 */ /* 0x000fe40000000053 */
[----:B------:R-:W-:Y:S02]  /*29c00*/  PRMT R82, RZ, 0x7610, R82 ;  /* 0x00007610ff527816 */ /* 0x000fe40000000052 */
[----:B------:R-:W-:Y:S01]  /*29c10*/  PRMT R80, RZ, 0x7610, R80 ;  /* 0x00007610ff507816 */ /* 0x000fe20000000050 */
[----:B------:R-:W3:Y:S01]  /*29c20*/  @P1 LDG.E.U16 R84, desc[UR10][R146.64] ;  /* 0x0000000a92541981 */ /* 0x000ee2000c1e1500 */
[----:B------:R-:W-:Y:S02]  /*29c30*/  PRMT R79, RZ, 0x7610, R79 ;  /* 0x00007610ff4f7816 */ /* 0x000fe4000000004f */
[----:B------:R-:W-:Y:S01]  /*29c40*/  PRMT R78, RZ, 0x7610, R78 ;  /* 0x00007610ff4e7816 */ /* 0x000fe2000000004e */
[----:B------:R-:W3:Y:S01]  /*29c50*/  @P1 LDG.E.U16 R83, desc[UR10][R126.64] ;  /* 0x0000000a7e531981 */ /* 0x000ee2000c1e1500 */
[----:B------:R-:W-:-:S02]  /*29c60*/  PRMT R77, RZ, 0x7610, R77 ;  /* 0x00007610ff4d7816 */ /* 0x000fc4000000004d */
[----:B------:R-:W-:Y:S01]  /*29c70*/  PRMT R137, RZ, 0x7610, R137 ;  /* 0x00007610ff897816 */ /* 0x000fe20000000089 */
[----:B------:R-:W3:Y:S01]  /*29c80*/  @P1 LDG.E.U16 R82, desc[UR10][R124.64] ;  /* 0x0000000a7c521981 */ /* 0x000ee2000c1e1500 */
[----:B0-----:R-:W-:Y:S02]  /*29c90*/  PRMT R223, RZ, 0x7610, R223 ;  /* 0x00007610ffdf7816 */ /* 0x001fe400000000df */
[----:B------:R-:W-:Y:S01]  /*29ca0*/  PRMT R136, RZ, 0x7610, R136 ;  /* 0x00007610ff887816 */ /* 0x000fe20000000088 */
[----:B------:R-:W3:Y:S04]  /*29cb0*/  @P1 LDG.E.U16 R80, desc[UR10][R128.64] ;  /* 0x0000000a80501981 */ /* 0x000ee8000c1e1500 */
[----:B------:R-:W3:Y:S04]  /*29cc0*/  @P1 LDG.E.U16 R79, desc[UR10][R140.64] ;  /* 0x0000000a8c4f1981 */ /* 0x000ee8000c1e1500 */
[----:B------:R-:W3:Y:S04]  /*29cd0*/  @P1 LDG.E.U16 R78, desc[UR10][R218.64] ;  /* 0x0000000ada4e1981 */ /* 0x000ee8000c1e1500 */
[----:B------:R-:W3:Y:S04]  /*29ce0*/  @P1 LDG.E.U16 R77, desc[UR10][R132.64] ;  /* 0x0000000a844d1981 */ /* 0x000ee8000c1e1500 */
[----:B------:R-:W3:Y:S04]  /*29cf0*/  LDL.64 R146, [R1+0x480] ;  /* 0x0004800001927983 */ /* 0x000ee80000100a00 */
[----:B------:R-:W3:Y:S04]  /*29d00*/  LDL.64 R124, [R1+0x460] ;  /* 0x00046000017c7983 */ /* 0x000ee80000100a00 */
[----:B------:R-:W3:Y:S04]  /*29d10*/  LDL.64 R126, [R1+0x458] ;  /* 0x00045800017e7983 */ /* 0x000ee80000100a00 */
[----:B------:R-:W3:Y:S04]  /*29d20*/  LDL.64 R128, [R1+0x450] ;  /* 0x0004500001807983 */ /* 0x000ee80000100a00 */
[----:B------:R-:W3:Y:S04]  /*29d30*/  LDL.64 R140, [R1+0x448] ;  /* 0x00044800018c7983 */ /* 0x000ee80000100a00 */
[----:B------:R-:W3:Y:S04]  /*29d40*/  LDL.64 R218, [R1+0x438] ;  /* 0x0004380001da7983 */ /* 0x000ee80000100a00 */
[----:B------:R-:W3:Y:S04]  /*29d50*/  LDL.64 R132, [R1+0x430] ;  /* 0x0004300001847983 */ /* 0x000ee80000100a00 */
[----:B--2---:R0:W2:Y:S04]  /*29d60*/  @P1 LDG.E.U16 R137, desc[UR10][R220.64] ;  /* 0x0000000adc891981 */ /* 0x0040a8000c1e1500 */
[----:B------:R-:W2:Y:S04]  /*29d70*/  @P1 LDG.E.U16 R223, desc[UR10][R142.64] ;  /* 0x0000000a8edf1981 */ /* 0x000ea8000c1e1500 */
[----:B------:R1:W2:Y:S04]  /*29d80*/  @P1 LDG.E.U16 R136, desc[UR10][R134.64] ;  /* 0x0000000a86881981 */ /* 0x0002a8000c1e1500 */
[----:B------:R-:W2:Y:S04]  /*29d90*/  LDL.LU.64 R220, [R1+0x25d0] ;  /* 0x0025d00001dc7983 */ /* 0x000ea80000300a00 */
[----:B------:R-:W2:Y:S04]  /*29da0*/  LDL.64 R142, [R1+0x410] ;  /* 0x00041000018e7983 */ /* 0x000ea80000100a00 */
[----:B------:R-:W2:Y:S04]  /*29db0*/  LDL.64 R144, [R1+0x408] ;  /* 0x0004080001907983 */ /* 0x000ea80000100a00 */
[----:B------:R-:W2:Y:S04]  /*29dc0*/  LDL.64 R216, [R1+0x400] ;  /* 0x0004000001d87983 */ /* 0x000ea80000100a00 */
[----:B----4-:R-:W-:Y:S04]  /*29dd0*/  STL [R1+0x114], R130 ;  /* 0x0001148201007387 */ /* 0x010fe80000100800 */
[----:B---3--:R3:W-:Y:S04]  /*29de0*/  STL [R1+0x1c], R131 ;  /* 0x00001c8301007387 */ /* 0x0087e80000100800 */
[----:B---3--:R-:W3:Y:S04]  /*29df0*/  LDL.64 R130, [R1+0x3f8] ;  /* 0x0003f80001827983 */ /* 0x008ee80000100a00 */
[----:B------:R-:W4:Y:S01]  /*29e00*/  LDL.LU.64 R134, [R1+0x25c8] ;  /* 0x0025c80001867983 */ /* 0x000f220000300a00 */
[----:B------:R-:W-:-:S02]  /*29e10*/  PRMT R252, RZ, 0x7610, R252 ;  /* 0x00007610fffc7816 */ /* 0x000fc400000000fc */
[----:B------:R-:W-:Y:S02]  /*29e20*/  PRMT R222, RZ, 0x7610, R222 ;  /* 0x00007610ffde7816 */ /* 0x000fe400000000de */
[----:B------:R-:W-:-:S04]  /*29e30*/  PRMT R187, RZ, 0x7610, R187 ;  /* 0x00007610ffbb7816 */ /* 0x000fc800000000bb */
[----:B------:R-:W3:Y:S04]  /*29e40*/  @P1 LDG.E.U16 R222, desc[UR10][R146.64] ;  /* 0x0000000a92de1981 */ /* 0x000ee8000c1e1500 */
[----:B------:R-:W3:Y:S04]  /*29e50*/  LDL.64 R146, [R1+0x3e8] ;  /* 0x0003e80001927983 */ /* 0x000ee80000100a00 */
[----:B--2---:R-:W2:Y:S04]  /*29e60*/  @P1 LDG.E.U16 R187, desc[UR10][R220.64] ;  /* 0x0000000adcbb1981 */ /* 0x004ea8000c1e1500 */
[----:B----4-:R-:W4:Y:S04]  /*29e70*/  @P1 LDG.E.U16 R252, desc[UR10][R134.64] ;  /* 0x0000000a86fc1981 */ /* 0x010f28000c1e1500 */
[----:B------:R-:W1:Y:S04]  /*29e80*/  LDL.LU.64 R134, [R1+0x25c0] ;  /* 0x0025c00001867983 */ /* 0x000e680000300a00 */
[----:B----4-:R4:W-:Y:S04]  /*29e90*/  STL [R1+0x18], R252 ;  /* 0x000018fc01007387 */ /* 0x0109e80000100800 */
[----:B----4-:R-:W4:Y:S04]  /*29ea0*/  LDL.LU R252, [R1+0x25b8] ;  /* 0x0025b80001fc7983 */ /* 0x010f280000300800 */
[----:B------:R-:W0:Y:S04]  /*29eb0*/  LDL.LU.64 R220, [R1+0x25b0] ;  /* 0x0025b00001dc7983 */ /* 0x000e280000300a00 */
[----:B--2---:R2:W-:Y:S04]  /*29ec0*/  STL [R1+0x110], R187 ;  /* 0x000110bb01007387 */ /* 0x0045e80000100800 */
[----:B--2---:R-:W2:Y:S01]  /*29ed0*/  LDL.LU R187, [R1+0x25a8] ;  /* 0x0025a80001bb7983 */ /* 0x004ea20000300800 */
[----:B0-----:R-:W-:-:S06]  /*29ee0*/  PRMT R220, RZ, 0x7610, R220 ;  /* 0x00007610ffdc7816 */ /* 0x001fcc00000000dc */
[----:B------:R-:W3:Y:S01]  /*29ef0*/  @P1 LDG.E.U16 R220, desc[UR10][R128.64] ;  /* 0x0000000a80dc1981 */ /* 0x000ee2000c1e1500 */
[----:B-1----:R-:W-:Y:S02]  /*29f00*/  PRMT R135, RZ, 0x7610, R135 ;  /* 0x00007610ff877816 */ /* 0x002fe40000000087 */
[----:B------:R-:W-:-:S04]  /*29f10*/  PRMT R221, RZ, 0x7610, R221 ;  /* 0x00007610ffdd7816 */ /* 0x000fc800000000dd */
[----:B------:R-:W4:Y:S01]  /*29f20*/  @P1 LDG.E.U16 R135, desc[UR10][R124.64] ;  /* 0x0000000a7c871981 */ /* 0x000f22000c1e1500 */
[----:B--2---:R-:W-:-:S03]  /*29f30*/  PRMT R187, RZ, 0x7610, R187 ;  /* 0x00007610ffbb7816 */ /* 0x004fc600000000bb */
[----:B------:R-:W2:Y:S04]  /*29f40*/  @P1 LDG.E.U16 R221, desc[UR10][R126.64] ;  /* 0x0000000a7edd1981 */ /* 0x000ea8000c1e1500 */
[----:B------:R-:W2:Y:S04]  /*29f50*/  @P1 LDG.E.U16 R187, desc[UR10][R140.64] ;  /* 0x0000000a8cbb1981 */ /* 0x000ea8000c1e1500 */
[----:B------:R-:W4:Y:S04]  /*29f60*/  LDL.LU.64 R124, [R1+0x25a0] ;  /* 0x0025a000017c7983 */ /* 0x000f280000300a00 */
[----:B------:R-:W4:Y:S04]  /*29f70*/  LDL.LU.64 R126, [R1+0x2598] ;  /* 0x00259800017e7983 */ /* 0x000f280000300a00 */
[----:B------:R-:W4:Y:S04]  /*29f80*/  LDL.LU.64 R128, [R1+0x2590] ;  /* 0x0025900001807983 */ /* 0x000f280000300a00 */
[----:B---3--:R0:W-:Y:S04]  /*29f90*/  STL [R1+0x14], R220 ;  /* 0x000014dc01007387 */ /* 0x0081e80000100800 */
[----:B0-----:R-:W3:Y:S01]  /*29fa0*/  LDL.LU R220, [R1+0x2588] ;  /* 0x0025880001dc7983 */ /* 0x001ee20000300800 */
[----:B------:R-:W-:-:S03]  /*29fb0*/  PRMT R134, RZ, 0x7610, R134 ;  /* 0x00007610ff867816 */ /* 0x000fc60000000086 */
[----:B------:R-:W4:Y:S04]  /*29fc0*/  LDL.LU.64 R140, [R1+0x2580] ;  /* 0x00258000018c7983 */ /* 0x000f280000300a00 */
[----:B--2---:R0:W-:Y:S04]  /*29fd0*/  STL [R1+0x10c], R187 ;  /* 0x00010cbb01007387 */ /* 0x0041e80000100800 */
[----:B------:R1:W2:Y:S04]  /*29fe0*/  @P1 LDG.E.U16 R134, desc[UR10][R218.64] ;  /* 0x0000000ada861981 */ /* 0x0002a8000c1e1500 */
[----:B0-----:R-:W2:Y:S04]  /*29ff0*/  LDL.LU R187, [R1+0x2578] ;  /* 0x0025780001bb7983 */ /* 0x001ea80000300800 */
[----:B------:R-:W2:Y:S01]  /*2a000*/  LDL.LU.64 R218, [R1+0x2570] ;  /* 0x0025700001da7983 */ /* 0x000ea20000300a00 */
[----:B---3--:R-:W-:-:S06]  /*2a010*/  PRMT R220, RZ, 0x7610, R220 ;  /* 0x00007610ffdc7816 */ /* 0x008fcc00000000dc */
[----:B------:R0:W3:Y:S04]  /*2a020*/  @P1 LDG.E.U16 R220, desc[UR10][R132.64] ;  /* 0x0000000a84dc1981 */ /* 0x0000e8000c1e1500 */
[----:B------:R-:W3:Y:S01]  /*2a030*/  LDL.LU.64 R132, [R1+0x2568] ;  /* 0x0025680001847983 */ /* 0x000ee20000300a00 */
[----:B----4-:R-:W-:Y:S02]  /*2a040*/  PRMT R252, RZ, 0x7610, R252 ;  /* 0x00007610fffc7816 */ /* 0x010fe400000000fc */
[----:B--2---:R-:W-:-:S06]  /*2a050*/  PRMT R187, RZ, 0x7610, R187 ;  /* 0x00007610ffbb7816 */ /* 0x004fcc00000000bb */
[----:B------:R-:W2:Y:S04]  /*2a060*/  @P1 LDG.E.U16 R187, desc[UR10][R218.64] ;  /* 0x0000000adabb1981 */ /* 0x000ea8000c1e1500 */
[----:B---3--:R-:W3:Y:S04]  /*2a070*/  @P1 LDG.E.U16 R252, desc[UR10][R132.64] ;  /* 0x0000000a84fc1981 */ /* 0x008ee8000c1e1500 */
[----:B------:R-:W0:Y:S04]  /*2a080*/  LDL.LU.64 R132, [R1+0x2560] ;  /* 0x0025600001847983 */ /* 0x000e280000300a00 */
[----:B---3--:R3:W-:Y:S04]  /*2a090*/  STL [R1+0x10], R252 ;  /* 0x000010fc01007387 */ /* 0x0087e80000100800 */
[----:B---3--:R-:W3:Y:S04]  /*2a0a0*/  LDL.LU R252, [R1+0x2558] ;  /* 0x0025580001fc7983 */ /* 0x008ee80000300800 */
[----:B------:R-:W1:Y:S04]  /*2a0b0*/  LDL.LU.64 R218, [R1+0x2550] ;  /* 0x0025500001da7983 */ /* 0x000e680000300a00 */
[----:B--2---:R2:W-:Y:S04]  /*2a0c0*/  STL [R1+0x108], R187 ;  /* 0x000108bb01007387 */ /* 0x0045e80000100800 */
[----:B--2---:R-:W2:Y:S01]  /*2a0d0*/  LDL.LU R187, [R1+0x2548] ;  /* 0x0025480001bb7983 */ /* 0x004ea20000300800 */
[----:B-1----:R-:W-:-:S06]  /*2a0e0*/  PRMT R218, RZ, 0x7610, R218 ;  /* 0x00007610ffda7816 */ /* 0x002fcc00000000da */
[----:B------:R-:W4:Y:S01]  /*2a0f0*/  @P1 LDG.E.U16 R218, desc[UR10][R216.64] ;  /* 0x0000000ad8da1981 */ /* 0x000f22000c1e1500 */
[----:B--2---:R-:W-:-:S06]  /*2a100*/  PRMT R187, RZ, 0x7610, R187 ;  /* 0x00007610ffbb7816 */ /* 0x004fcc00000000bb */
[----:B------:R-:W2:Y:S01]  /*2a110*/  @P1 LDG.E.U16 R187, desc[UR10][R130.64] ;  /* 0x0000000a82bb1981 */ /* 0x000ea2000c1e1500 */
[----:B0-----:R-:W-:Y:S02]  /*2a120*/  PRMT R133, RZ, 0x7610, R133 ;  /* 0x00007610ff857816 */ /* 0x001fe40000000085 */
[----:B------:R-:W-:-:S04]  /*2a130*/  PRMT R219, RZ, 0x7610, R219 ;  /* 0x00007610ffdb7816 */ /* 0x000fc800000000db */
[----:B------:R-:W3:Y:S04]  /*2a140*/  @P1 LDG.E.U16 R133, desc[UR10][R142.64] ;  /* 0x0000000a8e851981 */ /* 0x000ee8000c1e1500 */
[----:B------:R-:W3:Y:S04]  /*2a150*/  @P1 LDG.E.U16 R219, desc[UR10][R144.64] ;  /* 0x0000000a90db1981 */ /* 0x000ee8000c1e1500 */
[----:B------:R-:W3:Y:S04]  /*2a160*/  LDL.LU.64 R142, [R1+0x2540] ;  /* 0x00254000018e7983 */ /* 0x000ee80000300a00 */
[----:B------:R-:W3:Y:S04]  /*2a170*/  LDL.LU.64 R144, [R1+0x2538] ;  /* 0x0025380001907983 */ /* 0x000ee80000300a00 */
[----:B------:R-:W3:Y:S04]  /*2a180*/  LDL.LU.64 R216, [R1+0x2530] ;  /* 0x0025300001d87983 */ /* 0x000ee80000300a00 */
[----:B----4-:R0:W-:Y:S04]  /*2a190*/  STL [R1+0xc], R218 ;  /* 0x00000cda01007387 */ /* 0x0101e80000100800 */
[----:B0-----:R-:W4:Y:S04]  /*2a1a0*/  LDL.LU R218, [R1+0x2528] ;  /* 0x0025280001da7983 */ /* 0x001f280000300800 */
[----:B------:R-:W4:Y:S04]  /*2a1b0*/  LDL.LU.64 R130, [R1+0x2520] ;  /* 0x0025200001827983 */ /* 0x000f280000300a00 */
[----:B--2---:R0:W-:Y:S04]  /*2a1c0*/  STL [R1+0xfc], R187 ;  /* 0x0000fcbb01007387 */ /* 0x0041e80000100800 */
[----:B0-----:R-:W2:Y:S01]  /*2a1d0*/  LDL.LU R187, [R1+0x2518] ;  /* 0x0025180001bb7983 */ /* 0x001ea20000300800 */
[----:B------:R-:W-:-:S02]  /*2a1e0*/  PRMT R132, RZ, 0x7610, R132 ;  /* 0x00007610ff847816 */ /* 0x000fc40000000084 */
[----:B---3--:R-:W-:-:S04]  /*2a1f0*/  PRMT R252, RZ, 0x7610, R252 ;  /* 0x00007610fffc7816 */ /* 0x008fc800000000fc */
[----:B------:R-:W3:Y:S04]  /*2a200*/  @P1 LDG.E.U16 R132, desc[UR10][R146.64] ;  /* 0x0000000a92841981 */ /* 0x000ee8000c1e1500 */
[----:B------:R-:W3:Y:S04]  /*2a210*/  LDL.LU.64 R146, [R1+0x2510] ;  /* 0x0025100001927983 */ /* 0x000ee80000300a00 */
[----:B----4-:R-:W4:Y:S01]  /*2a220*/  @P1 LDG.E.U16 R252, desc[UR10][R130.64] ;  /* 0x0000000a82fc1981 */ /* 0x010f22000c1e1500 */
[----:B--2---:R-:W-:-:S06]  /*2a230*/  PRMT R187, RZ, 0x7610, R187 ;  /* 0x00007610ffbb7816 */ /* 0x004fcc00000000bb */
[----:B------:R-:W2:Y:S01]  /*2a240*/  @P1 LDG.E.U16 R187, desc[UR10][R216.64] ;  /* 0x0000000ad8bb1981 */ /* 0x000ea2000c1e1500 */
[----:B------:R-:W-:-:S06]  /*2a250*/  PRMT R218, RZ, 0x7610, R218 ;  /* 0x00007610ffda7816 */ /* 0x000fcc00000000da */
[----:B---3--:R-:W3:Y:S04]  /*2a260*/  @P1 LDG.E.U16 R218, desc[UR10][R146.64] ;  /* 0x0000000a92da1981 */ /* 0x008ee8000c1e1500 */
[----:B------:R-:W3:Y:S04]  /*2a270*/  LDL.LU.64 R146, [R1+0x2508] ;  /* 0x0025080001927983 */ /* 0x000ee80000300a00 */
[----:B------:R-:W3:Y:S04]  /*2a280*/  LDL.LU.64 R130, [R1+0x2500] ;  /* 0x0025000001827983 */ /* 0x000ee80000300a00 */
[----:B----4-:R0:W-:Y:S04]  /*2a290*/  STL [R1+0x8], R252 ;  /* 0x000008fc01007387 */ /* 0x0101e80000100800 */
[----:B0-----:R-:W4:Y:S04]  /*2a2a0*/  LDL.LU R252, [R1+0x24f8] ;  /* 0x0024f80001fc7983 */ /* 0x001f280000300800 */
[----:B------:R-:W3:Y:S04]  /*2a2b0*/  LDL.LU.64 R216, [R1+0x24f0] ;  /* 0x0024f00001d87983 */ /* 0x000ee80000300a00 */
[----:B--2---:R0:W-:Y:S04]  /*2a2c0*/  STL [R1+0xf8], R187 ;  /* 0x0000f8bb01007387 */ /* 0x0041e80000100800 */
[----:B0-----:R-:W2:Y:S01]  /*2a2d0*/  LDL.LU R187, [R1+0x24e8] ;  /* 0x0024e80001bb7983 */ /* 0x001ea20000300800 */
[----:B---3--:R-:W-:-:S06]  /*2a2e0*/  PRMT R216, RZ, 0x7610, R216 ;  /* 0x00007610ffd87816 */ /* 0x008fcc00000000d8 */
[----:B------:R-:W3:Y:S01]  /*2a2f0*/  @P1 LDG.E.U16 R216, desc[UR10][R140.64] ;  /* 0x0000000a8cd81981 */ /* 0x000ee2000c1e1500 */
[----:B--2---:R-:W-:-:S06]  /*2a300*/  PRMT R187, RZ, 0x7610, R187 ;  /* 0x00007610ffbb7816 */ /* 0x004fcc00000000bb */
[----:B------:R-:W2:Y:S01]  /*2a310*/  @P1 LDG.E.U16 R187, desc[UR10][R128.64] ;  /* 0x0000000a80bb1981 */ /* 0x000ea2000c1e1500 */
[----:B------:R-:W-:Y:S02]  /*2a320*/  PRMT R131, RZ, 0x7610, R131 ;  /* 0x00007610ff837816 */ /* 0x000fe40000000083 */
[----:B------:R-:W-:-:S04]  /*2a330*/  PRMT R217, RZ, 0x7610, R217 ;  /* 0x00007610ffd97816 */ /* 0x000fc800000000d9 */
[----:B------:R-:W4:Y:S04]  /*2a340*/  @P1 LDG.E.U16 R131, desc[UR10][R144.64] ;  /* 0x0000000a90831981 */ /* 0x000f28000c1e1500 */
[----:B------:R-:W4:Y:S04]  /*2a350*/  @P1 LDG.E.U16 R217, desc[UR10][R142.64] ;  /* 0x0000000a8ed91981 */ /* 0x000f28000c1e1500 */
[----:B------:R-:W4:Y:S04]  /*2a360*/  LDL.LU.64 R144, [R1+0x24e0] ;  /* 0x0024e00001907983 */ /* 0x000f280000300a00 */
[----:B------:R-:W4:Y:S04]  /*2a370*/  LDL.LU.64 R142, [R1+0x24d8] ;  /* 0x0024d800018e7983 */ /* 0x000f280000300a00 */
[----:B------:R-:W4:Y:S04]  /*2a380*/  LDL.LU.64 R140, [R1+0x24d0] ;  /* 0x0024d000018c7983 */ /* 0x000f280000300a00 */
[----:B---3--:R0:W-:Y:S04]  /*2a390*/  STL [R1+0x4], R216 ;  /* 0x000004d801007387 */ /* 0x0081e80000100800 */
[----:B0-----:R-:W3:Y:S04]  /*2a3a0*/  LDL.LU R216, [R1+0x24c8] ;  /* 0x0024c80001d87983 */ /* 0x001ee80000300800 */
[----:B------:R-:W3:Y:S04]  /*2a3b0*/  LDL.LU.64 R128, [R1+0x24c0] ;  /* 0x0024c00001807983 */ /* 0x000ee80000300a00 */
[----:B--2---:R0:W-:Y:S04]  /*2a3c0*/  STL [R1+0xf4], R187 ;  /* 0x0000f4bb01007387 */ /* 0x0041e80000100800 */
[----:B0-----:R-:W2:Y:S01]  /*2a3d0*/  LDL.LU R187, [R1+0x24b8] ;  /* 0x0024b80001bb7983 */ /* 0x001ea20000300800 */
[----:B----4-:R-:W-:-:S06]  /*2a3e0*/  PRMT R252, RZ, 0x7610, R252 ;  /* 0x00007610fffc7816 */ /* 0x010fcc00000000fc */
[----:B------:R-:W4:Y:S01]  /*2a3f0*/  @P1 LDG.E.U16 R252, desc[UR10][R64.64] ;  /* 0x0000000a40fc1981 */ /* 0x000f22000c1e1500 */
[----:B--2---:R-:W-:-:S06]  /*2a400*/  PRMT R187, RZ, 0x7610, R187 ;  /* 0x00007610ffbb7816 */ /* 0x004fcc00000000bb */
[----:B------:R-:W2:Y:S01]  /*2a410*/  @P1 LDG.E.U16 R187, desc[UR10][R214.64] ;  /* 0x0000000ad6bb1981 */ /* 0x000ea2000c1e1500 */
[----:B------:R-:W-:Y:S02]  /*2a420*/  PRMT R130, RZ, 0x7610, R130 ;  /* 0x00007610ff827816 */ /* 0x000fe40000000082 */
[----:B---3--:R-:W-:-:S04]  /*2a430*/  PRMT R216, RZ, 0x7610, R216 ;  /* 0x00007610ffd87816 */ /* 0x008fc800000000d8 */
[----:B------:R0:W3:Y:S04]  /*2a440*/  @P1 LDG.E.U16 R130, desc[UR10][R126.64] ;  /* 0x0000000a7e821981 */ /* 0x0000e8000c1e1500 */
[----:B------:R1:W3:Y:S04]  /*2a450*/  @P1 LDG.E.U16 R216, desc[UR10][R124.64] ;  /* 0x0000000a7cd81981 */ /* 0x0002e8000c1e1500 */
[----:B------:R-:W0:Y:S04]  /*2a460*/  LDL.LU.64 R126, [R1+0x24b0] ;  /* 0x0024b000017e7983 */ /* 0x000e280000300a00 */
[----:B------:R-:W1:Y:S04]  /*2a470*/  LDL.LU.64 R124, [R1+0x24a8] ;  /* 0x0024a800017c7983 */ /* 0x000e680000300a00 */
[----:B------:R-:W3:Y:S04]  /*2a480*/  LDL.LU.64 R64, [R1+0x24a0] ;  /* 0x0024a00001407983 */ /* 0x000ee80000300a00 */
[----:B----4-:R4:W-:Y:S04]  /*2a490*/  STL [R1], R252 ;  /* 0x000000fc01007387 */ /* 0x0109e80000100800 */
[----:B----4-:R-:W4:Y:S04]  /*2a4a0*/  LDL.LU R252, [R1+0x2498] ;  /* 0x0024980001fc7983 */ /* 0x010f280000300800 */
[----:B------:R-:W3:Y:S04]  /*2a4b0*/  LDL.LU.64 R214, [R1+0x2490] ;  /* 0x0024900001d67983 */ /* 0x000ee80000300a00 */
[----:B--2---:R2:W-:Y:S04]  /*2a4c0*/  STL [R1+0xf0], R187 ;  /* 0x0000f0bb01007387 */ /* 0x0045e80000100800 */
[----:B--2---:R-:W2:Y:S01]  /*2a4d0*/  LDL.LU R187, [R1+0x2488] ;  /* 0x0024880001bb7983 */ /* 0x004ea20000300800 */
[----:B------:R-:W-:-:S06]  /*2a4e0*/  PRMT R129, RZ, 0x7610, R129 ;  /* 0x00007610ff817816 */ /* 0x000fcc0000000081 */
[----:B------:R-:W3:Y:S04]  /*2a4f0*/  @P1 LDG.E.U16 R129, desc[UR10][R60.64] ;  /* 0x0000000a3c811981 */ /* 0x000ee8000c1e1500 */
[----:B------:R-:W4:Y:S01]  /*2a500*/  LDL.LU.64 R60, [R1+0x2480] ;  /* 0x00248000013c7983 */ /* 0x000f220000300a00 */
[----:B--2---:R-:W-:-:S06]  /*2a510*/  PRMT R187, RZ, 0x7610, R187 ;  /* 0x00007610ffbb7816 */ /* 0x004fcc00000000bb */
[----:B------:R-:W2:Y:S01]  /*2a520*/  @P1 LDG.E.U16 R187, desc[UR10][R250.64] ;  /* 0x0000000afabb1981 */ /* 0x000ea2000c1e1500 */
[----:B---3--:R-:W-:Y:S02]  /*2a530*/  PRMT R215, RZ, 0x7610, R215 ;  /* 0x00007610ffd77816 */ /* 0x008fe400000000d7 */
[----:B----4-:R-:W-:-:S04]  /*2a540*/  PRMT R252, RZ, 0x7610, R252 ;  /* 0x00007610fffc7816 */ /* 0x010fc800000000fc */
[----:B------:R-:W3:Y:S04]  /*2a550*/  @P1 LDG.E.U16 R215, desc[UR10][R56.64] ;  /* 0x0000000a38d71981 */ /* 0x000ee8000c1e1500 */
[----:B------:R-:W4:Y:S04]  /*2a560*/  @P1 LDG.E.U16 R252, desc[UR10][R52.64] ;  /* 0x0000000a34fc1981 */ /* 0x000f28000c1e1500 */
[----:B------:R-:W3:Y:S04]  /*2a570*/  LDL.LU.64 R56, [R1+0x2478] ;  /* 0x0024780001387983 */ /* 0x000ee80000300a00 */
[----:B------:R-:W3:Y:S04]  /*2a580*/  LDL.LU.64 R52, [R1+0x2470] ;  /* 0x0024700001347983 */ /* 0x000ee80000300a00 */
[----:B------:R-:W3:Y:S04]  /*2a590*/  LDL.LU.64 R250, [R1+0x2468] ;  /* 0x0024680001fa7983 */ /* 0x000ee80000300a00 */
[----:B--2---:R2:W-:Y:S04]  /*2a5a0*/  STL [R1+0xec], R187 ;  /* 0x0000ecbb01007387 */ /* 0x0045e80000100800 */
[----:B--2---:R-:W2:Y:S01]  /*2a5b0*/  LDL.LU R187, [R1+0x2460] ;  /* 0x0024600001bb7983 */ /* 0x004ea20000300800 */
[----:B------:R-:W-:-:S02]  /*2a5c0*/  PRMT R128, RZ, 0x7610, R128 ;  /* 0x00007610ff807816 */ /* 0x000fc40000000080 */
[----:B------:R-:W-:-:S04]  /*2a5d0*/  PRMT R214, RZ, 0x7610, R214 ;  /* 0x00007610ffd67816 */ /* 0x000fc800000000d6 */
[----:B------:R-:W4:Y:S04]  /*2a5e0*/  @P1 LDG.E.U16 R128, desc[UR10][R48.64] ;  /* 0x0000000a30801981 */ /* 0x000f28000c1e1500 */
[----:B------:R-:W4:Y:S01]  /*2a5f0*/  @P1 LDG.E.U16 R214, desc[UR10][R44.64] ;  /* 0x0000000a2cd61981 */ /* 0x000f22000c1e1500 */
[----:B---3--:R-:W-:-:S03]  /*2a600*/  PRMT R251, RZ, 0x7610, R251 ;  /* 0x00007610fffb7816 */ /* 0x008fc600000000fb */
[----:B------:R-:W3:Y:S04]  /*2a610*/  LDL.LU.64 R48, [R1+0x2458] ;  /* 0x0024580001307983 */ /* 0x000ee80000300a00 */
[----:B------:R-:W3:Y:S04]  /*2a620*/  LDL.LU.64 R44, [R1+0x2450] ;  /* 0x00245000012c7983 */ /* 0x000ee80000300a00 */
[----:B------:R-:W3:Y:S04]  /*2a630*/  @P1 LDG.E.U16 R251, desc[UR10][R42.64] ;  /* 0x0000000a2afb1981 */ /* 0x000ee8000c1e1500 */
[----:B------:R-:W3:Y:S01]  /*2a640*/  LDL.LU.64 R42, [R1+0x2448] ;  /* 0x00244800012a7983 */ /* 0x000ee20000300a00 */
[----:B--2---:R-:W-:-:S06]  /*2a650*/  PRMT R187, RZ, 0x7610, R187 ;  /* 0x00007610ffbb7816 */ /* 0x004fcc00000000bb */
[----:B------:R-:W2:Y:S04]  /*2a660*/  @P1 LDG.E.U16 R187, desc[UR10][R212.64] ;  /* 0x0000000ad4bb1981 */ /* 0x000ea8000c1e1500 */
[----:B------:R-:W3:Y:S04]  /*2a670*/  LDL.LU.64 R212, [R1+0x2440] ;  /* 0x0024400001d47983 */ /* 0x000ee80000300a00 */
[----:B--2---:R2:W-:Y:S04]  /*2a680*/  STL [R1+0xe8], R187 ;  /* 0x0000e8bb01007387 */ /* 0x0045e80000100800 */
[----:B--2---:R-:W2:Y:S01]  /*2a690*/  LDL.LU R187, [R1+0x2438] ;  /* 0x0024380001bb7983 */ /* 0x004ea20000300800 */
[----:B0-----:R-:W-:-:S02]  /*2a6a0*/  PRMT R127, RZ, 0x7610, R127 ;  /* 0x00007610ff7f7816 */ /* 0x001fc4000000007f */
[----:B---3--:R-:W-:Y:S02]  /*2a6b0*/  PRMT R213, RZ, 0x7610, R213 ;  /* 0x00007610ffd57816 */ /* 0x008fe400000000d5 */
[----:B------:R-:W-:Y:S02]  /*2a6c0*/  PRMT R250, RZ, 0x7610, R250 ;  /* 0x00007610fffa7816 */ /* 0x000fe400000000fa */
[----:B------:R-:W3:Y:S04]  /*2a6d0*/  @P1 LDG.E.U16 R127, desc[UR10][R38.64] ;  /* 0x0000000a267f1981 */ /* 0x000ee8000c1e1500 */
[----:B------:R-:W3:Y:S04]  /*2a6e0*/  @P1 LDG.E.U16 R213, desc[UR10][R34.64] ;  /* 0x0000000a22d51981 */ /* 0x000ee8000c1e1500 */
[----:B------:R-:W3:Y:S04]  /*2a6f0*/  @P1 LDG.E.U16 R250, desc[UR10][R30.64] ;  /* 0x0000000a1efa1981 */ /* 0x000ee8000c1e1500 */
[----:B------:R-:W3:Y:S04]  /*2a700*/  LDL.LU.64 R38, [R1+0x2430] ;  /* 0x0024300001267983 */ /* 0x000ee80000300a00 */
[----:B------:R-:W3:Y:S04]  /*2a710*/  LDL.LU.64 R34, [R1+0x2428] ;  /* 0x0024280001227983 */ /* 0x000ee80000300a00 */
[----:B------:R-:W3:Y:S01]  /*2a720*/  LDL.LU.64 R30, [R1+0x2420] ;  /* 0x00242000011e7983 */ /* 0x000ee20000300a00 */
[----:B--2---:R-:W-:-:S06]  /*2a730*/  PRMT R187, RZ, 0x7610, R187 ;  /* 0x00007610ffbb7816 */ /* 0x004fcc00000000bb */
[----:B------:R-:W2:Y:S04]  /*2a740*/  @P1 LDG.E.U16 R187, desc[UR10][R248.64] ;  /* 0x0000000af8bb1981 */ /* 0x000ea8000c1e1500 */
[----:B------:R-:W3:Y:S04]  /*2a750*/  LDL.LU.64 R248, [R1+0x2418] ;  /* 0x0024180001f87983 */ /* 0x000ee80000300a00 */
[----:B--2---:R0:W-:Y:S04]  /*2a760*/  STL [R1+0xe4], R187 ;  /* 0x0000e4bb01007387 */ /* 0x0041e80000100800 */
[----:B0-----:R-:W2:Y:S01]  /*2a770*/  LDL.LU R187, [R1+0x2410] ;  /* 0x0024100001bb7983 */ /* 0x001ea20000300800 */
[----:B------:R-:W-:-:S02]  /*2a780*/  PRMT R126, RZ, 0x7610, R126 ;  /* 0x00007610ff7e7816 */ /* 0x000fc4000000007e */
[----:B------:R-:W-:Y:S02]  /*2a790*/  PRMT R212, RZ, 0x7610, R212 ;  /* 0x00007610ffd47816 */ /* 0x000fe400000000d4 */
[----:B---3--:R-:W-:Y:S02]  /*2a7a0*/  PRMT R249, RZ, 0x7610, R249 ;  /* 0x00007610fff97816 */ /* 0x008fe400000000f9 */
[----:B------:R-:W3:Y:S04]  /*2a7b0*/  @P1 LDG.E.U16 R126, desc[UR10][R28.64] ;  /* 0x0000000a1c7e1981 */ /* 0x000ee8000c1e1500 */
[----:B------:R0:W3:Y:S04]  /*2a7c0*/  @P1 LDG.E.U16 R212, desc[UR10][R246.64] ;  /* 0x0000000af6d41981 */ /* 0x0000e8000c1e1500 */
[----:B------:R0:W3:Y:S04]  /*2a7d0*/  @P1 LDG.E.U16 R249, desc[UR10][R244.64] ;  /* 0x0000000af4f91981 */ /* 0x0000e8000c1e1500 */
[----:B------:R-:W3:Y:S04]  /*2a7e0*/  LDL.LU.64 R28, [R1+0x2408] ;  /* 0x00240800011c7983 */ /* 0x000ee80000300a00 */
[----:B------:R-:W0:Y:S04]  /*2a7f0*/  LDL.LU.64 R246, [R1+0x2400] ;  /* 0x0024000001f67983 */ /* 0x000e280000300a00 */
[----:B------:R-:W3:Y:S01]  /*2a800*/  LDL.LU.64 R244, [R1+0x23f8] ;  /* 0x0023f80001f47983 */ /* 0x000ee20000300a00 */
[----:B--2---:R-:W-:-:S06]  /*2a810*/  PRMT R187, RZ, 0x7610, R187 ;  /* 0x00007610ffbb7816 */ /* 0x004fcc00000000bb */
[----:B------:R-:W2:Y:S04]  /*2a820*/  @P1 LDG.E.U16 R187, desc[UR10][R210.64] ;  /* 0x0000000ad2bb1981 */ /* 0x000ea8000c1e1500 */
[----:B------:R-:W3:Y:S04]  /*2a830*/  LDL.LU.64 R210, [R1+0x23f0] ;  /* 0x0023f00001d27983 */ /* 0x000ee80000300a00 */
[----:B--2---:R2:W-:Y:S04]  /*2a840*/  STL [R1+0xe0], R187 ;  /* 0x0000e0bb01007387 */ /* 0x0045e80000100800 */
[----:B--2---:R-:W2:Y:S01]  /*2a850*/  LDL.LU R187, [R1+0x23e8] ;  /* 0x0023e80001bb7983 */ /* 0x004ea20000300800 */
[----:B-1----:R-:W-:-:S02]  /*2a860*/  PRMT R125, RZ, 0x7610, R125 ;  /* 0x00007610ff7d7816 */ /* 0x002fc4000000007d */
[----:B---3--:R-:W-:Y:S02]  /*2a870*/  PRMT R211, RZ, 0x7610, R211 ;  /* 0x00007610ffd37816 */ /* 0x008fe400000000d3 */
[----:B------:R-:W-:Y:S02]  /*2a880*/  PRMT R248, RZ, 0x7610, R248 ;  /* 0x00007610fff87816 */ /* 0x000fe400000000f8 */
[----:B------:R-:W3:Y:S01]  /*2a890*/  @P1 LDG.E.U16 R125, desc[UR10][R242.64] ;  /* 0x0000000af27d1981 */ /* 0x000ee2000c1e1500 */
[----:B------:R-:W-:Y:S02]  /*2a8a0*/  PRMT R124, RZ, 0x7610, R124 ;  /* 0x00007610ff7c7816 */ /* 0x000fe4000000007c */
[----:B------:R-:W-:Y:S01]  /*2a8b0*/  PRMT R210, RZ, 0x7610, R210 ;  /* 0x00007610ffd27816 */ /* 0x000fe200000000d2 */
[----:B------:R-:W3:Y:S01]  /*2a8c0*/  @P1 LDG.E.U16 R211, desc[UR10][R240.64] ;  /* 0x0000000af0d31981 */ /* 0x000ee2000c1e1500 */
[----:B0-----:R-:W-:Y:S02]  /*2a8d0*/  PRMT R247, RZ, 0x7610, R247 ;  /* 0x00007610fff77816 */ /* 0x001fe400000000f7 */
[----:B------:R-:W-:Y:S01]  /*2a8e0*/  PRMT R244, RZ, 0x7610, R244 ;  /* 0x00007610fff47816 */ /* 0x000fe200000000f4 */
[----:B------:R-:W3:Y:S04]  /*2a8f0*/  @P1 LDG.E.U16 R248, desc[UR10][R238.64] ;  /* 0x0000000aeef81981 */ /* 0x000ee8000c1e1500 */
[----:B------:R-:W3:Y:S04]  /*2a900*/  LDL.LU.64 R242, [R1+0x23e0] ;  /* 0x0023e00001f27983 */ /* 0x000ee80000300a00 */
[----:B------:R-:W3:Y:S04]  /*2a910*/  LDL.LU.64 R240, [R1+0x23d8] ;  /* 0x0023d80001f07983 */ /* 0x000ee80000300a00 */
[----:B------:R-:W3:Y:S04]  /*2a920*/  LDL.LU.64 R238, [R1+0x23d0] ;  /* 0x0023d00001ee7983 */ /* 0x000ee80000300a00 */
[----:B------:R-:W3:Y:S04]  /*2a930*/  @P1 LDG.E.U16 R124, desc[UR10][R234.64] ;  /* 0x0000000aea7c1981 */ /* 0x000ee8000c1e1500 */
[----:B------:R-:W3:Y:S04]  /*2a940*/  @P1 LDG.E.U16 R210, desc[UR10][R62.64] ;  /* 0x0000000a3ed21981 */ /* 0x000ee8000c1e1500 */
[----:B------:R-:W3:Y:S04]  /*2a950*/  @P1 LDG.E.U16 R247, desc[UR10][R232.64] ;  /* 0x0000000ae8f71981 */ /* 0x000ee8000c1e1500 */
[----:B------:R0:W3:Y:S01]  /*2a960*/  @P1 LDG.E.U16 R244, desc[UR10][R198.64] ;  /* 0x0000000ac6f41981 */ /* 0x0000e2000c1e1500 */
[----:B--2---:R-:W-:-:S06]  /*2a970*/  PRMT R187, RZ, 0x7610, R187 ;  /* 0x00007610ffbb7816 */ /* 0x004fcc00000000bb */
[----:B------:R-:W2:Y:S04]  /*2a980*/  @P1 LDG.E.U16 R187, desc[UR10][R236.64] ;  /* 0x0000000aecbb1981 */ /* 0x000ea8000c1e1500 */
[----:B------:R-:W3:Y:S04]  /*2a990*/  LDL.LU.64 R236, [R1+0x23c8] ;  /* 0x0023c80001ec7983 */ /* 0x000ee80000300a00 */
[----:B--2---:R1:W-:Y:S04]  /*2a9a0*/  STL [R1+0xdc], R187 ;  /* 0x0000dcbb01007387 */ /* 0x0043e80000100800 */
[----:B-1----:R-:W2:Y:S04]  /*2a9b0*/  LDL.LU R187, [R1+0x23c0] ;  /* 0x0023c00001bb7983 */ /* 0x002ea80000300800 */
[----:B------:R-:W2:Y:S04]  /*2a9c0*/  LDL.LU.64 R234, [R1+0x23b8] ;  /* 0x0023b80001ea7983 */ /* 0x000ea80000300a00 */
[----:B------:R-:W2:Y:S04]  /*2a9d0*/  LDL.LU.64 R62, [R1+0x23b0] ;  /* 0x0023b000013e7983 */ /* 0x000ea80000300a00 */
[----:B------:R-:W2:Y:S04]  /*2a9e0*/  LDL.LU.64 R232, [R1+0x23a8] ;  /* 0x0023a80001e87983 */ /* 0x000ea80000300a00 */
[----:B------:R-:W0:Y:S01]  /*2a9f0*/  LDL.LU.64 R198, [R1+0x23a0] ;  /* 0x0023a00001c67983 */ /* 0x000e220000300a00 */
[----:B------:R-:W-:-:S02]  /*2aa00*/  PRMT R123, RZ, 0x7610, R123 ;  /* 0x00007610ff7b7816 */ /* 0x000fc4000000007b */
[----:B------:R-:W-:Y:S02]  /*2aa10*/  PRMT R246, RZ, 0x7610, R246 ;  /* 0x00007610fff67816 */ /* 0x000fe400000000f6 */
[----:B------:R-:W-:Y:S02]  /*2aa20*/  PRMT R196, RZ, 0x7610, R196 ;  /* 0x00007610ffc47816 */ /* 0x000fe400000000c4 */
[----:B------:R-:W2:Y:S04]  /*2aa30*/  @P1 LDG.E.U16 R123, desc[UR10][R58.64] ;  /* 0x0000000a3a7b1981 */ /* 0x000ea8000c1e1500 */
[----:B------:R1:W2:Y:S04]  /*2aa40*/  @P1 LDG.E.U16 R246, desc[UR10][R194.64] ;  /* 0x0000000ac2f61981 */ /* 0x0002a8000c1e1500 */
[----:B------:R-:W2:Y:S04]  /*2aa50*/  @P1 LDG.E.U16 R196, desc[UR10][R150.64] ;  /* 0x0000000a96c41981 */ /* 0x000ea8000c1e1500 */
[----:B------:R-:W2:Y:S01]  /*2aa60*/  LDL.LU.64 R58, [R1+0x2398] ;  /* 0x00239800013a7983 */ /* 0x000ea20000300a00 */
[----:B0-----:R-:W-:-:S06]  /*2aa70*/  PRMT R199, RZ, 0x7610, R199 ;  /* 0x00007610ffc77816 */ /* 0x001fcc00000000c7 */
[----:B------:R-:W3:Y:S04]  /*2aa80*/  @P1 LDG.E.U16 R199, desc[UR10][R54.64] ;  /* 0x0000000a36c71981 */ /* 0x000ee8000c1e1500 */
[----:B------:R-:W3:Y:S04]  /*2aa90*/  LDL.LU.64 R54, [R1+0x2390] ;  /* 0x0023900001367983 */ /* 0x000ee80000300a00 */
[----:B------:R-:W1:Y:S04]  /*2aaa0*/  LDL.LU.64 R194, [R1+0x2388] ;  /* 0x0023880001c27983 */ /* 0x000e680000300a00 */
[----:B------:R-:W3:Y:S01]  /*2aab0*/  LDL.LU.64 R150, [R1+0x2380] ;  /* 0x0023800001967983 */ /* 0x000ee20000300a00 */
[----:B------:R-:W-:-:S02]  /*2aac0*/  PRMT R245, RZ, 0x7610, R245 ;  /* 0x00007610fff57816 */ /* 0x000fc400000000f5 */
[----:B------:R-:W-:Y:S01]  /*2aad0*/  PRMT R197, RZ, 0x7610, R197 ;  /* 0x00007610ffc57816 */ /* 0x000fe200000000c5 */
[----:B--2---:R-:W-:Y:S04]  /*2aae0*/  STL [R1+0x21f8], R196 ;  /* 0x0021f8c401007387 */ /* 0x004fe80000100800 */
[----:B------:R-:W2:Y:S04]  /*2aaf0*/  @P1 LDG.E.U16 R245, desc[UR10][R200.64] ;  /* 0x0000000ac8f51981 */ /* 0x000ea8000c1e1500 */
[----:B------:R-:W2:Y:S01]  /*2ab00*/  @P1 LDG.E.U16 R197, desc[UR10][R208.64] ;  /* 0x0000000ad0c51981 */ /* 0x000ea2000c1e1500 */
[----:B-1----:R-:W-:-:S02]  /*2ab10*/  PRMT R195, RZ, 0x7610, R195 ;  /* 0x00007610ffc37816 */ /* 0x002fc400000000c3 */
[----:B---3--:R-:W-:-:S04]  /*2ab20*/  PRMT R151, RZ, 0x7610, R151 ;  /* 0x00007610ff977816 */ /* 0x008fc80000000097 */
[----:B------:R-:W3:Y:S04]  /*2ab30*/  @P1 LDG.E.U16 R195, desc[UR10][R46.64] ;  /* 0x0000000a2ec31981 */ /* 0x000ee8000c1e1500 */
[----:B------:R-:W3:Y:S04]  /*2ab40*/  @P1 LDG.E.U16 R151, desc[UR10][R50.64] ;  /* 0x0000000a32971981 */ /* 0x000ee8000c1e1500 */
[----:B------:R-:W3:Y:S04]  /*2ab50*/  LDL.LU.64 R50, [R1+0x2378] ;  /* 0x0023780001327983 */ /* 0x000ee80000300a00 */
[----:B------:R-:W3:Y:S04]  /*2ab60*/  LDL.LU.64 R46, [R1+0x2370] ;  /* 0x00237000012e7983 */ /* 0x000ee80000300a00 */
[----:B------:R-:W3:Y:S04]  /*2ab70*/  LDL.LU.64 R200, [R1+0x2368] ;  /* 0x0023680001c87983 */ /* 0x000ee80000300a00 */
[----:B------:R-:W3:Y:S01]  /*2ab80*/  LDL.LU.64 R208, [R1+0x2360] ;  /* 0x0023600001d07983 */ /* 0x000ee20000300a00 */
[----:B------:R-:W-:-:S02]  /*2ab90*/  PRMT R150, RZ, 0x7610, R150 ;  /* 0x00007610ff967816 */ /* 0x000fc40000000096 */
[----:B------:R-:W-:Y:S02]  /*2aba0*/  PRMT R194, RZ, 0x7610, R194 ;  /* 0x00007610ffc27816 */ /* 0x000fe400000000c2 */
[----:B------:R-:W-:Y:S01]  /*2abb0*/  PRMT R243, RZ, 0x7610, R243 ;  /* 0x00007610fff37816 */ /* 0x000fe200000000f3 */
[----:B--2---:R0:W-:Y:S04]  /*2abc0*/  STL [R1+0x21fc], R197 ;  /* 0x0021fcc501007387 */ /* 0x0041e80000100800 */
[----:B------:R-:W2:Y:S04]  /*2abd0*/  @P1 LDG.E.U16 R150, desc[UR10][R40.64] ;  /* 0x0000000a28961981 */ /* 0x000ea8000c1e1500 */
[----:B------:R-:W-:Y:S04]  /*2abe0*/  STL [R1+0xd8], R244 ;  /* 0x0000d8f401007387 */ /* 0x000fe80000100800 */
[----:B------:R-:W2:Y:S04]  /*2abf0*/  @P1 LDG.E.U16 R194, desc[UR10][R36.64] ;  /* 0x0000000a24c21981 */ /* 0x000ea8000c1e1500 */
[----:B------:R-:W2:Y:S04]  /*2ac00*/  LDL.LU.64 R40, [R1+0x2358] ;  /* 0x0023580001287983 */ /* 0x000ea80000300a00 */
[----:B------:R-:W2:Y:S04]  /*2ac10*/  @P1 LDG.E.U16 R243, desc[UR10][R32.64] ;  /* 0x0000000a20f31981 */ /* 0x000ea8000c1e1500 */
[----:B------:R-:W2:Y:S04]  /*2ac20*/  LDL.LU.64 R36, [R1+0x2350] ;  /* 0x0023500001247983 */ /* 0x000ea80000300a00 */
[----:B------:R-:W2:Y:S01]  /*2ac30*/  LDL.LU.64 R32, [R1+0x2348] ;  /* 0x0023480001207983 */ /* 0x000ea20000300a00 */
[----:B---3--:R-:W-:-:S06]  /*2ac40*/  PRMT R209, RZ, 0x7610, R209 ;  /* 0x00007610ffd17816 */ /* 0x008fcc00000000d1 */
[----:B------:R1:W3:Y:S04]  /*2ac50*/  @P1 LDG.E.U16 R209, desc[UR10][R192.64] ;  /* 0x0000000ac0d11981 */ /* 0x0002e8000c1e1500 */
[----:B------:R-:W1:Y:S01]  /*2ac60*/  LDL.LU.64 R192, [R1+0x2340] ;  /* 0x0023400001c07983 */ /* 0x000e620000300a00 */
[----:B------:R-:W-:Y:S02]  /*2ac70*/  PRMT R149, RZ, 0x7610, R149 ;  /* 0x00007610ff957816 */ /* 0x000fe40000000095 */
[----:B------:R-:W-:Y:S02]  /*2ac80*/  PRMT R242, RZ, 0x7610, R242 ;  /* 0x00007610fff27816 */ /* 0x000fe400000000f2 */
[----:B------:R-:W-:Y:S02]  /*2ac90*/  PRMT R208, RZ, 0x7610, R208 ;  /* 0x00007610ffd07816 */ /* 0x000fe400000000d0 */
[----:B------:R0:W2:Y:S04]  /*2aca0*/  @P1 LDG.E.U16 R149, desc[UR10][R190.64] ;  /* 0x0000000abe951981 */ /* 0x0000a8000c1e1500 */
[----:B------:R-:W2:Y:S04]  /*2acb0*/  @P1 LDG.E.U16 R242, desc[UR10][R188.64] ;  /* 0x0000000abcf21981 */ /* 0x000ea8000c1e1500 */
[----:B------:R0:W2:Y:S04]  /*2acc0*/  @P1 LDG.E.U16 R208, desc[UR10][R206.64] ;  /* 0x0000000aced01981 */ /* 0x0000a8000c1e1500 */
[----:B------:R-:W0:Y:S01]  /*2acd0*/  LDL.LU.64 R190, [R1+0x2338] ;  /* 0x0023380001be7983 */ /* 0x000e220000300a00 */
[----:B-1----:R-:W-:-:S06]  /*2ace0*/  PRMT R193, RZ, 0x7610, R193 ;  /* 0x00007610ffc17816 */ /* 0x002fcc00000000c1 */
[----:B------:R-:W2:Y:S04]  /*2acf0*/  @P1 LDG.E.U16 R193, desc[UR10][R202.64] ;  /* 0x0000000acac11981 */ /* 0x000ea8000c1e1500 */
[----:B------:R-:W2:Y:S04]  /*2ad00*/  LDL.LU.64 R202, [R1+0x2330] ;  /* 0x0023300001ca7983 */ /* 0x000ea80000300a00 */
[----:B------:R-:W2:Y:S04]  /*2ad10*/  LDL.LU.64 R188, [R1+0x2328] ;  /* 0x0023280001bc7983 */ /* 0x000ea80000300a00 */
[----:B------:R-:W2:Y:S01]  /*2ad20*/  LDL.LU.64 R206, [R1+0x2320] ;  /* 0x0023200001ce7983 */ /* 0x000ea20000300a00 */
[----:B------:R-:W-:-:S02]  /*2ad30*/  PRMT R148, RZ, 0x7610, R148 ;  /* 0x00007610ff947816 */ /* 0x000fc40000000094 */
[----:B------:R-:W-:Y:S02]  /*2ad40*/  PRMT R192, RZ, 0x7610, R192 ;  /* 0x00007610ffc07816 */ /* 0x000fe400000000c0 */
[----:B------:R-:W-:Y:S02]  /*2ad50*/  PRMT R241, RZ, 0x7610, R241 ;  /* 0x00007610fff17816 */ /* 0x000fe400000000f1 */
[----:B------:R-:W-:Y:S01]  /*2ad60*/  PRMT R147, RZ, 0x7610, R147 ;  /* 0x00007610ff937816 */ /* 0x000fe20000000093 */
[----:B------:R-:W3:Y:S01]  /*2ad70*/  @P1 LDG.E.U16 R148, desc[UR10][R2.64] ;  /* 0x0000000a02941981 */ /* 0x000ee2000c1e1500 */
[----:B0-----:R-:W-:Y:S02]  /*2ad80*/  PRMT R191, RZ, 0x7610, R191 ;  /* 0x00007610ffbf7816 */ /* 0x001fe400000000bf */
[----:B------:R-:W-:Y:S01]  /*2ad90*/  PRMT R240, RZ, 0x7610, R240 ;  /* 0x00007610fff07816 */ /* 0x000fe200000000f0 */
[----:B------:R-:W3:Y:S04]  /*2ada0*/  @P1 LDG.E.U16 R192, desc[UR10][R4.64] ;  /* 0x0000000a04c01981 */ /* 0x000ee8000c1e1500 */
[----:B------:R-:W3:Y:S04]  /*2adb0*/  @P1 LDG.E.U16 R241, desc[UR10][R6.64] ;  /* 0x0000000a06f11981 */ /* 0x000ee8000c1e1500 */
[----:B------:R-:W3:Y:S04]  /*2adc0*/  LDL.LU.64 R2, [R1+0x2318] ;  /* 0x0023180001027983 */ /* 0x000ee80000300a00 */
[----:B------:R-:W3:Y:S04]  /*2add0*/  LDL.LU.64 R4, [R1+0x2310] ;  /* 0x0023100001047983 */ /* 0x000ee80000300a00 */
[----:B------:R-:W3:Y:S04]  /*2ade0*/  LDL.LU.64 R6, [R1+0x2308] ;  /* 0x0023080001067983 */ /* 0x000ee80000300a00 */
[----:B------:R-:W3:Y:S04]  /*2adf0*/  @P1 LDG.E.U16 R147, desc[UR10][R10.64] ;  /* 0x0000000a0a931981 */ /* 0x000ee8000c1e1500 */
[----:B------:R-:W3:Y:S04]  /*2ae00*/  @P1 LDG.E.U16 R191, desc[UR10][R12.64] ;  /* 0x0000000a0cbf1981 */ /* 0x000ee8000c1e1500 */
[----:B------:R-:W3:Y:S01]  /*2ae10*/  @P1 LDG.E.U16 R240, desc[UR10][R14.64] ;  /* 0x0000000a0ef01981 */ /* 0x000ee2000c1e1500 */
[----:B--2---:R-:W-:-:S02]  /*2ae20*/  PRMT R207, RZ, 0x7610, R207 ;  /* 0x00007610ffcf7816 */ /* 0x004fc400000000cf */
[----:B------:R-:W-:-:S04]  /*2ae30*/  PRMT R206, RZ, 0x7610, R206 ;  /* 0x00007610ffce7816 */ /* 0x000fc800000000ce */
[----:B------:R-:W2:Y:S04]  /*2ae40*/  @P1 LDG.E.U16 R207, desc[UR10][R8.64] ;  /* 0x0000000a08cf1981 */ /* 0x000ea8000c1e1500 */
[----:B------:R0:W2:Y:S04]  /*2ae50*/  @P1 LDG.E.U16 R206, desc[UR10][R204.64] ;  /* 0x0000000accce1981 */ /* 0x0000a8000c1e1500 */
[----:B------:R-:W2:Y:S04]  /*2ae60*/  LDL.LU.64 R8, [R1+0x2300] ;  /* 0x0023000001087983 */ /* 0x000ea80000300a00 */
[----:B------:R-:W2:Y:S04]  /*2ae70*/  LDL.LU.64 R10, [R1+0x22f8] ;  /* 0x0022f800010a7983 */ /* 0x000ea80000300a00 */
[----:B------:R-:W2:Y:S04]  /*2ae80*/  LDL.LU.64 R12, [R1+0x22f0] ;  /* 0x0022f000010c7983 */ /* 0x000ea80000300a00 */
[----:B------:R-:W2:Y:S04]  /*2ae90*/  LDL.LU.64 R14, [R1+0x22e8] ;  /* 0x0022e800010e7983 */ /* 0x000ea80000300a00 */
[----:B------:R-:W0:Y:S01]  /*2aea0*/  LDL.LU.64 R204, [R1+0x22e0] ;  /* 0x0022e00001cc7983 */ /* 0x000e220000300a00 */
[----:B------:R-:W-:-:S02]  /*2aeb0*/  PRMT R146, RZ, 0x7610, R146 ;  /* 0x00007610ff927816 */ /* 0x000fc40000000092 */
[----:B------:R-:W-:Y:S02]  /*2aec0*/  PRMT R190, RZ, 0x7610, R190 ;  /* 0x00007610ffbe7816 */ /* 0x000fe400000000be */
[----:B------:R-:W-:Y:S02]  /*2aed0*/  PRMT R239, RZ, 0x7610, R239 ;  /* 0x00007610ffef7816 */ /* 0x000fe400000000ef */
[----:B------:R-:W-:Y:S01]  /*2aee0*/  PRMT R145, RZ, 0x7610, R145 ;  /* 0x00007610ff917816 */ /* 0x000fe20000000091 */
[----:B------:R-:W2:Y:S01]  /*2aef0*/  @P1 LDG.E.U16 R146, desc[UR10][R16.64] ;  /* 0x0000000a10921981 */ /* 0x000ea2000c1e1500 */
[----:B------:R-:W-:Y:S02]  /*2af00*/  PRMT R189, RZ, 0x7610, R189 ;  /* 0x00007610ffbd7816 */ /* 0x000fe400000000bd */
[----:B------:R-:W-:Y:S01]  /*2af10*/  PRMT R238, RZ, 0x7610, R238 ;  /* 0x00007610ffee7816 */ /* 0x000fe200000000ee */
[----:B------:R-:W2:Y:S04]  /*2af20*/  @P1 LDG.E.U16 R190, desc[UR10][R18.64] ;  /* 0x0000000a12be1981 */ /* 0x000ea8000c1e1500 */
[----:B------:R-:W2:Y:S04]  /*2af30*/  @P1 LDG.E.U16 R239, desc[UR10][R20.64] ;  /* 0x0000000a14ef1981 */ /* 0x000ea8000c1e1500 */
[----:B------:R-:W2:Y:S04]  /*2af40*/  LDL.LU.64 R16, [R1+0x22d8] ;  /* 0x0022d80001107983 */ /* 0x000ea80000300a00 */
[----:B------:R-:W2:Y:S04]  /*2af50*/  LDL.LU.64 R18, [R1+0x22d0] ;  /* 0x0022d00001127983 */ /* 0x000ea80000300a00 */
[----:B------:R-:W2:Y:S04]  /*2af60*/  LDL.LU.64 R20, [R1+0x22c8] ;  /* 0x0022c80001147983 */ /* 0x000ea80000300a00 */
[----:B------:R-:W2:Y:S04]  /*2af70*/  @P1 LDG.E.U16 R145, desc[UR10][R24.64] ;  /* 0x0000000a18911981 */ /* 0x000ea8000c1e1500 */
[----:B------:R-:W2:Y:S04]  /*2af80*/  @P1 LDG.E.U16 R189, desc[UR10][R26.64] ;  /* 0x0000000a1abd1981 */ /* 0x000ea8000c1e1500 */
[----:B------:R-:W2:Y:S01]  /*2af90*/  @P1 LDG.E.U16 R238, desc[UR10][R28.64] ;  /* 0x0000000a1cee1981 */ /* 0x000ea2000c1e1500 */
[----:B0-----:R-:W-:-:S02]  /*2afa0*/  PRMT R205, RZ, 0x7610, R205 ;  /* 0x00007610ffcd7816 */ /* 0x001fc400000000cd */
        /* <DEDUP_REMOVED lines=33> */
[----:B------:R-:W-:-:S04]  /*2b1c0*/  PRMT R235, RZ, 0x7610, R235 ;  /* 0x00007610ffeb7816 */ /* 0x000fc800000000eb */
[----:B------:R-:W2:Y:S01]  /*2b1d0*/  @P1 LDG.E.U16 R142, desc[UR10][R44.64] ;  /* 0x0000000a2c8e1981 */ /* 0x000ea2000c1e1500 */
[----:B------:R-:W-:-:S03]  /*2b1e0*/  PRMT R234, RZ, 0x7610, R234 ;  /* 0x00007610ffea7816 */ /* 0x000fc600000000ea */
[----:B------:R-:W2:Y:S04]  /*2b1f0*/  @P1 LDG.E.U16 R235, desc[UR10][R46.64] ;  /* 0x0000000a2eeb1981 */ /* 0x000ea8000c1e1500 */
[----:B------:R-:W2:Y:S04]  /*2b200*/  @P1 LDG.E.U16 R234, desc[UR10][R48.64] ;  /* 0x0000000a30ea1981 */ /* 0x000ea8000c1e1500 */
[----:B------:R-:W2:Y:S04]  /*2b210*/  LDL.LU.64 R44, [R1+0x2258] ;  /* 0x00225800012c7983 */ /* 0x000ea80000300a00 */
[----:B------:R-:W2:Y:S04]  /*2b220*/  LDL.LU.64 R46, [R1+0x2250] ;  /* 0x00225000012e7983 */ /* 0x000ea80000300a00 */
[----:B------:R-:W2:Y:S01]  /*2b230*/  LDL.LU.64 R48, [R1+0x2248] ;  /* 0x0022480001307983 */ /* 0x000ea20000300a00 */
[----:B------:R-:W-:-:S02]  /*2b240*/  PRMT R141, RZ, 0x7610, R141 ;  /* 0x00007610ff8d7816 */ /* 0x000fc4000000008d */
[----:B------:R-:W-:-:S04]  /*2b250*/  PRMT R233, RZ, 0x7610, R233 ;  /* 0x00007610ffe97816 */ /* 0x000fc800000000e9 */
[----:B------:R-:W2:Y:S01]  /*2b260*/  @P1 LDG.E.U16 R141, desc[UR10][R52.64] ;  /* 0x0000000a348d1981 */ /* 0x000ea2000c1e1500 */
[----:B------:R-:W-:-:S03]  /*2b270*/  PRMT R197, RZ, 0x7610, R197 ;  /* 0x00007610ffc57816 */ /* 0x000fc600000000c5 */
[----:B------:R-:W2:Y:S04]  /*2b280*/  @P1 LDG.E.U16 R233, desc[UR10][R54.64] ;  /* 0x0000000a36e91981 */ /* 0x000ea8000c1e1500 */
[----:B------:R-:W2:Y:S01]  /*2b290*/  @P1 LDG.E.U16 R197, desc[UR10][R56.64] ;  /* 0x0000000a38c51981 */ /* 0x000ea2000c1e1500 */
[----:B------:R-:W-:Y:S02]  /*2b2a0*/  PRMT R140, RZ, 0x7610, R140 ;  /* 0x00007610ff8c7816 */ /* 0x000fe4000000008c */
[----:B------:R-:W-:-:S04]  /*2b2b0*/  PRMT R232, RZ, 0x7610, R232 ;  /* 0x00007610ffe87816 */ /* 0x000fc800000000e8 */
[----:B------:R-:W2:Y:S01]  /*2b2c0*/  @P1 LDG.E.U16 R140, desc[UR10][R60.64] ;  /* 0x0000000a3c8c1981 */ /* 0x000ea2000c1e1500 */
[----:B------:R-:W-:-:S03]  /*2b2d0*/  PRMT R196, RZ, 0x7610, R196 ;  /* 0x00007610ffc47816 */ /* 0x000fc600000000c4 */
[----:B------:R-:W2:Y:S01]  /*2b2e0*/  @P1 LDG.E.U16 R232, desc[UR10][R62.64] ;  /* 0x0000000a3ee81981 */ /* 0x000ea2000c1e1500 */
[----:B---3--:R-:W-:-:S03]  /*2b2f0*/  PRMT R2, RZ, 0x7610, R2 ;  /* 0x00007610ff027816 */ /* 0x008fc60000000002 */
[----:B------:R-:W3:Y:S04]  /*2b300*/  @P1 LDG.E.U16 R196, desc[UR10][R64.64] ;  /* 0x0000000a40c41981 */ /* 0x000ee8000c1e1500 */
[----:B------:R-:W2:Y:S04]  /*2b310*/  @P1 LDG.E.U16 R2, desc[UR10][R66.64] ;  /* 0x0000000a42021981 */ /* 0x000ea8000c1e1500 */
[----:B------:R-:W-:Y:S04]  /*2b320*/  STS.U16 [R3+UR9+0x2180], R122 ;  /* 0x0021807a03007988 */ /* 0x000fe80008000409 */
[----:B------:R-:W-:Y:S04]  /*2b330*/  STS.U16 [R3+UR9+0x2580], R121 ;  /* 0x0025807903007988 */ /* 0x000fe80008000409 */
[----:B------:R-:W-:Y:S04]  /*2b340*/  STS.U16 [R3+UR9+0x2980], R120 ;  /* 0x0029807803007988 */ /* 0x000fe80008000409 */
[----:B------:R-:W-:Y:S04]  /*2b350*/  STS.U16 [R3+UR9+0x2d80], R119 ;  /* 0x002d807703007988 */ /* 0x000fe80008000409 */
[----:B------:R-:W-:Y:S04]  /*2b360*/  STS.U16 [R3+UR9+0x3180], R118 ;  /* 0x0031807603007988 */ /* 0x000fe80008000409 */
[----:B------:R-:W-:Y:S04]  /*2b370*/  STS.U16 [R3+UR9+0x3580], R117 ;  /* 0x0035807503007988 */ /* 0x000fe80008000409 */
[----:B------:R1:W-:Y:S02]  /*2b380*/  STS.U16 [R3+UR9+0x12980], R69 ;  /* 0x0129804503007988 */ /* 0x0003e40008000409 */
[----:B-1----:R-:W1:Y:S02]  /*2b390*/  LDC R69, c[0x0][0x3a8] ;  /* 0x0000ea00ff457b82 */ /* 0x002e640000000800 */
[----:B------:R-:W-:Y:S04]  /*2b3a0*/  STS.U16 [R3+UR9+0x12180], R71 ;  /* 0x0121804703007988 */ /* 0x000fe80008000409 */
[----:B------:R1:W-:Y:S04]  /*2b3b0*/  STS.U16 [R3+UR9+0x12d80], R68 ;  /* 0x012d804403007988 */ /* 0x0003e80008000409 */
[----:B------:R1:W-:Y:S04]  /*2b3c0*/  STS.U16 [R3+UR9+0x13180], R0 ;  /* 0x0131800003007988 */ /* 0x0003e80008000409 */
[----:B------:R0:W-:Y:S04]  /*2b3d0*/  STS.U16 [R3+UR9+0x3980], R116 ;  /* 0x0039807403007988 */ /* 0x0001e80008000409 */
[----:B------:R0:W-:Y:S01]  /*2b3e0*/  STS.U16 [R3+UR9+0x3d80], R115 ;  /* 0x003d807303007988 */ /* 0x0001e20008000409 */
[-C--:B-1----:R-:W-:Y:S01]  /*2b3f0*/  FMUL R68, R4, R69.reuse ;  /* 0x0000004504447220 */ /* 0x082fe20000400000 */
[-C--:B------:R-:W-:Y:S01]  /*2b400*/  FMUL R71, R5, R69.reuse ;  /* 0x0000004505477220 */ /* 0x080fe20000400000 */
[----:B------:R-:W-:Y:S01]  /*2b410*/  FMUL R0, R6, R69 ;  /* 0x0000004506007220 */ /* 0x000fe20000400000 */
[----:B0-----:R-:W-:-:S06]  /*2b420*/  PRMT R201, RZ, 0x7610, R201 ;  /* 0x00007610ffc97816 */ /* 0x001fcc00000000c9 */
[----:B------:R-:W3:Y:S04]  /*2b430*/  @P1 LDG.E.U16 R201, desc[UR10][R50.64] ;  /* 0x0000000a32c91981 */ /* 0x000ee8000c1e1500 */
[----:B------:R-:W3:Y:S04]  /*2b440*/  LDL.LU.64 R50, [R1+0x2240] ;  /* 0x0022400001327983 */ /* 0x000ee80000300a00 */
[----:B------:R-:W3:Y:S04]  /*2b450*/  LDL.LU.64 R52, [R1+0x2238] ;  /* 0x0022380001347983 */ /* 0x000ee80000300a00 */
[----:B------:R-:W3:Y:S01]  /*2b460*/  LDL.LU.64 R54, [R1+0x2230] ;  /* 0x0022300001367983 */ /* 0x000ee20000300a00 */
[----:B------:R-:W-:-:S03]  /*2b470*/  PRMT R200, RZ, 0x7610, R200 ;  /* 0x00007610ffc87816 */ /* 0x000fc600000000c8 */
[----:B------:R-:W3:Y:S04]  /*2b480*/  LDL.LU.64 R56, [R1+0x2228] ;  /* 0x0022280001387983 */ /* 0x000ee80000300a00 */
[----:B------:R-:W3:Y:S04]  /*2b490*/  @P1 LDG.E.U16 R200, desc[UR10][R58.64] ;  /* 0x0000000a3ac81981 */ /* 0x000ee8000c1e1500 */
[----:B------:R-:W3:Y:S04]  /*2b4a0*/  LDL.LU.64 R58, [R1+0x2220] ;  /* 0x00222000013a7983 */ /* 0x000ee80000300a00 */
[----:B------:R-:W3:Y:S04]  /*2b4b0*/  LDL.LU.64 R60, [R1+0x2218] ;  /* 0x00221800013c7983 */ /* 0x000ee80000300a00 */
[----:B------:R-:W3:Y:S04]  /*2b4c0*/  LDL.LU.64 R62, [R1+0x2210] ;  /* 0x00221000013e7983 */ /* 0x000ee80000300a00 */
[----:B------:R-:W3:Y:S04]  /*2b4d0*/  LDL.LU.64 R64, [R1+0x2208] ;  /* 0x0022080001407983 */ /* 0x000ee80000300a00 */
[----:B------:R-:W3:Y:S04]  /*2b4e0*/  LDL.LU.64 R66, [R1+0x2200] ;  /* 0x0022000001427983 */ /* 0x000ee80000300a00 */
[----:B------:R-:W3:Y:S04]  /*2b4f0*/  LDL.LU R122, [R1+0x74] ;  /* 0x00007400017a7983 */ /* 0x000ee80000300800 */
[----:B------:R-:W3:Y:S04]  /*2b500*/  LDL.LU R121, [R1+0x7c] ;  /* 0x00007c0001797983 */ /* 0x000ee80000300800 */
[----:B------:R-:W3:Y:S04]  /*2b510*/  LDL.LU R120, [R1+0x80] ;  /* 0x0000800001787983 */ /* 0x000ee80000300800 */
[----:B------:R-:W3:Y:S04]  /*2b520*/  LDL.LU R119, [R1+0x84] ;  /* 0x0000840001777983 */ /* 0x000ee80000300800 */
[----:B------:R-:W3:Y:S04]  /*2b530*/  LDL.LU R118, [R1+0x88] ;  /* 0x0000880001767983 */ /* 0x000ee80000300800 */
[----:B------:R-:W3:Y:S01]  /*2b540*/  LDL.LU R117, [R1+0x8c] ;  /* 0x00008c0001757983 */ /* 0x000ee20000300800 */
[----:B------:R-:W-:Y:S01]  /*2b550*/  FMNMX3 R0, R68, R71, R0, !PT ;  /* 0x0000004744007276 */ /* 0x000fe20007800000 */
[----:B------:R-:W-:-:S02]  /*2b560*/  FMUL R68, R7, R69 ;  /* 0x0000004507447220 */ /* 0x000fc40000400000 */
        /* <DEDUP_REMOVED lines=44> */
[----:B------:R-:W4:Y:S04]  /*2b830*/  LDL.LU R116, [R1+0x78] ;  /* 0x0000780001747983 */ /* 0x000f280000300800 */
[----:B------:R-:W4:Y:S01]  /*2b840*/  LDL.LU R115, [R1+0x90] ;  /* 0x0000900001737983 */ /* 0x000f220000300800 */
[----:B--2---:R-:W-:-:S03]  /*2b850*/  FMUL R3, R8, R69 ;  /* 0x0000004508037220 */ /* 0x004fc60000400000 */
[----:B------:R-:W2:Y:S02]  /*2b860*/  LDL.LU R114, [R1+0x94] ;  /* 0x0000940001727983 */ /* 0x000ea40000300800 */
[----:B------:R-:W-:Y:S01]  /*2b870*/  FMNMX3 R0, R0, R68, R3, !PT ;  /* 0x0000004400007276 */ /* 0x000fe20007800003 */
[-C--:B------:R-:W-:Y:S01]  /*2b880*/  FMUL R68, R9, R69.reuse ;  /* 0x0000004509447220 */ /* 0x080fe20000400000 */
[-C--:B------:R-:W-:Y:S01]  /*2b890*/  FMUL R3, R10, R69.reuse ;  /* 0x000000450a037220 */ /* 0x080fe20000400000 */
[----:B------:R-:W2:Y:S04]  /*2b8a0*/  LDL.LU R113, [R1+0x98] ;  /* 0x0000980001717983 */ /* 0x000ea80000300800 */
[----:B------:R-:W-:Y:S01]  /*2b8b0*/  FMNMX3 R0, R0, R68, R3, !PT ;  /* 0x0000004400007276 */ /* 0x000fe20007800003 */
[-C--:B------:R-:W-:Y:S01]  /*2b8c0*/  FMUL R68, R11, R69.reuse ;  /* 0x000000450b447220 */ /* 0x080fe20000400000 */
[----:B------:R-:W-:-:S05]  /*2b8d0*/  FMUL R3, R12, R69 ;  /* 0x000000450c037220 */ /* 0x000fca0000400000 */
        /* <DEDUP_REMOVED lines=56> */
[----:B---3--:R-:W-:-:S05]  /*2bc60*/  FMUL R3, R50, R69 ;  /* 0x0000004532037220 */ /* 0x008fca0000400000 */
        /* <DEDUP_REMOVED lines=20> */
[-C--:B------:R-:W-:Y:S01]  /*2bdb0*/  FMUL R3, R64, R69.reuse ;  /* 0x0000004540037220 */ /* 0x080fe20000400000 */
[----:B------:R-:W-:-:S04]  /*2bdc0*/  FMUL R244, R66, R69 ;  /* 0x0000004542f47220 */ /* 0x000fc80000400000 */
[----:B------:R-:W-:Y:S01]  /*2bdd0*/  FMNMX3 R0, R0, R68, R3, !PT ;  /* 0x0000004400007276 */ /* 0x000fe20007800003 */
[----:B------:R-:W-:Y:S01]  /*2bde0*/  FMUL R3, R65, R69 ;  /* 0x0000004541037220 */ /* 0x000fe20000400000 */
[----:B------:R-:W-:-:S04]  /*2bdf0*/  LOP3.LUT R68, R198, 0x50, RZ, 0x3c, !PT ;  /* 0x00000050c6447812 */ /* 0x000fc800078e3cff */
[----:B------:R-:W-:Y:S02]  /*2be00*/  FMNMX3 R244, R0, R3, R244, !PT ;  /* 0x0000000300f47276 */ /* 0x000fe400078000f4 */
[----:B------:R-:W-:-:S05]  /*2be10*/  LOP3.LUT R0, R198, 0x40, RZ, 0x3c, !PT ;  /* 0x00000040c6007812 */ /* 0x000fca00078e3cff */
        /* <DEDUP_REMOVED lines=69> */
[----:B---3--:R-:W3:Y:S04]  /*2c270*/  LDL.LU R119, [R1+0x68] ;  /* 0x0000680001777983 */ /* 0x008ee80000300800 */
[----:B------:R0:W-:Y:S04]  /*2c280*/  STS.U16 [R68+UR9+0x3280], R120 ;  /* 0x0032807844007988 */ /* 0x0001e80008000409 */
[----:B------:R1:W-:Y:S04]  /*2c290*/  STS.U16 [R68+UR9+0x3680], R121 ;  /* 0x0036807944007988 */ /* 0x0003e80008000409 */
[----:B------:R2:W-:Y:S04]  /*2c2a0*/  STS.U16 [R68+UR9+0x3e80], R122 ;  /* 0x003e807a44007988 */ /* 0x0005e80008000409 */
[----:B0-----:R-:W3:Y:S04]  /*2c2b0*/  LDL.LU R120, [R1+0x64] ;  /* 0x0000640001787983 */ /* 0x001ee80000300800 */
[----:B-1----:R-:W3:Y:S04]  /*2c2c0*/  LDL.LU R121, [R1+0x60] ;  /* 0x0000600001797983 */ /* 0x002ee80000300800 */
[----:B--2---:R-:W2:Y:S04]  /*2c2d0*/  LDL.LU R122, [R1+0x5c] ;  /* 0x00005c00017a7983 */ /* 0x004ea80000300800 */
[----:B------:R-:W2:Y:S04]  /*2c2e0*/  LDL.LU R110, [R1+0x58] ;  /* 0x00005800016e7983 */ /* 0x000ea80000300800 */
[----:B------:R-:W2:Y:S04]  /*2c2f0*/  LDL.LU R111, [R1+0x54] ;  /* 0x00005400016f7983 */ /* 0x000ea80000300800 */
[----:B------:R0:W-:Y:S04]  /*2c300*/  STS.U16 [R68+UR9+0x1a80], R113 ;  /* 0x001a807144007988 */ /* 0x0001e80008000409 */
[----:B------:R-:W2:Y:S04]  /*2c310*/  LDL.LU R112, [R1+0x50] ;  /* 0x0000500001707983 */ /* 0x000ea80000300800 */
[----:B------:R1:W-:Y:S04]  /*2c320*/  STS.U16 [R68+UR9+0x1e80], R114 ;  /* 0x001e807244007988 */ /* 0x0003e80008000409 */
[----:B0-----:R-:W2:Y:S04]  /*2c330*/  LDL.LU R113, [R1+0x4c] ;  /* 0x00004c0001717983 */ /* 0x001ea80000300800 */
[----:B------:R0:W-:Y:S04]  /*2c340*/  STS.U16 [R68+UR9+0x2280], R115 ;  /* 0x0022807344007988 */ /* 0x0001e80008000409 */
[----:B-1----:R-:W2:Y:S04]  /*2c350*/  LDL.LU R114, [R1+0x48] ;  /* 0x0000480001727983 */ /* 0x002ea80000300800 */
[----:B------:R1:W-:Y:S04]  /*2c360*/  STS.U16 [R68+UR9+0x3a80], R116 ;  /* 0x003a807444007988 */ /* 0x0003e80008000409 */
[----:B0-----:R-:W2:Y:S04]  /*2c370*/  LDL.LU R115, [R1+0x44] ;  /* 0x0000440001737983 */ /* 0x001ea80000300800 */
[----:B-1----:R-:W2:Y:S04]  /*2c380*/  LDL.LU R116, [R1+0x40] ;  /* 0x0000400001747983 */ /* 0x002ea80000300800 */
[----:B----4-:R0:W-:Y:S04]  /*2c390*/  STS.U16 [R68+UR9+0x4280], R117 ;  /* 0x0042807544007988 */ /* 0x0101e80008000409 */
[----:B------:R1:W-:Y:S04]  /*2c3a0*/  STS.U16 [R68+UR9+0x4680], R118 ;  /* 0x0046807644007988 */ /* 0x0003e80008000409 */
[----:B---3--:R3:W-:Y:S04]  /*2c3b0*/  STS.U16 [R68+UR9+0x4a80], R119 ;  /* 0x004a807744007988 */ /* 0x0087e80008000409 */
[----:B0-----:R-:W4:Y:S04]  /*2c3c0*/  LDL.LU R117, [R1+0x3c] ;  /* 0x00003c0001757983 */ /* 0x001f280000300800 */
[----:B-1----:R-:W4:Y:S04]  /*2c3d0*/  LDL.LU R118, [R1+0x38] ;  /* 0x0000380001767983 */ /* 0x002f280000300800 */
[----:B---3--:R-:W3:Y:S04]  /*2c3e0*/  LDL.LU R119, [R1+0x34] ;  /* 0x0000340001777983 */ /* 0x008ee80000300800 */
[----:B------:R0:W-:Y:S04]  /*2c3f0*/  STS.U16 [R68+UR9+0x4e80], R120 ;  /* 0x004e807844007988 */ /* 0x0001e80008000409 */
[----:B------:R1:W-:Y:S04]  /*2c400*/  STS.U16 [R68+UR9+0x5280], R121 ;  /* 0x0052807944007988 */ /* 0x0003e80008000409 */
[----:B--2---:R2:W-:Y:S04]  /*2c410*/  STS.U16 [R68+UR9+0x5680], R122 ;  /* 0x0056807a44007988 */ /* 0x0045e80008000409 */
[----:B0-----:R-:W3:Y:S04]  /*2c420*/  LDL.LU R120, [R1+0x30] ;  /* 0x0000300001787983 */ /* 0x001ee80000300800 */
[----:B-1----:R-:W3:Y:S04]  /*2c430*/  LDL.LU R121, [R1+0x2c] ;  /* 0x00002c0001797983 */ /* 0x002ee80000300800 */
[----:B--2---:R-:W2:Y:S04]  /*2c440*/  LDL.LU R122, [R1+0x28] ;  /* 0x00002800017a7983 */ /* 0x004ea80000300800 */
[----:B------:R0:W-:Y:S04]  /*2c450*/  STS.U16 [R68+UR9+0x6a80], R114 ;  /* 0x006a807244007988 */ /* 0x0001e80008000409 */
[----:B0-----:R-:W3:Y:S01]  /*2c460*/  LDL.LU R114, [R1+0x11a8] ;  /* 0x0011a80001727983 */ /* 0x001ee20000300800 */
[----:B------:R-:W-:-:S03]  /*2c470*/  FMUL R3, R67, R69 ;  /* 0x0000004543037220 */ /* 0x000fc60000400000 */
[----:B--2---:R0:W-:Y:S04]  /*2c480*/  STS.U16 [R68+UR9+0x10a80], R122 ;  /* 0x010a807a44007988 */ /* 0x0041e80008000409 */
[----:B0-----:R-:W2:Y:S01]  /*2c490*/  LDL.LU R122, [R1+0x11a4] ;  /* 0x0011a400017a7983 */ /* 0x001ea20000300800 */
[----:B------:R-:W-:-:S05]  /*2c4a0*/  FMNMX R244, R3, R244, !PT ;  /* 0x000000f403f47209 */ /* 0x000fca0007800000 */
[----:B------:R-:W0:Y:S04]  /*2c4b0*/  SHFL.BFLY PT, R3, R244, 0x10, 0x1f ;  /* 0x0e001f00f4037f89 */ /* 0x000e2800000e0000 */
[----:B------:R1:W-:Y:S04]  /*2c4c0*/  STS.U16 [R68+UR9+0x6e80], R115 ;  /* 0x006e807344007988 */ /* 0x0003e80008000409 */
[----:B------:R3:W-:Y:S04]  /*2c4d0*/  STS.U16 [R68+UR9+0x7280], R116 ;  /* 0x0072807444007988 */ /* 0x0007e80008000409 */
[----:B----4-:R4:W-:Y:S04]  /*2c4e0*/  STS.U16 [R68+UR9+0x7680], R117 ;  /* 0x0076807544007988 */ /* 0x0109e80008000409 */
[----:B-1----:R-:W2:Y:S04]  /*2c4f0*/  LDL.LU R115, [R1+0x11a0] ;  /* 0x0011a00001737983 */ /* 0x002ea80000300800 */
[----:B---3--:R-:W3:Y:S04]  /*2c500*/  LDL.LU R116, [R1+0x119c] ;  /* 0x00119c0001747983 */ /* 0x008ee80000300800 */
[----:B----4-:R-:W4:Y:S01]  /*2c510*/  LDL.LU R117, [R1+0x1198] ;  /* 0x0011980001757983 */ /* 0x010f220000300800 */
[----:B0-----:R-:W-:-:S03]  /*2c520*/  FMNMX3 R244, R244, -INF , R3, !PT ;  /* 0xff800000f4f47876 */ /* 0x001fc60007800003 */
[----:B------:R0:W-:Y:S04]  /*2c530*/  STS.U16 [R68+UR9+0x7a80], R118 ;  /* 0x007a807644007988 */ /* 0x0001e80008000409 */
[----:B------:R-:W4:Y:S01]  /*2c540*/  LDL.LU R108, [R1+0x1194] ;  /* 0x00119400016c7983 */ /* 0x000f220000300800 */
[----:B------:R-:W-:-:S03]  /*2c550*/  LOP3.LUT R3, R198, 0x60, RZ, 0x3c, !PT ;  /* 0x00000060c6037812 */ /* 0x000fc600078e3cff */
[----:B------:R1:W-:Y:S04]  /*2c560*/  STS.U16 [R68+UR9+0x7e80], R119 ;  /* 0x007e807744007988 */ /* 0x0003e80008000409 */
[----:B0-----:R-:W4:Y:S04]  /*2c570*/  LDL.LU R118, [R1+0x1190] ;  /* 0x0011900001767983 */ /* 0x001f280000300800 */
[----:B------:R0:W-:Y:S04]  /*2c580*/  STS.U16 [R68+UR9+0x5a80], R110 ;  /* 0x005a806e44007988 */ /* 0x0001e80008000409 */
[----:B-1----:R-:W4:Y:S04]  /*2c590*/  LDL.LU R119, [R1+0x118c] ;  /* 0x00118c0001777983 */ /* 0x002f280000300800 */
[----:B------:R-:W4:Y:S04]  /*2c5a0*/  LDL.LU R109, [R1+0x1188] ;  /* 0x00118800016d7983 */ /* 0x000f280000300800 */
[----:B------:R1:W-:Y:S04]  /*2c5b0*/  STS.U16 [R68+UR9+0x5e80], R111 ;  /* 0x005e806f44007988 */ /* 0x0003e80008000409 */
[----:B0-----:R-:W4:Y:S04]  /*2c5c0*/  LDL.LU R110, [R1+0x1184] ;  /* 0x00118400016e7983 */ /* 0x001f280000300800 */
[----:B------:R0:W-:Y:S04]  /*2c5d0*/  STS.U16 [R68+UR9+0x10280], R120 ;  /* 0x0102807844007988 */ /* 0x0001e80008000409 */
[----:B-1----:R-:W4:Y:S04]  /*2c5e0*/  LDL.LU R111, [R1+0x1180] ;  /* 0x00118000016f7983 */ /* 0x002f280000300800 */
[----:B------:R1:W-:Y:S04]  /*2c5f0*/  STS.U16 [R68+UR9+0x6280], R112 ;  /* 0x0062807044007988 */ /* 0x0003e80008000409 */
[----:B0-----:R-:W4:Y:S04]  /*2c600*/  LDL.LU R120, [R1+0x117c] ;  /* 0x00117c0001787983 */ /* 0x001f280000300800 */
[----:B------:R0:W-:Y:S04]  /*2c610*/  STS.U16 [R68+UR9+0x6680], R113 ;  /* 0x0066807144007988 */ /* 0x0001e80008000409 */
[----:B-1----:R-:W4:Y:S04]  /*2c620*/  LDL.LU R112, [R1+0x1178] ;  /* 0x0011780001707983 */ /* 0x002f280000300800 */
        /* <DEDUP_REMOVED lines=37> */
[----:B-1----:R-:W4:Y:S04]  /*2c880*/  LDL.LU R121, [R1+0x1170] ;  /* 0x0011700001797983 */ /* 0x002f280000300800 */
[----:B--2---:R0:W-:Y:S04]  /*2c890*/  STS.U16 [R3+UR9+0x700], R122 ;  /* 0x0007007a03007988 */ /* 0x0041e80008000409 */
[----:B0-----:R-:W2:Y:S04]  /*2c8a0*/  LDL.LU R122, [R1+0x116c] ;  /* 0x00116c00017a7983 */ /* 0x001ea80000300800 */
[----:B------:R0:W-:Y:S04]  /*2c8b0*/  STS.U16 [R3+UR9+0x300], R114 ;  /* 0x0003007203007988 */ /* 0x0001e80008000409 */
[----:B------:R1:W-:Y:S04]  /*2c8c0*/  STS.U16 [R3+UR9+0xb00], R115 ;  /* 0x000b007303007988 */ /* 0x0003e80008000409 */
[----:B0-----:R-:W2:Y:S04]  /*2c8d0*/  LDL.LU R114, [R1+0x1168] ;  /* 0x0011680001727983 */ /* 0x001ea80000300800 */
[----:B---3--:R0:W-:Y:S04]  /*2c8e0*/  STS.U16 [R3+UR9+0xf00], R116 ;  /* 0x000f007403007988 */ /* 0x0081e80008000409 */
[----:B-1----:R-:W3:Y:S04]  /*2c8f0*/  LDL.LU R115, [R1+0x1164] ;  /* 0x0011640001737983 */ /* 0x002ee80000300800 */
[----:B----4-:R1:W-:Y:S04]  /*2c900*/  STS.U16 [R3+UR9+0x1300], R117 ;  /* 0x0013007503007988 */ /* 0x0103e80008000409 */
[----:B0-----:R-:W4:Y:S04]  /*2c910*/  LDL.LU R116, [R1+0x1160] ;  /* 0x0011600001747983 */ /* 0x001f280000300800 */
[----:B------:R-:W-:Y:S04]  /*2c920*/  STS.U16 [R3+UR9+0x1700], R108 ;  /* 0x0017006c03007988 */ /* 0x000fe80008000409 */
[----:B-1----:R-:W3:Y:S04]  /*2c930*/  LDL.LU R117, [R1+0x115c] ;  /* 0x00115c0001757983 */ /* 0x002ee80000300800 */
[----:B------:R0:W-:Y:S04]  /*2c940*/  STS.U16 [R3+UR9+0x1b00], R118 ;  /* 0x001b007603007988 */ /* 0x0001e80008000409 */
[----:B------:R1:W-:Y:S04]  /*2c950*/  STS.U16 [R3+UR9+0x1f00], R119 ;  /* 0x001f007703007988 */ /* 0x0003e80008000409 */
[----:B0-----:R-:W3:Y:S04]  /*2c960*/  LDL.LU R118, [R1+0x1158] ;  /* 0x0011580001767983 */ /* 0x001ee80000300800 */
[----:B-1----:R-:W3:Y:S04]  /*2c970*/  LDL.LU R119, [R1+0x1154] ;  /* 0x0011540001777983 */ /* 0x002ee80000300800 */
[----:B------:R0:W-:Y:S04]  /*2c980*/  STS.U16 [R3+UR9+0x2f00], R120 ;  /* 0x002f007803007988 */ /* 0x0001e80008000409 */
[----:B0-----:R-:W3:Y:S04]  /*2c990*/  LDL.LU R120, [R1+0x1150] ;  /* 0x0011500001787983 */ /* 0x001ee80000300800 */
[----:B------:R0:W-:Y:S04]  /*2c9a0*/  STS.U16 [R3+UR9+0x3b00], R121 ;  /* 0x003b007903007988 */ /* 0x0001e80008000409 */
[----:B0-----:R-:W4:Y:S04]  /*2c9b0*/  LDL.LU R121, [R1+0x14c] ;  /* 0x00014c0001797983 */ /* 0x001f280000300800 */
[----:B--2---:R0:W-:Y:S04]  /*2c9c0*/  STS.U16 [R3+UR9+0x3f00], R122 ;  /* 0x003f007a03007988 */ /* 0x0041e80008000409 */
[----:B0-----:R-:W2:Y:S04]  /*2c9d0*/  LDL.LU R122, [R1+0x148] ;  /* 0x00014800017a7983 */ /* 0x001ea80000300800 */
[----:B------:R-:W2:Y:S04]  /*2c9e0*/  LDL.LU R103, [R1+0x144] ;  /* 0x0001440001677983 */ /* 0x000ea80000300800 */
[----:B------:R-:W2:Y:S04]  /*2c9f0*/  LDL.LU R104, [R1+0x140] ;  /* 0x0001400001687983 */ /* 0x000ea80000300800 */
[----:B------:R-:W2:Y:S04]  /*2ca00*/  LDL.LU R105, [R1+0x13c] ;  /* 0x00013c0001697983 */ /* 0x000ea80000300800 */
        /* <DEDUP_REMOVED lines=14> */
[----:B---3--:R0:W-:Y:S04]  /*2caf0*/  STS.U16 [R3+UR9+0x4700], R115 ;  /* 0x0047007303007988 */ /* 0x0081e80008000409 */
[----:B-1----:R-:W3:Y:S04]  /*2cb00*/  LDL.LU R114, [R1+0x20] ;  /* 0x0000200001727983 */ /* 0x002ee80000300800 */
[----:B----4-:R1:W-:Y:S04]  /*2cb10*/  STS.U16 [R3+UR9+0x4b00], R116 ;  /* 0x004b007403007988 */ /* 0x0103e80008000409 */
[----:B0-----:R-:W4:Y:S04]  /*2cb20*/  LDL.LU R115, [R1+0x1c] ;  /* 0x00001c0001737983 */ /* 0x001f280000300800 */
[----:B------:R0:W-:Y:S04]  /*2cb30*/  STS.U16 [R3+UR9+0x4f00], R117 ;  /* 0x004f007503007988 */ /* 0x0001e80008000409 */
[----:B-1----:R-:W3:Y:S04]  /*2cb40*/  LDL.LU R116, [R1+0x18] ;  /* 0x0000180001747983 */ /* 0x002ee80000300800 */
[----:B------:R1:W-:Y:S04]  /*2cb50*/  STS.U16 [R3+UR9+0x5300], R118 ;  /* 0x0053007603007988 */ /* 0x0003e80008000409 */
[----:B0-----:R-:W3:Y:S04]  /*2cb60*/  LDL.LU R117, [R1+0x14] ;  /* 0x0000140001757983 */ /* 0x001ee80000300800 */
[----:B------:R0:W-:Y:S04]  /*2cb70*/  STS.U16 [R3+UR9+0x5700], R119 ;  /* 0x0057007703007988 */ /* 0x0001e80008000409 */
[----:B-1----:R-:W3:Y:S04]  /*2cb80*/  LDL.LU R118, [R1+0x10] ;  /* 0x0000100001767983 */ /* 0x002ee80000300800 */
[----:B------:R1:W-:Y:S04]  /*2cb90*/  STS.U16 [R3+UR9+0x5b00], R120 ;  /* 0x005b007803007988 */ /* 0x0003e80008000409 */
[----:B0-----:R-:W3:Y:S04]  /*2cba0*/  LDL.LU R119, [R1+0xc] ;  /* 0x00000c0001777983 */ /* 0x001ee80000300800 */
[----:B-1----:R-:W3:Y:S04]  /*2cbb0*/  LDL.LU R120, [R1+0x8] ;  /* 0x0000080001787983 */ /* 0x002ee80000300800 */
[----:B------:R0:W-:Y:S04]  /*2cbc0*/  STS.U16 [R3+UR9+0x5f00], R121 ;  /* 0x005f007903007988 */ /* 0x0001e80008000409 */
[----:B0-----:R-:W4:Y:S04]  /*2cbd0*/  LDL.LU R121, [R1+0x4] ;  /* 0x0000040001797983 */ /* 0x001f280000300800 */
[----:B--2---:R0:W-:Y:S04]  /*2cbe0*/  STS.U16 [R3+UR9+0x6300], R122 ;  /* 0x0063007a03007988 */ /* 0x0041e80008000409 */
[----:B0-----:R-:W2:Y:S04]  /*2cbf0*/  LDL.LU R122, [R1] ;  /* 0x00000000017a7983 */ /* 0x001ea80000300800 */
[----:B---3--:R0:W-:Y:S04]  /*2cc00*/  STS.U16 [R3+UR9+0x12b00], R120 ;  /* 0x012b007803007988 */ /* 0x0081e80008000409 */
[----:B0-----:R-:W3:Y:S04]  /*2cc10*/  LDL.LU R120, [R1+0x1234] ;  /* 0x0012340001787983 */ /* 0x001ee80000300800 */
[----:B----4-:R0:W-:Y:S04]  /*2cc20*/  STS.U16 [R3+UR9+0x12f00], R121 ;  /* 0x012f007903007988 */ /* 0x0101e80008000409 */
[----:B0-----:R-:W4:Y:S04]  /*2cc30*/  LDL.LU R121, [R1+0x1230] ;  /* 0x0012300001797983 */ /* 0x001f280000300800 */
[----:B--2---:R0:W-:Y:S04]  /*2cc40*/  STS.U16 [R3+UR9+0x13300], R122 ;  /* 0x0133007a03007988 */ /* 0x0041e80008000409 */
[----:B0-----:R-:W2:Y:S01]  /*2cc50*/  LDL.LU R122, [R1+0x122c] ;  /* 0x00122c00017a7983 */ /* 0x001ea20000300800 */
[----:B------:R-:W-:-:S03]  /*2cc60*/  LOP3.LUT R0, R198, 0x70, RZ, 0x3c, !PT ;  /* 0x00000070c6007812 */ /* 0x000fc600078e3cff */
[----:B------:R0:W-:Y:S04]  /*2cc70*/  STS.U16 [R3+UR9+0x11300], R114 ;  /* 0x0113007203007988 */ /* 0x0001e80008000409 */
[----:B------:R1:W-:Y:S04]  /*2cc80*/  STS.U16 [R3+UR9+0x11700], R115 ;  /* 0x0117007303007988 */ /* 0x0003e80008000409 */
[----:B------:R1:W-:Y:S04]  /*2cc90*/  STS.U16 [R3+UR9+0x11b00], R116 ;  /* 0x011b007403007988 */ /* 0x0003e80008000409 */
[----:B0-----:R-:W2:Y:S04]  /*2cca0*/  LDL.LU R114, [R1+0x1228] ;  /* 0x0012280001727983 */ /* 0x001ea80000300800 */
[----:B-1----:R-:W2:Y:S04]  /*2ccb0*/  LDL.LU R115, [R1+0x1224] ;  /* 0x0012240001737983 */ /* 0x002ea80000300800 */
        /* <DEDUP_REMOVED lines=37> */
[----:B-1----:R-:W2:Y:S04]  /*2cf10*/  LDL.LU R118, [R1+0x1218] ;  /* 0x0012180001767983 */ /* 0x002ea80000300800 */
[----:B0-----:R-:W2:Y:S04]  /*2cf20*/  LDL.LU R119, [R1+0x1214] ;  /* 0x0012140001777983 */ /* 0x001ea80000300800 */
[----:B---3--:R0:W-:Y:S04]  /*2cf30*/  STS.U16 [R0+UR9+0x380], R120 ;  /* 0x0003807800007988 */ /* 0x0081e80008000409 */
[----:B0-----:R-:W3:Y:S04]  /*2cf40*/  LDL.LU R120, [R1+0x1210] ;  /* 0x0012100001787983 */ /* 0x001ee80000300800 */
[----:B----4-:R0:W-:Y:S04]  /*2cf50*/  STS.U16 [R0+UR9+0x780], R121 ;  /* 0x0007807900007988 */ /* 0x0101e80008000409 */
[----:B0-----:R-:W4:Y:S04]  /*2cf60*/  LDL.LU R121, [R1+0x120c] ;  /* 0x00120c0001797983 */ /* 0x001f280000300800 */
[----:B--2---:R0:W-:Y:S04]  /*2cf70*/  STS.U16 [R0+UR9+0xb80], R122 ;  /* 0x000b807a00007988 */ /* 0x0041e80008000409 */
[----:B0-----:R-:W2:Y:S04]  /*2cf80*/  LDL.LU R122, [R1+0x1208] ;  /* 0x00120800017a7983 */ /* 0x001ea80000300800 */
[----:B------:R0:W-:Y:S04]  /*2cf90*/  STS.U16 [R0+UR9+0xf80], R114 ;  /* 0x000f807200007988 */ /* 0x0001e80008000409 */
[----:B------:R1:W-:Y:S04]  /*2cfa0*/  STS.U16 [R0+UR9+0x1380], R115 ;  /* 0x0013807300007988 */ /* 0x0003e80008000409 */
[----:B0-----:R-:W2:Y:S04]  /*2cfb0*/  LDL.LU R114, [R1+0x1204] ;  /* 0x0012040001727983 */ /* 0x001ea80000300800 */
[----:B------:R0:W-:Y:S04]  /*2cfc0*/  STS.U16 [R0+UR9+0x1780], R116 ;  /* 0x0017807400007988 */ /* 0x0001e80008000409 */
[----:B-1----:R-:W2:Y:S04]  /*2cfd0*/  LDL.LU R115, [R1+0x1200] ;  /* 0x0012000001737983 */ /* 0x002ea80000300800 */
[----:B------:R1:W-:Y:S04]  /*2cfe0*/  STS.U16 [R0+UR9+0x1b80], R117 ;  /* 0x001b807500007988 */ /* 0x0003e80008000409 */
[----:B0-----:R-:W2:Y:S04]  /*2cff0*/  LDL.LU R116, [R1+0x11fc] ;  /* 0x0011fc0001747983 */ /* 0x001ea80000300800 */
[----:B-1----:R-:W2:Y:S04]  /*2d000*/  LDL.LU R117, [R1+0x11f8] ;  /* 0x0011f80001757983 */ /* 0x002ea80000300800 */
[----:B------:R0:W-:Y:S04]  /*2d010*/  STS.U16 [R0+UR9+0x1f80], R118 ;  /* 0x001f807600007988 */ /* 0x0001e80008000409 */
[----:B------:R1:W-:Y:S04]  /*2d020*/  STS.U16 [R0+UR9+0x2380], R119 ;  /* 0x0023807700007988 */ /* 0x0003e80008000409 */
[----:B0-----:R-:W2:Y:S04]  /*2d030*/  LDL.LU R118, [R1+0x11f4] ;  /* 0x0011f40001767983 */ /* 0x001ea80000300800 */
[----:B-1----:R-:W2:Y:S04]  /*2d040*/  LDL.LU R119, [R1+0x11f0] ;  /* 0x0011f00001777983 */ /* 0x002ea80000300800 */
[----:B---3--:R0:W-:Y:S04]  /*2d050*/  STS.U16 [R0+UR9+0x2780], R120 ;  /* 0x0027807800007988 */ /* 0x0081e80008000409 */
[----:B0-----:R-:W3:Y:S04]  /*2d060*/  LDL.LU R120, [R1+0x11ec] ;  /* 0x0011ec0001787983 */ /* 0x001ee80000300800 */
[----:B----4-:R0:W-:Y:S04]  /*2d070*/  STS.U16 [R0+UR9+0x2b80], R121 ;  /* 0x002b807900007988 */ /* 0x0101e80008000409 */
[----:B0-----:R-:W4:Y:S04]  /*2d080*/  LDL.LU R121, [R1+0x11e8] ;  /* 0x0011e80001797983 */ /* 0x001f280000300800 */
[----:B--2---:R0:W-:Y:S04]  /*2d090*/  STS.U16 [R0+UR9+0x2f80], R122 ;  /* 0x002f807a00007988 */ /* 0x0041e80008000409 */
[----:B0-----:R-:W2:Y:S04]  /*2d0a0*/  LDL.LU R122, [R1+0x11e4] ;  /* 0x0011e400017a7983 */ /* 0x001ea80000300800 */
[----:B------:R-:W2:Y:S04]  /*2d0b0*/  LDL.LU R113, [R1+0x11e0] ;  /* 0x0011e00001717983 */ /* 0x000ea80000300800 */
[----:B------:R-:W-:Y:S04]  /*2d0c0*/  STS.U16 [R0+UR9+0x3380], R114 ;  /* 0x0033807200007988 */ /* 0x000fe80008000409 */
[----:B------:R0:W-:Y:S04]  /*2d0d0*/  STS.U16 [R0+UR9+0x3780], R115 ;  /* 0x0037807300007988 */ /* 0x0001e80008000409 */
[----:B------:R1:W-:Y:S04]  /*2d0e0*/  STS.U16 [R0+UR9+0x3b80], R116 ;  /* 0x003b807400007988 */ /* 0x0003e80008000409 */
[----:B0-----:R-:W2:Y:S04]  /*2d0f0*/  LDL.LU R115, [R1+0x11dc] ;  /* 0x0011dc0001737983 */ /* 0x001ea80000300800 */
[----:B------:R0:W-:Y:S04]  /*2d100*/  STS.U16 [R0+UR9+0x3f80], R117 ;  /* 0x003f807500007988 */ /* 0x0001e80008000409 */
[----:B-1----:R-:W2:Y:S04]  /*2d110*/  LDL.LU R116, [R1+0x11d8] ;  /* 0x0011d80001747983 */ /* 0x002ea80000300800 */
[----:B0-----:R-:W2:Y:S04]  /*2d120*/  LDL.LU R117, [R1+0x11d4] ;  /* 0x0011d40001757983 */ /* 0x001ea80000300800 */
[----:B------:R0:W-:Y:S04]  /*2d130*/  STS.U16 [R0+UR9+0x4380], R118 ;  /* 0x0043807600007988 */ /* 0x0001e80008000409 */
[----:B------:R1:W-:Y:S04]  /*2d140*/  STS.U16 [R0+UR9+0x4780], R119 ;  /* 0x0047807700007988 */ /* 0x0003e80008000409 */
[----:B0-----:R-:W2:Y:S04]  /*2d150*/  LDL.LU R118, [R1+0x11d0] ;  /* 0x0011d00001767983 */ /* 0x001ea80000300800 */
[----:B-1----:R-:W2:Y:S04]  /*2d160*/  LDL.LU R119, [R1+0x11cc] ;  /* 0x0011cc0001777983 */ /* 0x002ea80000300800 */
[----:B---3--:R0:W-:Y:S04]  /*2d170*/  STS.U16 [R0+UR9+0x4b80], R120 ;  /* 0x004b807800007988 */ /* 0x0081e80008000409 */
[----:B0-----:R-:W3:Y:S04]  /*2d180*/  LDL.LU R120, [R1+0x11c8] ;  /* 0x0011c80001787983 */ /* 0x001ee80000300800 */
[----:B------:R-:W3:Y:S04]  /*2d190*/  LDL.LU R114, [R1+0x11c4] ;  /* 0x0011c40001727983 */ /* 0x000ee80000300800 */
        /* <DEDUP_REMOVED lines=52> */
[----:B------:R0:W5:Y:S04]  /*2d4e0*/  LDL.LU R196, [R1+0x21f4] ;  /* 0x0021f40001c47983 */ /* 0x0001680000300800 */
        /* <DEDUP_REMOVED lines=9> */
[----:B------:R1:W-:Y:S04]  /*2d580*/  STS.U16 [R0+UR9+0x17780], R201 ;  /* 0x017780c900007988 */ /* 0x0003e80008000409 */
[----:B------:R0:W-:Y:S04]  /*2d590*/  STS.U16 [R0+UR9+0x17b80], R200 ;  /* 0x017b80c800007988 */ /* 0x0001e80008000409 */
[----:B------:R0:W-:Y:S04]  /*2d5a0*/  STS.U16 [R0+UR9+0x17f80], R2 ;  /* 0x017f800200007988 */ /* 0x0001e80008000409 */
[----:B-1----:R1:W5:Y:S04]  /*2d5b0*/  LDL.LU R201, [R1+0x21cc] ;  /* 0x0021cc0001c97983 */ /* 0x0023680000300800 */
[----:B0-----:R1:W5:Y:S04]  /*2d5c0*/  LDL.LU R200, [R1+0x21c8] ;  /* 0x0021c80001c87983 */ /* 0x0013680000300800 */
[----:B------:R1:W5:Y:S01]  /*2d5d0*/  LDL.LU R2, [R1+0x21c4] ;  /* 0x0021c40001027983 */ /* 0x0003620000300800 */
[-CC-:B------:R-:W-:Y:S01]  /*2d5e0*/  FFMA R4, R4, R69.reuse, -R244.reuse ;  /* 0x0000004504047223 */ /* 0x180fe200000008f4 */
[-CC-:B------:R-:W-:Y:S01]  /*2d5f0*/  FFMA R5, R5, R69.reuse, -R244.reuse ;  /* 0x0000004505057223 */ /* 0x180fe200000008f4 */
[----:B------:R-:W-:-:S02]  /*2d600*/  FFMA R6, R6, R69, -R244 ;  /* 0x0000004506067223 */ /* 0x000fc400000008f4 */
[----:B------:R-:W-:Y:S01]  /*2d610*/  FMUL R4, R4, 1.4426950216293334961 ;  /* 0x3fb8aa3b04047820 */ /* 0x000fe20000400000 */
[----:B------:R-:W-:Y:S01]  /*2d620*/  FMUL R5, R5, 1.4426950216293334961 ;  /* 0x3fb8aa3b05057820 */ /* 0x000fe20000400000 */
[-CC-:B------:R-:W-:Y:S01]  /*2d630*/  FFMA R7, R7, R69.reuse, -R244.reuse ;  /* 0x0000004507077223 */ /* 0x180fe200000008f4 */
[----:B------:R-:W-:Y:S01]  /*2d640*/  FMUL R6, R6, 1.4426950216293334961 ;  /* 0x3fb8aa3b06067820 */ /* 0x000fe20000400000 */
[----:B------:R-:W-:Y:S01]  /*2d650*/  MUFU.EX2 R90, R4 ;  /* 0x00000004005a7308 */ /* 0x000fe20000000800 */
[-CC-:B------:R-:W-:Y:S01]  /*2d660*/  FFMA R8, R8, R69.reuse, -R244.reuse ;  /* 0x0000004508087223 */ /* 0x180fe200000008f4 */
[----:B------:R-:W-:-:S06]  /*2d670*/  FFMA R9, R9, R69, -R244 ;  /* 0x0000004509097223 */ /* 0x000fcc00000008f4 */
[----:B------:R0:W1:Y:S01]  /*2d680*/  MUFU.EX2 R89, R5 ;  /* 0x0000000500597308 */ /* 0x0000620000000800 */
[----:B------:R-:W-:Y:S01]  /*2d690*/  FMUL R8, R8, 1.4426950216293334961 ;  /* 0x3fb8aa3b08087820 */ /* 0x000fe20000400000 */
[----:B0-----:R-:W-:-:S06]  /*2d6a0*/  FMUL R5, R7, 1.4426950216293334961 ;  /* 0x3fb8aa3b07057820 */ /* 0x001fcc0000400000 */
[----:B------:R0:W1:Y:S01]  /*2d6b0*/  MUFU.EX2 R88, R6 ;  /* 0x0000000600587308 */ /* 0x0000620000000800 */
[-CC-:B------:R-:W-:Y:S01]  /*2d6c0*/  FFMA R10, R10, R69.reuse, -R244.reuse ;  /* 0x000000450a0a7223 */ /* 0x180fe200000008f4 */
[----:B------:R-:W-:-:S06]  /*2d6d0*/  FFMA R11, R11, R69, -R244 ;  /* 0x000000450b0b7223 */ /* 0x000fcc00000008f4 */
[----:B------:R-:W1:Y:S01]  /*2d6e0*/  MUFU.EX2 R5, R5 ;  /* 0x0000000500057308 */ /* 0x000e620000000800 */
[----:B0-----:R-:W-:Y:S01]  /*2d6f0*/  FMUL R6, R9, 1.4426950216293334961 ;  /* 0x3fb8aa3b09067820 */ /* 0x001fe20000400000 */
[----:B------:R-:W-:Y:S01]  /*2d700*/  FMUL R10, R10, 1.4426950216293334961 ;  /* 0x3fb8aa3b0a0a7820 */ /* 0x000fe20000400000 */
[----:B-1----:R-:W-:-:S05]  /*2d710*/  FADD R4, R90, R89 ;  /* 0x000000595a047221 */ /* 0x002fca0000000000 */
[----:B------:R0:W1:Y:S01]  /*2d720*/  MUFU.EX2 R87, R8 ;  /* 0x0000000800577308 */ /* 0x0000620000000800 */
[----:B------:R-:W-:Y:S01]  /*2d730*/  FMUL R7, R11, 1.4426950216293334961 ;  /* 0x3fb8aa3b0b077820 */ /* 0x000fe20000400000 */
[----:B------:R-:W-:Y:S01]  /*2d740*/  FFMA R12, R12, R69, -R244 ;  /* 0x000000450c0c7223 */ /* 0x000fe200000008f4 */
[----:B------:R-:W-:-:S05]  /*2d750*/  FADD R4, R88, R4 ;  /* 0x0000000458047221 */ /* 0x000fca0000000000 */
[----:B------:R-:W1:Y:S01]  /*2d760*/  MUFU.EX2 R6, R6 ;  /* 0x0000000600067308 */ /* 0x000e620000000800 */
[----:B------:R-:W-:Y:S01]  /*2d770*/  FFMA R13, R13, R69, -R244 ;  /* 0x000000450d0d7223 */ /* 0x000fe200000008f4 */
[----:B------:R-:W-:Y:S01]  /*2d780*/  FMUL R12, R12, 1.4426950216293334961 ;  /* 0x3fb8aa3b0c0c7820 */ /* 0x000fe20000400000 */
[----:B------:R-:W-:-:S05]  /*2d790*/  FADD R4, R5, R4 ;  /* 0x0000000405047221 */ /* 0x000fca0000000000 */
[----:B------:R-:W1:Y:S01]  /*2d7a0*/  MUFU.EX2 R86, R10 ;  /* 0x0000000a00567308 */ /* 0x000e620000000800 */
[----:B0-----:R-:W-:Y:S01]  /*2d7b0*/  FMUL R8, R13, 1.4426950216293334961 ;  /* 0x3fb8aa3b0d087820 */ /* 0x001fe20000400000 */
[----:B------:R-:W-:Y:S01]  /*2d7c0*/  FFMA R14, R14, R69, -R244 ;  /* 0x000000450e0e7223 */ /* 0x000fe200000008f4 */
[----:B-1----:R-:W-:-:S05]  /*2d7d0*/  FADD R4, R87, R4 ;  /* 0x0000000457047221 */ /* 0x002fca0000000000 */
[----:B------:R-:W0:Y:S01]  /*2d7e0*/  MUFU.EX2 R7, R7 ;  /* 0x0000000700077308 */ /* 0x000e220000000800 */
[----:B------:R-:W-:Y:S01]  /*2d7f0*/  FFMA R15, R15, R69, -R244 ;  /* 0x000000450f0f7223 */ /* 0x000fe200000008f4 */
[----:B------:R-:W-:Y:S01]  /*2d800*/  FMUL R14, R14, 1.4426950216293334961 ;  /* 0x3fb8aa3b0e0e7820 */ /* 0x000fe20000400000 */
[----:B------:R-:W-:-:S05]  /*2d810*/  FADD R4, R6, R4 ;  /* 0x0000000406047221 */ /* 0x000fca0000000000 */
[----:B------:R-:W1:Y:S01]  /*2d820*/  MUFU.EX2 R85, R12 ;  /* 0x0000000c00557308 */ /* 0x000e620000000800 */
[----:B------:R-:W-:Y:S01]  /*2d830*/  FMUL R9, R15, 1.4426950216293334961 ;  /* 0x3fb8aa3b0f097820 */ /* 0x000fe20000400000 */
[----:B------:R-:W-:Y:S01]  /*2d840*/  FFMA R16, R16, R69, -R244 ;  /* 0x0000004510107223 */ /* 0x000fe200000008f4 */
[----:B------:R-:W-:-:S05]  /*2d850*/  FADD R3, R86, R4 ;  /* 0x0000000456037221 */ /* 0x000fca0000000000 */
[----:B------:R-:W1:Y:S01]  /*2d860*/  MUFU.EX2 R8, R8 ;  /* 0x0000000800087308 */ /* 0x000e620000000800 */
[----:B------:R-:W-:Y:S01]  /*2d870*/  FFMA R17, R17, R69, -R244 ;  /* 0x0000004511117223 */ /* 0x000fe200000008f4 */
[----:B------:R-:W-:Y:S01]  /*2d880*/  FMUL R16, R16, 1.4426950216293334961 ;  /* 0x3fb8aa3b10107820 */ /* 0x000fe20000400000 */
[----:B0-----:R-:W-:-:S05]  /*2d890*/  FADD R3, R7, R3 ;  /* 0x0000000307037221 */ /* 0x001fca0000000000 */
[----:B------:R-:W0:Y:S01]  /*2d8a0*/  MUFU.EX2 R84, R14 ;  /* 0x0000000e00547308 */ /* 0x000e220000000800 */
[----:B------:R-:W-:Y:S01]  /*2d8b0*/  FMUL R10, R17, 1.4426950216293334961 ;  /* 0x3fb8aa3b110a7820 */ /* 0x000fe20000400000 */
[----:B------:R-:W-:Y:S01]  /*2d8c0*/  FFMA R18, R18, R69, -R244 ;  /* 0x0000004512127223 */ /* 0x000fe200000008f4 */
[----:B-1----:R-:W-:-:S05]  /*2d8d0*/  FADD R3, R85, R3 ;  /* 0x0000000355037221 */ /* 0x002fca0000000000 */
[----:B------:R-:W1:Y:S01]  /*2d8e0*/  MUFU.EX2 R9, R9 ;  /* 0x0000000900097308 */ /* 0x000e620000000800 */
[----:B------:R-:W-:Y:S01]  /*2d8f0*/  FFMA R19, R19, R69, -R244 ;  /* 0x0000004513137223 */ /* 0x000fe200000008f4 */
[----:B------:R-:W-:Y:S01]  /*2d900*/  FMUL R18, R18, 1.4426950216293334961 ;  /* 0x3fb8aa3b12127820 */ /* 0x000fe20000400000 */
[----:B------:R-:W-:-:S05]  /*2d910*/  FADD R3, R8, R3 ;  /* 0x0000000308037221 */ /* 0x000fca0000000000 */
[----:B------:R-:W3:Y:S01]  /*2d920*/  MUFU.EX2 R83, R16 ;  /* 0x0000001000537308 */ /* 0x000ee20000000800 */
[----:B------:R-:W-:Y:S01]  /*2d930*/  FMUL R11, R19, 1.4426950216293334961 ;  /* 0x3fb8aa3b130b7820 */ /* 0x000fe20000400000 */
[----:B------:R-:W-:Y:S01]  /*2d940*/  FFMA R20, R20, R69, -R244 ;  /* 0x0000004514147223 */ /* 0x000fe200000008f4 */
[----:B0-----:R-:W-:-:S05]  /*2d950*/  FADD R3, R84, R3 ;  /* 0x0000000354037221 */ /* 0x001fca0000000000 */
[----:B------:R-:W0:Y:S01]  /*2d960*/  MUFU.EX2 R10, R10 ;  /* 0x0000000a000a7308 */ /* 0x000e220000000800 */
[----:B------:R-:W-:Y:S01]  /*2d970*/  FFMA R21, R21, R69, -R244 ;  /* 0x0000004515157223 */ /* 0x000fe200000008f4 */
[----:B------:R-:W-:Y:S01]  /*2d980*/  FMUL R20, R20, 1.4426950216293334961 ;  /* 0x3fb8aa3b14147820 */ /* 0x000fe20000400000 */
[----:B-1----:R-:W-:-:S05]  /*2d990*/  FADD R3, R9, R3 ;  /* 0x0000000309037221 */ /* 0x002fca0000000000 */
[----:B------:R-:W1:Y:S01]  /*2d9a0*/  MUFU.EX2 R82, R18 ;  /* 0x0000001200527308 */ /* 0x000e620000000800 */
[----:B------:R-:W-:Y:S01]  /*2d9b0*/  FMUL R12, R21, 1.4426950216293334961 ;  /* 0x3fb8aa3b150c7820 */ /* 0x000fe20000400000 */
[----:B------:R-:W-:Y:S01]  /*2d9c0*/  FFMA R22, R22, R69, -R244 ;  /* 0x0000004516167223 */ /* 0x000fe200000008f4 */
[----:B---3--:R-:W-:-:S05]  /*2d9d0*/  FADD R3, R83, R3 ;  /* 0x0000000353037221 */ /* 0x008fca0000000000 */
[----:B------:R-:W3:Y:S01]  /*2d9e0*/  MUFU.EX2 R11, R11 ;  /* 0x0000000b000b7308 */ /* 0x000ee20000000800 */
        /* <DEDUP_REMOVED lines=10> */
[----:B---3--:R-:W-:-:S05]  /*2da90*/  FADD R3, R11, R3 ;  /* 0x000000030b037221 */ /* 0x008fca0000000000 */
        /* <DEDUP_REMOVED lines=85> */
[----:B------:R-:W-:Y:S01]  /*2dff0*/  FMUL R46, R46, 1.4426950216293334961 ;  /* 0x3fb8aa3b2e2e7820 */ /* 0x000fe20000400000 */
[----:B------:R-:W-:Y:S01]  /*2e000*/  FFMA R47, R47, R69, -R244 ;  /* 0x000000452f2f7223 */ /* 0x000fe200000008f4 */
[----:B0-----:R-:W-:-:S05]  /*2e010*/  FADD R3, R22, R3 ;  /* 0x0000000316037221 */ /* 0x001fca0000000000 */
[----:B------:R-:W0:Y:S01]  /*2e020*/  MUFU.EX2 R68, R44 ;  /* 0x0000002c00447308 */ /* 0x000e220000000800 */
[----:B------:R-:W-:Y:S01]  /*2e030*/  FMUL R25, R47, 1.4426950216293334961 ;  /* 0x3fb8aa3b2f197820 */ /* 0x000fe20000400000 */
[----:B------:R-:W-:Y:S01]  /*2e040*/  FFMA R48, R48, R69, -R244 ;  /* 0x0000004530307223 */ /* 0x000fe200000008f4 */
        /* <DEDUP_REMOVED lines=43> */
[-CC-:B------:R-:W-:Y:S01]  /*2e300*/  FFMA R59, R59, R69.reuse, -R244.reuse ;  /* 0x000000453b3b7223 */ /* 0x180fe200000008f4 */
[----:B------:R-:W-:Y:S05]  /*2e310*/  STS.U16 [R0+UR9+0x11f80], R111 ;  /* 0x011f806f00007988 */ /* 0x000fea0008000409 */
[----:B------:R-:W0:Y:S01]  /*2e320*/  MUFU.EX2 R41, R41 ;  /* 0x0000002900297308 */ /* 0x000e220000000800 */
[----:B------:R-:W-:Y:S01]  /*2e330*/  STS.U16 [R0+UR9+0x12380], R112 ;  /* 0x0123807000007988 */ /* 0x000fe20008000409 */
[----:B------:R-:W-:Y:S01]  /*2e340*/  FMUL R31, R59, 1.4426950216293334961 ;  /* 0x3fb8aa3b3b1f7820 */ /* 0x000fe20000400000 */
[----:B------:R-:W-:-:S02]  /*2e350*/  FFMA R60, R60, R69, -R244 ;  /* 0x000000453c3c7223 */ /* 0x000fc400000008f4 */
[----:B------:R-:W-:Y:S03]  /*2e360*/  STS.U16 [R0+UR9+0x12780], R113 ;  /* 0x0127807100007988 */ /* 0x000fe60008000409 */
[----:B------:R-:W0:Y:S01]  /*2e370*/  MUFU.EX2 R30, R30 ;  /* 0x0000001e001e7308 */ /* 0x000e220000000800 */
        /* <DEDUP_REMOVED lines=8> */
[----:B--2---:R0:W-:Y:S01]  /*2e400*/  STS.U16 [R0+UR9+0x14b80], R122 ;  /* 0x014b807a00007988 */ /* 0x0041e20008000409 */
[----:B------:R-:W2:Y:S01]  /*2e410*/  MUFU.EX2 R40, R40 ;  /* 0x0000002800287308 */ /* 0x000ea20000000800 */
[----:B------:R-:W-:Y:S01]  /*2e420*/  FMUL R39, R60, 1.4426950216293334961 ;  /* 0x3fb8aa3b3c277820 */ /* 0x000fe20000400000 */
[----:B------:R-:W-:Y:S01]  /*2e430*/  FFMA R61, R61, R69, -R244 ;  /* 0x000000453d3d7223 */ /* 0x000fe200000008f4 */
[----:B0-----:R-:W-:-:S05]  /*2e440*/  FADD R0, R28, R3 ;  /* 0x000000031c007221 */ /* 0x001fca0000000000 */
[----:B------:R-:W0:Y:S01]  /*2e450*/  MUFU.EX2 R31, R31 ;  /* 0x0000001f001f7308 */ /* 0x000e220000000800 */
[----:B-1----:R-:W-:Y:S01]  /*2e460*/  FADD R0, R42, R0 ;  /* 0x000000002a007221 */ /* 0x002fe20000000000 */
[----:B------:R-:W-:Y:S01]  /*2e470*/  FMUL R32, R61, 1.4426950216293334961 ;  /* 0x3fb8aa3b3d207820 */ /* 0x000fe20000400000 */
[----:B------:R-:W-:Y:S02]  /*2e480*/  FFMA R62, R62, R69, -R244 ;  /* 0x000000453e3e7223 */ /* 0x000fe400000008f4 */
[----:B---3--:R-:W-:-:S03]  /*2e490*/  FADD R0, R29, R0 ;  /* 0x000000001d007221 */ /* 0x008fc60000000000 */
[----:B------:R-:W1:Y:S01]  /*2e4a0*/  MUFU.EX2 R39, R39 ;  /* 0x0000002700277308 */ /* 0x000e620000000800 */
[----:B------:R-:W-:Y:S01]  /*2e4b0*/  FMUL R38, R62, 1.4426950216293334961 ;  /* 0x3fb8aa3b3e267820 */ /* 0x000fe20000400000 */
[-C--:B------:R-:W-:Y:S01]  /*2e4c0*/  FFMA R63, R63, R69.reuse, -R244 ;  /* 0x000000453f3f7223 */ /* 0x080fe200000008f4 */
[----:B------:R-:W-:Y:S01]  /*2e4d0*/  FADD R0, R41, R0 ;  /* 0x0000000029007221 */ /* 0x000fe20000000000 */
[-C--:B------:R-:W-:Y:S02]  /*2e4e0*/  FFMA R64, R64, R69.reuse, -R244 ;  /* 0x0000004540407223 */ /* 0x080fe400000008f4 */
[----:B------:R-:W-:Y:S01]  /*2e4f0*/  FMUL R33, R63, 1.4426950216293334961 ;  /* 0x3fb8aa3b3f217820 */ /* 0x000fe20000400000 */
[----:B------:R-:W-:Y:S01]  /*2e500*/  FADD R0, R30, R0 ;  /* 0x000000001e007221 */ /* 0x000fe20000000000 */
[----:B------:R-:W3:Y:S01]  /*2e510*/  MUFU.EX2 R32, R32 ;  /* 0x0000002000207308 */ /* 0x000ee20000000800 */
[----:B------:R-:W-:Y:S01]  /*2e520*/  FFMA R65, R65, R69, -R244 ;  /* 0x0000004541417223 */ /* 0x000fe200000008f4 */
[----:B------:R-:W-:Y:S01]  /*2e530*/  FMUL R37, R64, 1.4426950216293334961 ;  /* 0x3fb8aa3b40257820 */ /* 0x000fe20000400000 */
[----:B--2---:R-:W-:-:S05]  /*2e540*/  FADD R0, R40, R0 ;  /* 0x0000000028007221 */ /* 0x004fca0000000000 */
[----:B------:R-:W2:Y:S01]  /*2e550*/  MUFU.EX2 R38, R38 ;  /* 0x0000002600267308 */ /* 0x000ea20000000800 */
[----:B0-----:R-:W-:Y:S01]  /*2e560*/  FADD R0, R31, R0 ;  /* 0x000000001f007221 */ /* 0x001fe20000000000 */
[----:B------:R-:W-:Y:S01]  /*2e570*/  FFMA R66, R66, R69, -R244 ;  /* 0x0000004542427223 */ /* 0x000fe200000008f4 */
[----:B------:R-:W-:-:S05]  /*2e580*/  FMUL R34, R65, 1.4426950216293334961 ;  /* 0x3fb8aa3b41227820 */ /* 0x000fca0000400000 */
[----:B------:R-:W0:Y:S01]  /*2e590*/  MUFU.EX2 R33, R33 ;  /* 0x0000002100217308 */ /* 0x000e220000000800 */
[----:B-1----:R-:W-:Y:S01]  /*2e5a0*/  FADD R0, R39, R0 ;  /* 0x0000000027007221 */ /* 0x002fe20000000000 */
[----:B------:R-:W-:Y:S01]  /*2e5b0*/  FFMA R67, R67, R69, -R244 ;  /* 0x0000004543437223 */ /* 0x000fe200000008f4 */
[----:B------:R-:W-:-:S05]  /*2e5c0*/  FMUL R36, R66, 1.4426950216293334961 ;  /* 0x3fb8aa3b42247820 */ /* 0x000fca0000400000 */
[----:B------:R-:W1:Y:S01]  /*2e5d0*/  MUFU.EX2 R37, R37 ;  /* 0x0000002500257308 */ /* 0x000e620000000800 */
[----:B---3--:R-:W-:Y:S01]  /*2e5e0*/  FADD R0, R32, R0 ;  /* 0x0000000020007221 */ /* 0x008fe20000000000 */
[----:B------:R-:W-:-:S06]  /*2e5f0*/  FMUL R35, R67, 1.4426950216293334961 ;  /* 0x3fb8aa3b43237820 */ /* 0x000fcc0000400000 */
[----:B------:R-:W3:Y:S01]  /*2e600*/  MUFU.EX2 R34, R34 ;  /* 0x0000002200227308 */ /* 0x000ee20000000800 */
[----:B--2---:R-:W-:-:S07]  /*2e610*/  FADD R0, R38, R0 ;  /* 0x0000000026007221 */ /* 0x004fce0000000000 */
[----:B------:R-:W2:Y:S01]  /*2e620*/  MUFU.EX2 R36, R36 ;  /* 0x0000002400247308 */ /* 0x000ea20000000800 */
[----:B0-----:R-:W-:-:S07]  /*2e630*/  FADD R0, R33, R0 ;  /* 0x0000000021007221 */ /* 0x001fce0000000000 */
[----:B------:R-:W0:Y:S01]  /*2e640*/  MUFU.EX2 R35, R35 ;  /* 0x0000002300237308 */ /* 0x000e220000000800 */
[----:B-1----:R-:W-:-:S04]  /*2e650*/  FADD R0, R37, R0 ;  /* 0x0000000025007221 */ /* 0x002fc80000000000 */
[----:B---3--:R-:W-:-:S04]  /*2e660*/  FADD R0, R34, R0 ;  /* 0x0000000022007221 */ /* 0x008fc80000000000 */
[----:B--2---:R-:W-:-:S04]  /*2e670*/  FADD R0, R36, R0 ;  /* 0x0000000024007221 */ /* 0x004fc80000000000 */
[----:B0-----:R-:W-:Y:S01]  /*2e680*/  FADD R3, R35, R0 ;  /* 0x0000000023037221 */ /* 0x001fe20000000000 */
[----:B------:R-:W-:-:S04]  /*2e690*/  F2FP.F16.F32.PACK_AB R4, R89, R90 ;  /* 0x0000005a5904723e */ /* 0x000fc800000000ff */
[----:B------:R0:W1:Y:S01]  /*2e6a0*/  SHFL.BFLY PT, R210, R3, 0x10, 0x1f ;  /* 0x0e001f0003d27f89 */ /* 0x00006200000e0000 */
[----:B------:R-:W-:Y:S02]  /*2e6b0*/  F2FP.F16.F32.PACK_AB R5, R5, R88 ;  /* 0x000000580505723e */ /* 0x000fe400000000ff */
[----:B------:R-:W-:Y:S02]  /*2e6c0*/  F2FP.F16.F32.PACK_AB R6, R6, R87 ;  /* 0x000000570606723e */ /* 0x000fe400000000ff */
[----:B------:R-:W-:Y:S02]  /*2e6d0*/  F2FP.F16.F32.PACK_AB R7, R7, R86 ;  /* 0x000000560707723e */ /* 0x000fe400000000ff */
[----:B------:R-:W-:Y:S02]  /*2e6e0*/  F2FP.F16.F32.PACK_AB R8, R8, R85 ;  /* 0x000000550808723e */ /* 0x000fe400000000ff */
[----:B------:R-:W-:Y:S02]  /*2e6f0*/  F2FP.F16.F32.PACK_AB R9, R9, R84 ;  /* 0x000000540909723e */ /* 0x000fe400000000ff */
[----:B------:R-:W-:-:S02]  /*2e700*/  F2FP.F16.F32.PACK_AB R10, R10, R83 ;  /* 0x000000530a0a723e */ /* 0x000fc400000000ff */
        /* <DEDUP_REMOVED lines=24> */
[----:B------:R-:W-:Y:S01]  /*2e890*/  F2FP.F16.F32.PACK_AB R35, R35, R36 ;  /* 0x000000242323723e */ /* 0x000fe200000000ff */
[----:B01----:R-:W-:Y:S06]  /*2e8a0*/  @!P1 BRA `(.L_x_9) ;  /* 0x0000000000089947 */ /* 0x003fec0003800000 */
[----:B------:R0:W-:Y:S01]  /*2e8b0*/  STTM.16dp32bit_t0_t15.x32 tmem[UR7+0x180], R4 ;  /* 0x00018004000079ed */ /* 0x0001e20008a80007 */
[----:B------:R0:W-:Y:S02]  /*2e8c0*/  STTM.16dp32bit_t16_t31.x32 tmem[UR7+0x1a0], R4 ;  /* 0x0001a004000079ed */ /* 0x0001e40008aa0007 */
.L_x_9:
[----:B------:R-:W1:Y:S02]  /*2e8d0*/  FENCE.VIEW.ASYNC.T ;  /* 0x00000000000073c6 */ /* 0x000e640000000200 */
[----:B-1----:R-:W-:Y:S01]  /*2e8e0*/  BAR.SYNC.DEFER_BLOCKING 0x0 ;  /* 0x0000000000007b1d */ /* 0x002fe20000010000 */
[----:B------:R-:W-:-:S04]  /*2e8f0*/  FADD R0, -R244, -INF ;  /* 0xff800000f4007421 */ /* 0x000fc80000000100 */
[----:B------:R-:W-:Y:S01]  /*2e900*/  FMUL R0, R0, 1.4426950216293334961 ;  /* 0x3fb8aa3b00007820 */ /* 0x000fe20000400000 */
[----:B------:R-:W1:Y:S01]  /*2e910*/  LDTM.x64 R68, tmem[UR7] ;  /* 0x00000007004479ee */ /* 0x000e620008340000 */
[----:B0-----:R-:W-:Y:S01]  /*2e920*/  LDTM.x64 R4, tmem[UR7+0x40] ;  /* 0x00004007000479ee */ /* 0x001fe20008340000 */
[----:B------:R-:W0:Y:S03]  /*2e930*/  LDTM.x64 R132, tmem[UR7+0x80] ;  /* 0x00008007008479ee */ /* 0x000e260008340000 */
[----:B------:R-:W1:Y:S02]  /*2e940*/  MUFU.EX2 R0, R0 ;  /* 0x0000000000007308 */ /* 0x000e640000000800 */
[C---:B-1----:R-:W-:Y:S01]  /*2e950*/  FMUL R68, R0.reuse, R68 ;  /* 0x0000004400447220 */ /* 0x042fe20000400000 */
[C---:B------:R-:W-:Y:S01]  /*2e960*/  FMUL R69, R0.reuse, R69 ;  /* 0x0000004500457220 */ /* 0x040fe20000400000 */
[----:B0-----:R-:W-:Y:S01]  /*2e970*/  STL.64 [R1], R132 ;  /* 0x0000008401007387 */ /* 0x001fe20000100a00 */
[C---:B------:R-:W-:Y:S01]  /*2e980*/  FMUL R70, R0.reuse, R70 ;  /* 0x0000004600467220 */ /* 0x040fe20000400000 */
[C---:B------:R-:W-:Y:S01]  /*2e990*/  FMUL R71, R0.reuse, R71 ;  /* 0x0000004700477220 */ /* 0x040fe20000400000 */
[C---:B------:R-:W-:Y:S01]  /*2e9a0*/  FMUL R72, R0.reuse, R72 ;  /* 0x0000004800487220 */ /* 0x040fe20000400000 */
[----:B------:R-:W-:Y:S01]  /*2e9b0*/  STL.64 [R1+0x8], R134 ;  /* 0x0000088601007387 */ /* 0x000fe20000100a00 */
        /* <DEDUP_REMOVED lines=119> */
[----:B------:R0:W-:Y:S01]  /*2f130*/  STL.64 [R1+0xf8], R194 ;  /* 0x0000f8c201007387 */ /* 0x0001e20000100a00 */
[C---:B------:R-:W-:Y:S01]  /*2f140*/  FMUL R35, R0.reuse, R35 ;  /* 0x0000002300237220 */ /* 0x040fe20000400000 */
        /* <DEDUP_REMOVED lines=10> */
[----:B0-----:R-:W0:Y:S01]  /*2f1f0*/  LDTM.x64 R132, tmem[UR7+0xc0] ;  /* 0x0000c007008479ee */ /* 0x001e220008340000 */
[----:B------:R-:W-:Y:S01]  /*2f200*/  NOP ;  /* 0x0000000000007918 */ /* 0x000fe20000000000 */
        /* <DEDUP_REMOVED lines=21> */
[----:B------:R-:W-:Y:S01]  /*2f360*/  FMUL R67, R0, R67 ;  /* 0x0000004300437220 */ /* 0x000fe20000400000 */
[----:B0-----:R-:W-:Y:S06]  /*2f370*/  @!P1 BRA `(.L_x_10) ;  /* 0x0000000000089947 */ /* 0x001fec0003800000 */
[----:B------:R0:W-:Y:S01]  /*2f380*/  STTM.x64 tmem[UR7], R68 ;  /* 0x00000044000079ed */ /* 0x0001e20008340007 */
[----:B------:R0:W-:Y:S02]  /*2f390*/  STTM.x64 tmem[UR7+0x40], R4 ;  /* 0x00004004000079ed */ /* 0x0001e40008340007 */
.L_x_10:
[----:B0-----:R-:W2:Y:S01]  /*2f3a0*/  LDL.LU R68, [R1] ;  /* 0x0000000001447983 */ /* 0x001ea20000300800 */
[----:B------:R-:W0:Y:S03]  /*2f3b0*/  LDC R211, c[0x0][0x3f0] ;  /* 0x0000fc00ffd37b82 */ /* 0x000e260000000800 */
        /* <DEDUP_REMOVED lines=63> */
[----:B------:R-:W-:Y:S01]  /*2f7b0*/  FADD R4, -R244, -INF ;  /* 0xff800000f4047421 */ /* 0x000fe20000000100 */
[----:B0-----:R-:W-:-:S03]  /*2f7c0*/  IADD3 R211, PT, PT, R211, -0x80, RZ ;  /* 0xffffff80d3d37810 */ /* 0x001fc60007ffe0ff */
[----:B------:R-:W-:-:S04]  /*2f7d0*/  FMUL R4, R4, 1.4426950216293334961 ;  /* 0x3fb8aa3b04047820 */ /* 0x000fc80000400000 */
[----:B------:R0:W1:Y:S02]  /*2f7e0*/  MUFU.EX2 R199, R4 ;  /* 0x0000000400c77308 */ /* 0x0000640000000800 */
[C---:B0-----:R-:W-:Y:S01]  /*2f7f0*/  FMUL R4, R0.reuse, R132 ;  /* 0x0000008400047220 */ /* 0x041fe20000400000 */
[C---:B--2---:R-:W-:Y:S01]  /*2f800*/  FMUL R68, R0.reuse, R68 ;  /* 0x0000004400447220 */ /* 0x044fe20000400000 */
[C---:B---3--:R-:W-:Y:S01]  /*2f810*/  FMUL R69, R0.reuse, R67 ;  /* 0x0000004300457220 */ /* 0x048fe20000400000 */
[C---:B------:R-:W-:Y:S01]  /*2f820*/  FMUL R67, R0.reuse, R195 ;  /* 0x000000c300437220 */ /* 0x040fe20000400000 */
[C---:B----4-:R-:W-:Y:S01]  /*2f830*/  FMUL R70, R0.reuse, R66 ;  /* 0x0000004200467220 */ /* 0x050fe20000400000 */
        /* <DEDUP_REMOVED lines=123> */
[----:B-1----:R-:W-:Y:S06]  /*2fff0*/  @!P1 BRA `(.L_x_11) ;  /* 0x00000000000c9947 */ /* 0x002fec0003800000 */
[----:B------:R0:W-:Y:S01]  /*30000*/  STTM.x64 tmem[UR7+0x80], R68 ;  /* 0x00008044000079ed */ /* 0x0001e20008340007 */
[----:B------:R-:W-:Y:S05]  /*30010*/  @!P1 BRA `(.L_x_11) ;  /* 0x0000000000049947 */ /* 0x000fea0003800000 */
[----:B------:R1:W-:Y:S02]  /*30020*/  STTM.x64 tmem[UR7+0xc0], R4 ;  /* 0x0000c004000079ed */ /* 0x0003e40008340007 */
.L_x_11:
[----:B-1----:R1:W5:Y:S01]  /*30030*/  LDL.64 R20, [R1+0x100] ;  /* 0x0001000001147983 */ /* 0x0023620000100a00 */
[----:B------:R-:W-:Y:S01]  /*30040*/  FADD R0, R3, R210 ;  /* 0x000000d203007221 */ /* 0x000fe20000000000 */
[----:B------:R-:W-:Y:S01]  /*30050*/  UIADD3 UR4, UPT, UPT, UR8, 0x180, URZ ;  /* 0x0000018008047890 */ /* 0x000fe2000fffe0ff */
[----:B------:R-:W-:Y:S01]  /*30060*/  HFMA2 R6, -RZ, RZ, 0, 0 ;  /* 0x00000000ff067431 */ /* 0x000fe200000001ff */
[----:B------:R-:W2:Y:S02]  /*30070*/  FENCE.VIEW.ASYNC.T ;  /* 0x00000000000073c6 */ /* 0x000ea40000000200 */
[----:B--2---:R-:W-:Y:S01]  /*30080*/  BAR.SYNC.DEFER_BLOCKING 0x0 ;  /* 0x0000000000007b1d */ /* 0x004fe20000010000 */
[----:B------:R-:W-:Y:S01]  /*30090*/  ISETP.GE.AND P3, PT, R211, 0x1, PT ;  /* 0x00000001d300780c */ /* 0x000fe20003f66270 */
[----:B------:R-:W-:-:S04]  /*300a0*/  FADD R18, R199, R0 ;  /* 0x00000000c7127221 */ /* 0x000fc80000000000 */
[----:B------:R2:W-:Y:S06]  /*300b0*/  MEMBAR.ALL.CTA ;  /* 0x0000000000007992 */ /* 0x0005ec0000008000 */
[----:B--2---:R-:W2:Y:S02]  /*300c0*/  FENCE.VIEW.ASYNC.S ;  /* 0x00000000000073c6 */ /* 0x004ea40000000000 */
[----:B--2---:R-:W-:Y:S06]  /*300d0*/  BAR.SYNC.DEFER_BLOCKING 0x0 ;  /* 0x0000000000007b1d */ /* 0x004fec0000010000 */
[----:B-1----:R-:W-:Y:S05]  /*300e0*/  @!P2 BRA `(.L_x_12) ;  /* 0x00000008003ca947 */ /* 0x002fea0003800000 */
[----:B------:R-:W-:Y:S01]  /*300f0*/  IMAD.U32 R0, RZ, RZ, UR9 ;  /* 0x00000009ff007e24 */ /* 0x000fe2000f8e00ff */
[----:B------:R-:W-:Y:S01]  /*30100*/  ELECT P2, URZ, PT ;  /* 0x0000000000ff782f */ /* 0x000fe20003840000 */
[----:B-----5:R-:W-:Y:S01]  /*30110*/  IMAD.MOV.U32 R21, RZ, RZ, RZ ;  /* 0x000000ffff157224 */ /* 0x020fe200078e00ff */
[----:B------:R-:W-:Y:S01]  /*30120*/  UIADD3 UR68, UPT, UPT, UR8, 0x188, URZ ;  /* 0x0000018808447890 */ /* 0x000fe2000fffe0ff */
[----:B------:R-:W-:Y:S01]  /*30130*/  MOV.SPILL R17, UR7 ;  /* 0x0000000700117c02 */ /* 0x000fe20009000f00 */
[----:B------:R-:W-:Y:S01]  /*30140*/  UIADD3 UR77, UPT, UPT, UR8, 0x190, URZ ;  /* 0x00000190084d7890 */ /* 0x000fe2000fffe0ff */
[----:B------:R-:W-:Y:S01]  /*30150*/  SHF.R.U32.HI R0, RZ, 0x4, R0 ;  /* 0x00000004ff007819 */ /* 0x000fe20000011600 */
[----:B------:R-:W-:Y:S01]  /*30160*/  UIADD3 UR74, UPT, UPT, UR8, 0x198, URZ ;  /* 0x00000198084a7890 */ /* 0x000fe2000fffe0ff */
[----:B------:R-:W-:Y:S01]  /*30170*/  MOV.SPILL R16, UR6 ;  /* 0x0000000600107c02 */ /* 0x000fe20009000f00 */
[----:B------:R-:W-:Y:S01]  /*30180*/  UIADD3 UR73, UPT, UPT, UR8, 0x1a0, URZ ;  /* 0x000001a008497890 */ /* 0x000fe2000fffe0ff */
[----:B------:R-:W-:Y:S01]  /*30190*/  SGXT.U32 R0, R0, 0xe ;  /* 0x0000000e0000781a */ /* 0x000fe20000000000 */
[----:B------:R-:W-:Y:S01]  /*301a0*/  UIADD3 UR72, UPT, UPT, UR8, 0x1a8, URZ ;  /* 0x000001a808487890 */ /* 0x000fe2000fffe0ff */
[----:B------:R1:W-:Y:S01]  /*301b0*/  STL.64 [R1+0x100], R20 ;  /* 0x0001001401007387 */ /* 0x0003e20000100a00 */
[----:B------:R-:W-:Y:S01]  /*301c0*/  UMOV UR50, 0x0 ;  /* 0x0000000000327882 */ /* 0x000fe20000000000 */
[C---:B------:R-:W-:Y:S01]  /*301d0*/  R2UR UR12, R0.reuse ;  /* 0x00000000000c72ca */ /* 0x040fe200000e0000 */
[----:B------:R-:W-:Y:S01]  /*301e0*/  UMOV UR51, 0x4400010 ;  /* 0x0440001000337882 */ /* 0x000fe20000000000 */
[----:B------:R-:W-:Y:S01]  /*301f0*/  IADD3 R0, P5, PT, R0, 0x2, RZ ;  /* 0x0000000200007810 */ /* 0x000fe20007fbe0ff */
[----:B------:R-:W-:Y:S01]  /*30200*/  UIADD3 UR19, UPT, UPT, UR8, 0x1b0, URZ ;  /* 0x000001b008137890 */ /* 0x000fe2000fffe0ff */
[----:B------:R-:W-:Y:S01]  /*30210*/  @P2 MOV R5, 0x40004040 ;  /* 0x4000404000052802 */ /* 0x000fe20000000f00 */
[----:B------:R-:W-:Y:S01]  /*30220*/  UMOV UR42, 0x0 ;  /* 0x00000000002a7882 */ /* 0x000fe20000000000 */
[----:B------:R-:W-:Y:S01]  /*30230*/  IADD3 R3, P4, PT, R0, 0x2, RZ ;  /* 0x0000000200037810 */ /* 0x000fe20007f9e0ff */
[----:B------:R-:W-:Y:S01]  /*30240*/  UMOV UR43, 0x4400010 ;  /* 0x04400010002b7882 */ /* 0x000fe20000000000 */
[----:B------:R-:W-:Y:S01]  /*30250*/  @P2 R2UR UR55, R5 ;  /* 0x00000000053722ca */ /* 0x000fe200000e0000 */
[----:B------:R-:W-:Y:S01]  /*30260*/  UIADD3 UR18, UPT, UPT, UR8, 0x1b8, URZ ;  /* 0x000001b808127890 */ /* 0x000fe2000fffe0ff */
[----:B------:R-:W-:Y:S01]  /*30270*/  R2UR UR36, R3 ;  /* 0x00000000032472ca */ /* 0x000fe200000e0000 */
[----:B------:R-:W-:Y:S01]  /*30280*/  UMOV UR40, 0x0 ;  /* 0x0000000000287882 */ /* 0x000fe20000000000 */
[----:B------:R-:W-:Y:S01]  /*30290*/  MOV R3, RZ ;  /* 0x000000ff00037202 */ /* 0x000fe20000000f00 */
[----:B------:R-:W-:Y:S01]  /*302a0*/  UMOV UR41, 0x4400010 ;  /* 0x0440001000297882 */ /* 0x000fe20000000000 */
[----:B------:R-:W-:Y:S01]  /*302b0*/  MOV R4, UR12 ;  /* 0x0000000c00047c02 */ /* 0x000fe20008000f00 */
[----:B------:R-:W-:Y:S01]  /*302c0*/  UIADD3 UR17, UPT, UPT, UR8, 0x100000, URZ ;  /* 0x0010000008117890 */ /* 0x000fe2000fffe0ff */
[----:B------:R-:W-:Y:S01]  /*302d0*/  IADD3.X R3, PT, PT, R3, 0x40004040, RZ, P5, !PT ;  /* 0x4000404003037810 */ /* 0x000fe20002ffe4ff */
[----:B------:R-:W-:Y:S01]  /*302e0*/  UMOV UR30, 0x0 ;  /* 0x00000000001e7882 */ /* 0x000fe20000000000 */
[----:B------:R-:W-:Y:S01]  /*302f0*/  @P2 R2UR UR54, R4 ;  /* 0x00000000043622ca */ /* 0x000fe200000e0000 */
[----:B------:R-:W-:Y:S01]  /*30300*/  UMOV UR31, 0x4400010 ;  /* 0x04400010001f7882 */ /* 0x000fe20000000000 */
[C---:B------:R-:W-:Y:S01]  /*30310*/  IADD3 R4, P5, PT, R0.reuse, 0x4, RZ ;  /* 0x0000000400047810 */ /* 0x040fe20007fbe0ff */
[--C-:B------:R-:W-:Y:S01]  /*30320*/  IMAD.X R5, RZ, RZ, R3.reuse, P4 ;  /* 0x000000ffff057224 */ /* 0x100fe200020e0603 */
[----:B------:R-:W-:Y:S01]  /*30330*/  R2UR UR46, R0 ;  /* 0x00000000002e72ca */ /* 0x000fe200000e0000 */
[----:B------:R-:W-:Y:S01]  /*30340*/  UIADD3 UR16, UPT, UPT, UR8, 0x100000, URZ ;  /* 0x0010000008107890 */ /* 0x000fe2000fffe0ff */
[----:B------:R-:W-:Y:S01]  /*30350*/  R2UR UR34, R4 ;  /* 0x00000000042272ca */ /* 0x000fe200000e0000 */
[----:B------:R-:W-:Y:S01]  /*30360*/  UIADD3 UR15, UPT, UPT, UR8, 0x188, URZ ;  /* 0x00000188080f7890 */ /* 0x000fe2000fffe0ff */
[----:B------:R-:W-:Y:S01]  /*30370*/  IADD3 R4, P4, PT, R0, 0x7fe, RZ ;  /* 0x000007fe00047810 */ /* 0x000fe20007f9e0ff */
[----:B------:R-:W-:Y:S01]  /*30380*/  UMOV UR20, 0x0 ;  /* 0x0000000000147882 */ /* 0x000fe20000000000 */
[C---:B------:R-:W-:Y:S01]  /*30390*/  IADD3.X R7, PT, PT, R3.reuse, RZ, RZ, P5, !PT ;  /* 0x000000ff03077210 */ /* 0x040fe20002ffe4ff */
[----:B------:R-:W-:Y:S01]  /*303a0*/  UMOV UR21, 0x4400010 ;  /* 0x0440001000157882 */ /* 0x000fe20000000000 */
[----:B------:R-:W-:Y:S01]  /*303b0*/  R2UR UR24, R4 ;  /* 0x00000000041872ca */ /* 0x000fe200000e0000 */
[----:B------:R2:W-:Y:S01]  /*303c0*/  UTCHMMA tmem[UR4], gdesc[UR54], tmem[UR8], tmem[UR50], idesc[UR51], UPT ;  /* 0x00ff3236040079ea */ /* 0x0005e2000b800008 */
[----:B------:R-:W-:Y:S01]  /*303d0*/  IADD3 R4, P5, PT, R0, 0x800, RZ ;  /* 0x0000080000047810 */ /* 0x000fe20007fbe0ff */
[----:B------:R-:W-:Y:S01]  /*303e0*/  UIADD3 UR14, UPT, UPT, UR8, 0x100000, URZ ;  /* 0x00100000080e7890 */ /* 0x000fe2000fffe0ff */
[C---:B------:R-:W-:Y:S01]  /*303f0*/  IADD3.X R11, PT, PT, R3.reuse, RZ, RZ, P4, !PT ;  /* 0x000000ff030b7210 */ /* 0x040fe200027fe4ff */
[----:B------:R-:W-:Y:S01]  /*30400*/  UIADD3 UR13, UPT, UPT, UR8, 0x190, URZ ;  /* 0x00000190080d7890 */ /* 0x000fe2000fffe0ff */
[----:B------:R-:W-:Y:S01]  /*30410*/  R2UR UR26, R4 ;  /* 0x00000000041a72ca */ /* 0x000fe200000e0000 */
[----:B------:R-:W-:Y:S01]  /*30420*/  UIADD3 UR76, UPT, UPT, UR8, 0x100000, URZ ;  /* 0x00100000084c7890 */ /* 0x000fe2000fffe0ff */
[----:B------:R-:W-:Y:S01]  /*30430*/  IADD3 R4, P4, PT, R0, 0x802, RZ ;  /* 0x0000080200047810 */ /* 0x000fe20007f9e0ff */
[----:B------:R-:W-:Y:S01]  /*30440*/  UIADD3 UR75, UPT, UPT, UR8, 0x198, URZ ;  /* 0x00000198084b7890 */ /* 0x000fe2000fffe0ff */
[----:B------:R-:W-:Y:S01]  /*30450*/  IADD3.X R13, PT, PT, R3, RZ, RZ, P5, !PT ;  /* 0x000000ff030d7210 */ /* 0x000fe20002ffe4ff */
[----:B------:R-:W-:Y:S01]  /*30460*/  UMOV UR6, 0x0 ;  /* 0x0000000000067882 */ /* 0x000fe20000000000 */
[----:B------:R-:W-:Y:S01]  /*30470*/  R2UR UR60, R4 ;  /* 0x00000000043c72ca */ /* 0x000fe200000e0000 */
[--C-:B------:R-:W-:Y:S01]  /*30480*/  IMAD.X R15, RZ, RZ, R3.reuse, P4 ;  /* 0x000000ffff0f7224 */ /* 0x100fe200020e0603 */
[----:B------:R-:W-:Y:S01]  /*30490*/  IADD3 R4, P5, PT, R0, 0x804, RZ ;  /* 0x0000080400047810 */ /* 0x000fe20007fbe0ff */
[----:B------:R-:W-:Y:S01]  /*304a0*/  UMOV UR7, 0x4400010 ;  /* 0x0440001000077882 */ /* 0x000fe20000000000 */
[----:B------:R-:W-:Y:S01]  /*304b0*/  R2UR UR35, R7 ;  /* 0x00000000072372ca */ /* 0x000fe200000e0000 */
[----:B--2---:R-:W-:Y:S01]  /*304c0*/  UIADD3 UR54, UPT, UPT, UR8, 0x1a8, URZ ;  /* 0x000001a808367890 */ /* 0x004fe2000fffe0ff */
[----:B------:R-:W-:Y:S01]  /*304d0*/  R2UR UR58, R4 ;  /* 0x00000000043a72ca */ /* 0x000fe200000e0000 */
[----:B------:R-:W-:Y:S01]  /*304e0*/  UIADD3 UR55, UPT, UPT, UR8, 0x100000, URZ ;  /* 0x0010000008377890 */ /* 0x000fe2000fffe0ff */
[----:B------:R-:W-:Y:S01]  /*304f0*/  IADD3 R4, P4, PT, R0, 0xffe, RZ ;  /* 0x00000ffe00047810 */ /* 0x000fe20007f9e0ff */
[----:B------:R-:W-:Y:S01]  /*30500*/  UMOV UR62, 0x0 ;  /* 0x00000000003e7882 */ /* 0x000fe20000000000 */
[C---:B------:R-:W-:Y:S01]  /*30510*/  IADD3.X R14, PT, PT, R3.reuse, RZ, RZ, P5, !PT ;  /* 0x000000ff030e7210 */ /* 0x040fe20002ffe4ff */
[----:B------:R-:W-:Y:S01]  /*30520*/  UMOV UR63, 0x4400010 ;  /* 0x04400010003f7882 */ /* 0x000fe20000000000 */
[----:B------:R-:W-:Y:S01]  /*30530*/  R2UR UR48, R4 ;  /* 0x00000000043072ca */ /* 0x000fe200000e0000 */
[----:B------:R-:W-:Y:S01]  /*30540*/  UMOV UR64, 0x0 ;  /* 0x0000000000407882 */ /* 0x000fe20000000000 */
        /* <DEDUP_REMOVED lines=8> */
[----:B------:R-:W-:Y:S01]  /*305d0*/  IADD3.X R10, PT, PT, R3, RZ, RZ, P5, !PT ;  /* 0x000000ff030a7210 */ /* 0x000fe20002ffe4ff */
[----:B------:R-:W-:Y:S01]  /*305e0*/  UMOV UR70, 0x0 ;  /* 0x0000000000467882 */ /* 0x000fe20000000000 */
[----:B------:R-:W-:Y:S01]  /*305f0*/  R2UR UR52, R4 ;  /* 0x00000000043472ca */ /* 0x000fe200000e0000 */
[----:B------:R-:W-:Y:S01]  /*30600*/  IMAD.X R9, RZ, RZ, R3, P4 ;  /* 0x000000ffff097224 */ /* 0x000fe200020e0603 */
[----:B------:R-:W-:Y:S01]  /*30610*/  IADD3 R4, P5, PT, R0, 0x1004, RZ ;  /* 0x0000100400047810 */ /* 0x000fe20007fbe0ff */
[----:B------:R-:W-:Y:S01]  /*30620*/  UMOV UR71, 0x4400010 ;  /* 0x0440001000477882 */ /* 0x000fe20000000000 */
[----:B------:R-:W-:-:S02]  /*30630*/  R2UR UR37, R5 ;  /* 0x00000000052572ca */ /* 0x000fc400000e0000 */
[----:B------:R-:W-:Y:S02]  /*30640*/  R2UR UR44, R4 ;  /* 0x00000000042c72ca */ /* 0x000fe400000e0000 */
[----:B------:R-:W-:Y:S02]  /*30650*/  IADD3 R4, P4, PT, R0, 0x17fe, RZ ;  /* 0x000017fe00047810 */ /* 0x000fe40007f9e0ff */
[C---:B------:R-:W-:Y:S02]  /*30660*/  IADD3.X R8, PT, PT, R3.reuse, RZ, RZ, P5, !PT ;  /* 0x000000ff03087210 */ /* 0x040fe40002ffe4ff */
[----:B------:R-:W-:Y:S02]  /*30670*/  R2UR UR38, R4 ;  /* 0x00000000042672ca */ /* 0x000fe400000e0000 */
[----:B------:R-:W-:Y:S02]  /*30680*/  IADD3 R4, P5, PT, R0, 0x1800, RZ ;  /* 0x0000180000047810 */ /* 0x000fe40007fbe0ff */
[----:B------:R-:W-:-:S02]  /*30690*/  IADD3.X R7, PT, PT, R3, RZ, RZ, P4, !PT ;  /* 0x000000ff03077210 */ /* 0x000fc400027fe4ff */
[----:B------:R-:W-:Y:S02]  /*306a0*/  R2UR UR32, R4 ;  /* 0x00000000042072ca */ /* 0x000fe400000e0000 */
[----:B------:R-:W-:Y:S02]  /*306b0*/  IADD3 R4, P4, PT, R0, 0x1802, RZ ;  /* 0x0000180200047810 */ /* 0x000fe40007f9e0ff */
[C---:B------:R-:W-:Y:S02]  /*306c0*/  IADD3.X R5, PT, PT, R3.reuse, RZ, RZ, P5, !PT ;  /* 0x000000ff03057210 */ /* 0x040fe40002ffe4ff */
[----:B------:R-:W-:Y:S02]  /*306d0*/  R2UR UR28, R4 ;  /* 0x00000000041c72ca */ /* 0x000fe400000e0000 */
[----:B------:R-:W-:Y:S02]  /*306e0*/  IADD3 R4, P5, PT, R0, 0x1804, RZ ;  /* 0x0000180400047810 */ /* 0x000fe40007fbe0ff */
[----:B------:R-:W-:-:S02]  /*306f0*/  R2UR UR47, R3 ;  /* 0x00000000032f72ca */ /* 0x000fc400000e0000 */
[----:B------:R-:W-:Y:S02]  /*30700*/  @P2 MOV R0, R20 ;  /* 0x0000001400002202 */ /* 0x000fe40000000f00 */
[----:B------:R-:W-:Y:S02]  /*30710*/  R2UR UR25, R11 ;  /* 0x000000000b1972ca */ /* 0x000fe400000e0000 */
[----:B------:R-:W-:Y:S02]  /*30720*/  R2UR UR27, R13 ;  /* 0x000000000d1b72ca */ /* 0x000fe400000e0000 */
[----:B------:R-:W-:Y:S02]  /*30730*/  @P2 R2UR UR12, R0 ;  /* 0x00000000000c22ca */ /* 0x000fe400000e0000 */
[----:B------:R-:W-:Y:S02]  /*30740*/  R2UR UR61, R15 ;  /* 0x000000000f3d72ca */ /* 0x000fe400000e0000 */
[----:B------:R-:W-:Y:S01]  /*30750*/  IADD3.X R0, PT, PT, R3, RZ, RZ, P4, !PT ;  /* 0x000000ff03007210 */ /* 0x000fe200027fe4ff */
[----:B------:R2:W-:Y:S01]  /*30760*/  UTCHMMA tmem[UR68], gdesc[UR46], tmem[UR8], tmem[UR42], idesc[UR43], UPT ;  /* 0x00ff2a2e440079ea */ /* 0x0005e2000b800008 */
[----:B------:R-:W-:Y:S01]  /*30770*/  R2UR UR59, R14 ;  /* 0x000000000e3b72ca */ /* 0x000fe200000e0000 */
[----:B------:R3:W-:Y:S01]  /*30780*/  UTCHMMA tmem[UR77], gdesc[UR36], tmem[UR8], tmem[UR40], idesc[UR41], UPT ;  /* 0x00ff28244d0079ea */ /* 0x0007e2000b800008 */
[----:B------:R-:W-:Y:S01]  /*30790*/  R2UR UR49, R12 ;  /* 0x000000000c3172ca */ /* 0x000fe200000e0000 */
[----:B------:R-:W-:Y:S01]  /*307a0*/  UTCHMMA tmem[UR74], gdesc[UR34], tmem[UR8], tmem[UR30], idesc[UR31], UPT ;  /* 0x00ff1e224a0079ea */ /* 0x000fe2000b800008 */
[----:B------:R-:W-:Y:S01]  /*307b0*/  R2UR UR57, R10 ;  /* 0x000000000a3972ca */ /* 0x000fe200000e0000 */
[----:B------:R4:W-:Y:S01]  /*307c0*/  UTCHMMA tmem[UR73], gdesc[UR24], tmem[UR8], tmem[UR20], idesc[UR21], UPT ;  /* 0x00ff1418490079ea */ /* 0x0009e2000b800008 */
[----:B------:R-:W-:Y:S01]  /*307d0*/  R2UR UR53, R9 ;  /* 0x00000000093572ca */ /* 0x000fe200000e0000 */
[----:B------:R0:W-:Y:S01]  /*307e0*/  UTCHMMA tmem[UR72], gdesc[UR26], tmem[UR8], tmem[UR6], idesc[UR7], UPT ;  /* 0x00ff061a480079ea */ /* 0x0001e2000b800008 */
[----:B------:R-:W-:Y:S01]  /*307f0*/  R2UR UR29, R0 ;  /* 0x00000000001d72ca */ /* 0x000fe200000e0000 */
[----:B--2---:R-:W-:Y:S01]  /*30800*/  UIADD3 UR46, UPT, UPT, UR8, 0x100000, URZ ;  /* 0x00100000082e7890 */ /* 0x004fe2000fffe0ff */
[----:B------:R-:W-:Y:S01]  /*30810*/  R2UR UR45, R8 ;  /* 0x00000000082d72ca */ /* 0x000fe200000e0000 */
[----:B------:R-:W-:Y:S01]  /*30820*/  UIADD3 UR47, UPT, UPT, UR8, 0x1a0, URZ ;  /* 0x000001a0082f7890 */ /* 0x000fe2000fffe0ff */
[----:B------:R-:W-:Y:S01]  /*30830*/  IADD3.X R0, PT, PT, R3, RZ, RZ, P5, !PT ;  /* 0x000000ff03007210 */ /* 0x000fe20002ffe4ff */
[----:B---3--:R-:W-:Y:S01]  /*30840*/  UIADD3 UR40, UPT, UPT, UR8, 0x100000, URZ ;  /* 0x0010000008287890 */ /* 0x008fe2000fffe0ff */
[----:B------:R-:W-:Y:S01]  /*30850*/  R2UR UR39, R7 ;  /* 0x00000000072772ca */ /* 0x000fe200000e0000 */
[----:B----4-:R-:W-:Y:S01]  /*30860*/  UMOV UR24, 0x0 ;  /* 0x0000000000187882 */ /* 0x010fe20000000000 */
[----:B------:R-:W-:Y:S01]  /*30870*/  R2UR UR33, R5 ;  /* 0x00000000052172ca */ /* 0x000fe200000e0000 */
[----:B------:R-:W-:Y:S01]  /*30880*/  UMOV UR25, 0x4400010 ;  /* 0x0440001000197882 */ /* 0x000fe20000000000 */
[----:B------:R-:W-:Y:S01]  /*30890*/  R2UR UR22, R4 ;  /* 0x00000000041672ca */ /* 0x000fe200000e0000 */
[----:B------:R-:W-:Y:S01]  /*308a0*/  UIADD3 UR30, UPT, UPT, UR8, 0x1b0, URZ ;  /* 0x000001b0081e7890 */ /* 0x000fe2000fffe0ff */
[----:B------:R-:W-:Y:S01]  /*308b0*/  R2UR UR23, R0 ;  /* 0x00000000001772ca */ /* 0x000fe200000e0000 */
[----:B------:R-:W-:-:S02]  /*308c0*/  UIADD3 UR31, UPT, UPT, UR8, 0x100000, URZ ;  /* 0x00100000081f7890 */ /* 0x000fc4000fffe0ff */
[----:B------:R1:W-:Y:S01]  /*308d0*/  UTCHMMA tmem[UR19], gdesc[UR60], tmem[UR8], tmem[UR24], idesc[UR25], UPT ;  /* 0x00ff183c130079ea */ /* 0x0003e2000b800008 */
[----:B------:R-:W-:Y:S02]  /*308e0*/  UIADD3 UR34, UPT, UPT, UR8, 0x1b8, URZ ;  /* 0x000001b808227890 */ /* 0x000fe4000fffe0ff */
[----:B------:R1:W-:Y:S01]  /*308f0*/  UTCHMMA tmem[UR18], gdesc[UR58], tmem[UR8], tmem[UR20], idesc[UR21], UPT ;  /* 0x00ff143a120079ea */ /* 0x0003e2000b800008 */
[----:B------:R1:W-:Y:S01]  /*30900*/  UTCHMMA tmem[UR4], gdesc[UR48], tmem[UR17], tmem[UR62], idesc[UR63], UPT ;  /* 0x00ff3e30040079ea */ /* 0x0003e2000b800011 */
[----:B------:R-:W-:Y:S01]  /*30910*/  UMOV UR68, 0x0 ;  /* 0x0000000000447882 */ /* 0x000fe20000000000 */
[----:B------:R1:W-:Y:S01]  /*30920*/  UTCHMMA tmem[UR15], gdesc[UR56], tmem[UR16], tmem[UR64], idesc[UR65], UPT ;  /* 0x00ff40380f0079ea */ /* 0x0003e2000b800010 */
[----:B------:R1:W-:Y:S01]  /*30930*/  UTCHMMA tmem[UR13], gdesc[UR52], tmem[UR14], tmem[UR66], idesc[UR67], UPT ;  /* 0x00ff42340d0079ea */ /* 0x0003e2000b80000e */
[----:B------:R1:W-:Y:S01]  /*30940*/  UTCHMMA tmem[UR75], gdesc[UR44], tmem[UR76], tmem[UR68], idesc[UR69], UPT ;  /* 0x00ff442c4b0079ea */ /* 0x0003e2000b80004c */
[----:B------:R1:W-:Y:S01]  /*30950*/  UTCHMMA tmem[UR47], gdesc[UR38], tmem[UR46], tmem[UR70], idesc[UR71], UPT ;  /* 0x00ff46262f0079ea */ /* 0x0003e2000b80002e */
[----:B------:R-:W-:Y:S01]  /*30960*/  UMOV UR36, 0x0 ;  /* 0x0000000000247882 */ /* 0x000fe20000000000 */
[----:B------:R-:W-:Y:S01]  /*30970*/  UMOV UR37, 0x4400010 ;  /* 0x0440001000257882 */ /* 0x000fe20000000000 */
[----:B------:R1:W-:Y:S01]  /*30980*/  UTCHMMA tmem[UR54], gdesc[UR32], tmem[UR40], tmem[UR50], idesc[UR51], UPT ;  /* 0x00ff3220360079ea */ /* 0x0003e2000b800028 */
[----:B------:R1:W-:Y:S01]  /*30990*/  UTCHMMA tmem[UR30], gdesc[UR28], tmem[UR55], tmem[UR42], idesc[UR43], UPT ;  /* 0x00ff2a1c1e0079ea */ /* 0x0003e2000b800037 */
[----:B------:R1:W-:Y:S01]  /*309a0*/  UTCHMMA tmem[UR34], gdesc[UR22], tmem[UR31], tmem[UR36], idesc[UR37], UPT ;  /* 0x00ff2416220079ea */ /* 0x0003e2000b80001f */
[----:B------:R1:W-:Y:S01]  /*309b0*/  UTCBAR [UR12], URZ ;  /* 0x000000ff0c0073e9 */ /* 0x0003e200080000ff */
[----:B0-----:R-:W-:-:S02]  /*309c0*/  R2UR.FILL UR7, R17 ;  /* 0x00000000110772ca */ /* 0x001fc400004e0000 */
[----:B------:R-:W-:-:S15]  /*309d0*/  R2UR.FILL UR6, R16 ;  /* 0x00000000100672ca */ /* 0x000fde00004e0000 */
.L_x_12:
[----:B------:R-:W-:Y:S02]  /*309e0*/  FSEL R0, R18, 1, P1 ;  /* 0x3f80000012007808 */ /* 0x000fe40000800000 */
[----:B------:R-:W-:-:S03]  /*309f0*/  FSEL R244, R244, -INF , P1 ;  /* 0xff800000f4f47808 */ /* 0x000fc60000800000 */
[----:B------:R2:W-:Y:S01]  /*30a00*/  STL [R1+0x148], R0 ;  /* 0x0001480001007387 */ /* 0x0005e20000100800 */
[----:B------:R-:W-:Y:S05]  /*30a10*/  @!P3 BRA `(.L_x_13) ;  /* 0x000001780080b947 */ /* 0x000fea0003800000 */
[----:B------:R-:W3:Y:S01]  /*30a20*/  LDL R5, [R1+0x21c0] ;  /* 0x0021c00001057983 */ /* 0x000ee20000100800 */
[----:B-----5:R-:W-:Y:S01]  /*30a30*/  SHF.R.U32.HI R208, RZ, 0x4, R208 ;  /* 0x00000004ffd07819 */ /* 0x020fe200000116d0 */
[----:B------:R-:W-:Y:S01]  /*30a40*/  IMAD.MOV.U32 R3, RZ, RZ, RZ ;  /* 0x000000ffff037224 */ /* 0x000fe200078e00ff */
[----:B------:R-:W-:Y:S01]  /*30a50*/  LOP3.LUT R2, R2, 0xfffeffff, RZ, 0xc0, !PT ;  /* 0xfffeffff02027812 */ /* 0x000fe200078ec0ff */
[----:B------:R-:W-:Y:S01]  /*30a60*/  HFMA2 R16, -RZ, RZ, 0, 0 ;  /* 0x00000000ff107431 */ /* 0x000fe200000001ff */
[----:B--2---:R-:W-:Y:S01]  /*30a70*/  SGXT.U32 R0, R208, 0xe ;  /* 0x0000000ed000781a */ /* 0x004fe20000000000 */
[----:B------:R-:W2:Y:S01]  /*30a80*/  S2R R19, SR_TID.X ;  /* 0x0000000000137919 */ /* 0x000ea20000002100 */
[----:B------:R-:W-:Y:S02]  /*30a90*/  @P0 LOP3.LUT R2, R2, 0x10000, RZ, 0xfc, !PT ;  /* 0x0001000002020812 */ /* 0x000fe400078efcff */
[----:B------:R-:W-:Y:S01]  /*30aa0*/  R2UR UR6, R20 ;  /* 0x00000000140672ca */ /* 0x000fe200000e0000 */
[----:B------:R4:W-:Y:S01]  /*30ab0*/  STL [R1+0x1258], R0 ;  /* 0x0012580001007387 */ /* 0x0009e20000100800 */
[----:B------:R-:W-:-:S02]  /*30ac0*/  LOP3.LUT R2, R2, 0xffffbfff, RZ, 0xc0, !PT ;  /* 0xffffbfff02027812 */ /* 0x000fc400078ec0ff */
[----:B----4-:R-:W-:-:S04]  /*30ad0*/  IADD3 R0, P1, PT, R0, 0x2, RZ ;  /* 0x0000000200007810 */ /* 0x010fc80007f3e0ff */
[----:B-1----:R-:W-:Y:S02]  /*30ae0*/  R2UR UR12, R0 ;  /* 0x00000000000c72ca */ /* 0x002fe400000e0000 */
[----:B------:R-:W-:-:S04]  /*30af0*/  IADD3.X R3, PT, PT, R3, 0x40004040, RZ, P1, !PT ;  /* 0x4000404003037810 */ /* 0x000fc80000ffe4ff */
[----:B------:R-:W-:Y:S02]  /*30b00*/  R2UR UR13, R3 ;  /* 0x00000000030d72ca */ /* 0x000fe400000e0000 */
[----:B--2---:R-:W-:-:S11]  /*30b10*/  SHF.R.U32.HI R18, RZ, 0x5, R19 ;  /* 0x00000005ff127819 */ /* 0x004fd60000011613 */
[----:B------:R-:W-:Y:S01]  /*30b20*/  UIADD3.64 UR72, UPT, UPT, UR12, 0x2, URZ ;  /* 0x000000020c487897 */ /* 0x000fe2000fffe0ff */
[----:B---3--:R-:W-:-:S04]  /*30b30*/  IADD3 R0, PT, PT, R5, 0x60000, RZ ;  /* 0x0006000005007810 */ /* 0x008fc80007ffe0ff */
[----:B------:R-:W-:-:S04]  /*30b40*/  SHF.R.U32.HI R0, RZ, 0x4, R0 ;  /* 0x00000004ff007819 */ /* 0x000fc80000011600 */
[----:B------:R-:W-:-:S04]  /*30b50*/  SGXT.U32 R4, R0, 0xe ;  /* 0x0000000e0004781a */ /* 0x000fc80000000000 */
[----:B------:R-:W-:Y:S01]  /*30b60*/  IADD3 R0, P4, PT, R4, 0x80, RZ ;  /* 0x0000008004007810 */ /* 0x000fe20007f9e0ff */
[----:B------:R1:W-:Y:S03]  /*30b70*/  STL [R1+0x1250], R4 ;  /* 0x0012500401007387 */ /* 0x0003e60000100800 */
[C---:B------:R-:W-:Y:S02]  /*30b80*/  IADD3 R3, P3, PT, R0.reuse, 0x80, RZ ;  /* 0x0000008000037810 */ /* 0x040fe40007f7e0ff */
[C---:B------:R-:W-:Y:S02]  /*30b90*/  R2UR UR70, R0.reuse ;  /* 0x00000000004672ca */ /* 0x040fe400000e0000 */
[----:B------:R-:W-:Y:S02]  /*30ba0*/  R2UR UR68, R3 ;  /* 0x00000000034472ca */ /* 0x000fe400000e0000 */
[----:B------:R-:W-:-:S04]  /*30bb0*/  IADD3 R3, P2, PT, R0, 0x100, RZ ;  /* 0x0000010000037810 */ /* 0x000fc80007f5e0ff */
[----:B------:R-:W-:Y:S02]  /*30bc0*/  R2UR UR76, R3 ;  /* 0x00000000034c72ca */ /* 0x000fe400000e0000 */
[----:B------:R-:W-:-:S04]  /*30bd0*/  IADD3 R3, P1, PT, R0, 0x180, RZ ;  /* 0x0000018000037810 */ /* 0x000fc80007f3e0ff */
[----:B------:R-:W-:Y:S02]  /*30be0*/  R2UR UR74, R3 ;  /* 0x00000000034a72ca */ /* 0x000fe400000e0000 */
[----:B------:R-:W-:-:S04]  /*30bf0*/  IADD3 R3, P5, PT, R0, 0x200, RZ ;  /* 0x0000020000037810 */ /* 0x000fc80007fbe0ff */
[----:B------:R-:W-:Y:S02]  /*30c00*/  R2UR UR14, R3 ;  /* 0x00000000030e72ca */ /* 0x000fe400000e0000 */
[----:B------:R-:W-:-:S04]  /*30c10*/  MOV R3, RZ ;  /* 0x000000ff00037202 */ /* 0x000fc80000000f00 */
[----:B------:R-:W-:Y:S02]  /*30c20*/  IADD3.X R3, PT, PT, R3, 0x40004040, RZ, P4, !PT ;  /* 0x4000404003037810 */ /* 0x000fe400027fe4ff */
[----:B-1----:R-:W-:Y:S02]  /*30c30*/  IADD3 R4, P4, PT, R0, 0x280, RZ ;  /* 0x0000028000047810 */ /* 0x002fe40007f9e0ff */
[C---:B------:R-:W-:Y:S01]  /*30c40*/  IADD3.X R9, PT, PT, R3.reuse, RZ, RZ, P3, !PT ;  /* 0x000000ff03097210 */ /* 0x040fe20001ffe4ff */
[----:B------:R-:W-:Y:S01]  /*30c50*/  IMAD.X R15, RZ, RZ, R3, P1 ;  /* 0x000000ffff0f7224 */ /* 0x000fe200008e0603 */
        /* <DEDUP_REMOVED lines=12> */
[----:B------:R-:W-:Y:S01]  /*30d20*/  R2UR UR24, R4 ;  /* 0x00000000041872ca */ /* 0x000fe200000e0000 */
[----:B------:R-:W-:Y:S01]  /*30d30*/  IMAD.X R7, RZ, RZ, R3, P6 ;  /* 0x000000ffff077224 */ /* 0x000fe200030e0603 */
[----:B------:R-:W-:Y:S02]  /*30d40*/  IADD3 R4, P0, PT, R0, 0x500, RZ ;  /* 0x0000050000047810 */ /* 0x000fe40007f1e0ff */
[----:B------:R-:W-:-:S02]  /*30d50*/  IADD3.X R13, PT, PT, R3, RZ, RZ, P3, !PT ;  /* 0x000000ff030d7210 */ /* 0x000fc40001ffe4ff */
[----:B------:R-:W-:Y:S02]  /*30d60*/  R2UR UR26, R4 ;  /* 0x00000000041a72ca */ /* 0x000fe400000e0000 */
[----:B------:R-:W-:Y:S02]  /*30d70*/  R2UR UR69, R9 ;  /* 0x00000000094572ca */ /* 0x000fe400000e0000 */
[----:B------:R-:W-:Y:S02]  /*30d80*/  IADD3.X R12, PT, PT, R3, RZ, RZ, P2, !PT ;  /* 0x000000ff030c7210 */ /* 0x000fe400017fe4ff */
[----:B------:R-:W-:Y:S01]  /*30d90*/  R2UR UR77, R8 ;  /* 0x00000000084d72ca */ /* 0x000fe200000e0000 */
[----:B------:R-:W-:Y:S01]  /*30da0*/  IMAD.U32 R8, RZ, RZ, UR68 ;  /* 0x00000044ff087e24 */ /* 0x000fe2000f8e00ff */
[----:B------:R-:W-:Y:S02]  /*30db0*/  R2UR UR17, R10 ;  /* 0x000000000a1172ca */ /* 0x000fe400000e0000 */
[----:B------:R-:W-:-:S02]  /*30dc0*/  @P0 LOP3.LUT R2, R2, 0x4000, RZ, 0xfc, !PT ;  /* 0x0000400002020812 */ /* 0x000fc400078efcff */
[----:B------:R-:W-:Y:S02]  /*30dd0*/  IADD3 R4, P0, PT, R0, 0x580, RZ ;  /* 0x0000058000047810 */ /* 0x000fe40007f1e0ff */
[----:B------:R-:W-:Y:S02]  /*30de0*/  LOP3.LUT R2, R2, 0xffffdfff, RZ, 0xc0, !PT ;  /* 0xffffdfff02027812 */ /* 0x000fe400078ec0ff */
[----:B------:R-:W-:Y:S01]  /*30df0*/  R2UR UR28, R4 ;  /* 0x00000000041c72ca */ /* 0x000fe200000e0000 */
[----:B------:R-:W-:Y:S01]  /*30e00*/  VIADD R4, R5, 0x40000 ;  /* 0x0004000005047836 */ /* 0x000fe20000000000 */
[----:B------:R-:W-:Y:S02]  /*30e10*/  MOV R9, UR69 ;  /* 0x0000004500097c02 */ /* 0x000fe40008000f00 */
[----:B------:R-:W-:Y:S02]  /*30e20*/  R2UR UR15, R14 ;  /* 0x000000000e0f72ca */ /* 0x000fe400000e0000 */
[----:B------:R-:W-:-:S02]  /*30e30*/  SHF.R.U32.HI R4, RZ, 0x4, R4 ;  /* 0x00000004ff047819 */ /* 0x000fc40000011604 */
[----:B------:R-:W-:Y:S02]  /*30e40*/  R2UR UR19, R13 ;  /* 0x000000000d1372ca */ /* 0x000fe400000e0000 */
[----:B------:R-:W-:Y:S02]  /*30e50*/  @P0 LOP3.LUT R2, R2, 0x2000, RZ, 0xfc, !PT ;  /* 0x0000200002020812 */ /* 0x000fe400078efcff */
[----:B------:R-:W-:Y:S02]  /*30e60*/  SGXT.U32 R6, R4, 0xe ;  /* 0x0000000e0406781a */ /* 0x000fe40000000000 */
[----:B------:R-:W-:Y:S02]  /*30e70*/  IADD3 R5, P0, PT, R0, 0x600, RZ ;  /* 0x0000060000057810 */ /* 0x000fe40007f1e0ff */
[----:B------:R-:W-:Y:S01]  /*30e80*/  IADD3 R17, P1, PT, R6, 0x2, RZ ;  /* 0x0000000206117810 */ /* 0x000fe20007f3e0ff */
[----:B------:R1:W-:Y:S01]  /*30e90*/  STL [R1+0x1254], R6 ;  /* 0x0012540601007387 */ /* 0x0003e20000100800 */
[----:B------:R-:W-:-:S02]  /*30ea0*/  LOP3.LUT R2, R2, 0xffffefff, RZ, 0xc0, !PT ;  /* 0xffffefff02027812 */ /* 0x000fc400078ec0ff */
[----:B------:R-:W-:Y:S01]  /*30eb0*/  IADD3.X R16, PT, PT, R16, 0x40004040, RZ, P1, !PT ;  /* 0x4000404010107810 */ /* 0x000fe20000ffe4ff */
[----:B------:R2:W-:Y:S01]  /*30ec0*/  STL.64 [R1+0x1248], R8 ;  /* 0x0012480801007387 */ /* 0x0005e20000100a00 */
[----:B------:R-:W-:Y:S02]  /*30ed0*/  IADD3 R4, P1, PT, R0, 0x680, RZ ;  /* 0x0000068000047810 */ /* 0x000fe40007f3e0ff */
[----:B------:R-:W-:Y:S02]  /*30ee0*/  R2UR UR30, R5 ;  /* 0x00000000051e72ca */ /* 0x000fe400000e0000 */
[----:B------:R-:W-:Y:S02]  /*30ef0*/  R2UR UR32, R4 ;  /* 0x00000000042072ca */ /* 0x000fe400000e0000 */
[----:B------:R-:W-:Y:S02]  /*30f00*/  @P0 LOP3.LUT R2, R2, 0x1000, RZ, 0xfc, !PT ;  /* 0x0000100002020812 */ /* 0x000fe400078efcff */
[----:B------:R-:W-:-:S02]  /*30f10*/  IADD3 R4, P0, PT, R0, 0x700, RZ ;  /* 0x0000070000047810 */ /* 0x000fc40007f1e0ff */
[----:B------:R-:W-:Y:S02]  /*30f20*/  LOP3.LUT R2, R2, 0xfffff7ff, RZ, 0xc0, !PT ;  /* 0xfffff7ff02027812 */ /* 0x000fe400078ec0ff */
[----:B------:R-:W-:Y:S02]  /*30f30*/  R2UR UR34, R4 ;  /* 0x00000000042272ca */ /* 0x000fe400000e0000 */
[----:B------:R-:W-:Y:S02]  /*30f40*/  @P1 LOP3.LUT R2, R2, 0x800, RZ, 0xfc, !PT ;  /* 0x0000080002021812 */ /* 0x000fe400078efcff */
[----:B------:R-:W-:Y:S02]  /*30f50*/  IADD3 R4, P1, PT, R0, 0x780, RZ ;  /* 0x0000078000047810 */ /* 0x000fe40007f3e0ff */
[----:B------:R-:W-:Y:S02]  /*30f60*/  LOP3.LUT R2, R2, 0xfffffbff, RZ, 0xc0, !PT ;  /* 0xfffffbff02027812 */ /* 0x000fe400078ec0ff */
[----:B------:R-:W-:-:S02]  /*30f70*/  R2UR UR36, R4 ;  /* 0x00000000042472ca */ /* 0x000fc400000e0000 */
[----:B------:R-:W-:Y:S02]  /*30f80*/  @P0 LOP3.LUT R2, R2, 0x400, RZ, 0xfc, !PT ;  /* 0x0000040002020812 */ /* 0x000fe400078efcff */
[----:B------:R-:W-:Y:S02]  /*30f90*/  IADD3 R4, P0, PT, R0, 0x800, RZ ;  /* 0x0000080000047810 */ /* 0x000fe40007f1e0ff */
[----:B------:R-:W-:Y:S02]  /*30fa0*/  LOP3.LUT R2, R2, 0xfffffdff, RZ, 0xc0, !PT ;  /* 0xfffffdff02027812 */ /* 0x000fe400078ec0ff */
        /* <DEDUP_REMOVED lines=39> */
[C---:B------:R-:W-:Y:S02]  /*31220*/  LOP3.LUT P0, RZ, R2.reuse, 0x2, RZ, 0xc0, !PT ;  /* 0x0000000202ff7812 */ /* 0x040fe4000780c0ff */
[----:B------:R-:W-:Y:S02]  /*31230*/  LOP3.LUT R2, R2, 0xfffbffff, RZ, 0xc0, !PT ;  /* 0xfffbffff02027812 */ /* 0x000fe400078ec0ff */
[----:B------:R-:W-:Y:S02]  /*31240*/  R2UR UR58, R4 ;  /* 0x00000000043a72ca */ /* 0x000fe400000e0000 */
[----:B------:R-:W-:Y:S02]  /*31250*/  IADD3 R4, P4, PT, R0, 0xd80, RZ ;  /* 0x00000d8000047810 */ /* 0x000fe40007f9e0ff */
[----:B------:R-:W-:Y:S02]  /*31260*/  R2UR UR21, R12 ;  /* 0x000000000c1572ca */ /* 0x000fe400000e0000 */
[----:B------:R-:W-:-:S02]  /*31270*/  R2UR UR60, R4 ;  /* 0x00000000043c72ca */ /* 0x000fc400000e0000 */
[----:B------:R-:W-:Y:S02]  /*31280*/  IADD3 R4, P3, PT, R0, 0xe00, RZ ;  /* 0x00000e0000047810 */ /* 0x000fe40007f7e0ff */
[----:B------:R-:W-:Y:S02]  /*31290*/  @P0 LOP3.LUT R2, R2, 0x40000, RZ, 0xfc, !PT ;  /* 0x0004000002020812 */ /* 0x000fe400078efcff */
[----:B------:R-:W-:Y:S02]  /*312a0*/  R2UR UR62, R4 ;  /* 0x00000000043e72ca */ /* 0x000fe400000e0000 */
[C---:B------:R-:W-:Y:S02]  /*312b0*/  LOP3.LUT P0, RZ, R2.reuse, 0x4, RZ, 0xc0, !PT ;  /* 0x0000000402ff7812 */ /* 0x040fe4000780c0ff */
[----:B------:R-:W-:Y:S02]  /*312c0*/  LOP3.LUT R2, R2, 0xfff7ffff, RZ, 0xc0, !PT ;  /* 0xfff7ffff02027812 */ /* 0x000fe400078ec0ff */
[----:B------:R-:W-:-:S02]  /*312d0*/  IADD3 R4, P2, PT, R0, 0xe80, RZ ;  /* 0x00000e8000047810 */ /* 0x000fc40007f5e0ff */
[----:B------:R-:W-:Y:S02]  /*312e0*/  IADD3 R0, P6, PT, R0, 0xf00, RZ ;  /* 0x00000f0000007810 */ /* 0x000fe40007fde0ff */
[----:B------:R-:W-:Y:S02]  /*312f0*/  R2UR UR64, R4 ;  /* 0x00000000044072ca */ /* 0x000fe400000e0000 */
[----:B------:R-:W-:Y:S02]  /*31300*/  R2UR UR66, R0 ;  /* 0x00000000004272ca */ /* 0x000fe400000e0000 */
[----:B------:R-:W-:Y:S02]  /*31310*/  R2UR UR23, R11 ;  /* 0x000000000b1772ca */ /* 0x000fe400000e0000 */
[----:B------:R-:W-:Y:S02]  /*31320*/  @P0 LOP3.LUT R2, R2, 0x80000, RZ, 0xfc, !PT ;  /* 0x0008000002020812 */ /* 0x000fe400078efcff */
[----:B------:R-:W-:-:S02]  /*31330*/  R2UR UR25, R7 ;  /* 0x00000000071972ca */ /* 0x000fc400000e0000 */
[C---:B------:R-:W-:Y:S02]  /*31340*/  LOP3.LUT P0, RZ, R2.reuse, 0x8, RZ, 0xc0, !PT ;  /* 0x0000000802ff7812 */ /* 0x040fe4000780c0ff */
[----:B------:R-:W-:Y:S02]  /*31350*/  LOP3.LUT R2, R2, 0xffefffff, RZ, 0xc0, !PT ;  /* 0xffefffff02027812 */ /* 0x000fe400078ec0ff */
[----:B------:R-:W-:Y:S02]  /*31360*/  R2UR UR71, R3 ;  /* 0x00000000034772ca */ /* 0x000fe400000e0000 */
[----:B------:R-:W-:Y:S02]  /*31370*/  R2UR UR68, R17 ;  /* 0x00000000114472ca */ /* 0x000fe400000e0000 */
[----:B------:R-:W-:Y:S02]  /*31380*/  R2UR UR69, R16 ;  /* 0x00000000104572ca */ /* 0x000fe400000e0000 */
[----:B------:R-:W-:-:S03]  /*31390*/  R2UR UR75, R15 ;  /* 0x000000000f4b72ca */ /* 0x000fc600000e0000 */
[----:B------:R-:W-:-:S04]  /*313a0*/  @P0 LOP3.LUT R2, R2, 0x100000, RZ, 0xfc, !PT ;  /* 0x0010000002020812 */ /* 0x000fc800078efcff */
[C---:B------:R-:W-:Y:S02]  /*313b0*/  LOP3.LUT P0, RZ, R2.reuse, 0x10, RZ, 0xc0, !PT ;  /* 0x0000001002ff7812 */ /* 0x040fe4000780c0ff */
[----:B------:R-:W-:-:S11]  /*313c0*/  LOP3.LUT R2, R2, 0xffdfffff, RZ, 0xc0, !PT ;  /* 0xffdfffff02027812 */ /* 0x000fd600078ec0ff */
        /* <DEDUP_REMOVED lines=28> */
[----:B------:R-:W-:-:S04]  /*31590*/  LOP3.LUT P0, RZ, R2, 0x4000, RZ, 0xc0, !PT ;  /* 0x0000400002ff7812 */ /* 0x000fc8000780c0ff */
[C---:B-1----:R-:W-:Y:S02]  /*315a0*/  IADD3.X R6, PT, PT, R3.reuse, RZ, RZ, P0, !PT ;  /* 0x000000ff03067210 */ /* 0x042fe400007fe4ff */
[----:B------:R-:W-:Y:S02]  /*315b0*/  LOP3.LUT P0, RZ, R2, 0x40000000, RZ, 0xc0, !PT ;  /* 0x4000000002ff7812 */ /* 0x000fe4000780c0ff */
[----:B------:R-:W-:Y:S02]  /*315c0*/  R2UR UR27, R6 ;  /* 0x00000000061b72ca */ /* 0x000fe400000e0000 */
[----:B------:R-:W-:Y:S02]  /*315d0*/  IADD3.X R5, PT, PT, R3, RZ, RZ, P0, !PT ;  /* 0x000000ff03057210 */ /* 0x000fe400007fe4ff */
[----:B------:R-:W-:Y:S02]  /*315e0*/  LOP3.LUT P0, RZ, R2, 0x20000000, RZ, 0xc0, !PT ;  /* 0x2000000002ff7812 */ /* 0x000fe4000780c0ff */
[----:B------:R-:W-:-:S02]  /*315f0*/  R2UR UR29, R5 ;  /* 0x00000000051d72ca */ /* 0x000fc400000e0000 */
[C---:B------:R-:W-:Y:S02]  /*31600*/  IADD3.X R4, PT, PT, R3.reuse, RZ, RZ, P0, !PT ;  /* 0x000000ff03047210 */ /* 0x040fe400007fe4ff */
[----:B------:R-:W-:Y:S02]  /*31610*/  LOP3.LUT P0, RZ, R2, 0x10000000, RZ, 0xc0, !PT ;  /* 0x1000000002ff7812 */ /* 0x000fe4000780c0ff */
[----:B------:R-:W-:Y:S02]  /*31620*/  R2UR UR31, R4 ;  /* 0x00000000041f72ca */ /* 0x000fe400000e0000 */
[----:B------:R-:W-:Y:S02]  /*31630*/  IADD3.X R0, PT, PT, R3, RZ, RZ, P0, !PT ;  /* 0x000000ff03007210 */ /* 0x000fe400007fe4ff */
[----:B------:R-:W-:Y:S02]  /*31640*/  LOP3.LUT P0, RZ, R2, 0x8000000, RZ, 0xc0, !PT ;  /* 0x0800000002ff7812 */ /* 0x000fe4000780c0ff */
[----:B------:R-:W-:-:S02]  /*31650*/  R2UR UR33, R0 ;  /* 0x00000000002172ca */ /* 0x000fc400000e0000 */
[C---:B--2---:R-:W-:Y:S02]  /*31660*/  IADD3.X R8, PT, PT, R3.reuse, RZ, RZ, P0, !PT ;  /* 0x000000ff03087210 */ /* 0x044fe400007fe4ff */
[----:B------:R-:W-:Y:S02]  /*31670*/  LOP3.LUT P0, RZ, R2, 0x4000000, RZ, 0xc0, !PT ;  /* 0x0400000002ff7812 */ /* 0x000fe4000780c0ff */
[C---:B------:R-:W-:Y:S02]  /*31680*/  IADD3.X R0, PT, PT, R3.reuse, RZ, RZ, P1, !PT ;  /* 0x000000ff03007210 */ /* 0x040fe40000ffe4ff */
[----:B------:R-:W-:Y:S01]  /*31690*/  R2UR UR35, R8 ;  /* 0x00000000082372ca */ /* 0x000fe200000e0000 */
[--C-:B------:R-:W-:Y:S01]  /*316a0*/  IMAD.X R10, RZ, RZ, R3.reuse, P0 ;  /* 0x000000ffff0a7224 */ /* 0x100fe200000e0603 */
[----:B------:R-:W-:Y:S02]  /*316b0*/  LOP3.LUT P0, RZ, R2, 0x2000000, RZ, 0xc0, !PT ;  /* 0x0200000002ff7812 */ /* 0x000fe4000780c0ff */
[----:B------:R-:W-:Y:S01]  /*316c0*/  R2UR UR59, R0 ;  /* 0x00000000003b72ca */ /* 0x000fe200000e0000 */
[----:B------:R-:W-:Y:S01]  /*316d0*/  IMAD.X R0, RZ, RZ, R3, P4 ;  /* 0x000000ffff007224 */ /* 0x000fe200020e0603 */
[----:B------:R-:W-:-:S02]  /*316e0*/  IADD3.X R14, PT, PT, R3, RZ, RZ, P0, !PT ;  /* 0x000000ff030e7210 */ /* 0x000fc400007fe4ff */
[----:B------:R-:W-:Y:S02]  /*316f0*/  LOP3.LUT P0, RZ, R2, 0x1000000, RZ, 0xc0, !PT ;  /* 0x0100000002ff7812 */ /* 0x000fe4000780c0ff */
[----:B------:R-:W-:Y:S02]  /*31700*/  R2UR UR61, R0 ;  /* 0x00000000003d72ca */ /* 0x000fe400000e0000 */
[C---:B------:R-:W-:Y:S02]  /*31710*/  IADD3.X R13, PT, PT, R3.reuse, RZ, RZ, P0, !PT ;  /* 0x000000ff030d7210 */ /* 0x040fe400007fe4ff */
[----:B------:R-:W-:Y:S02]  /*31720*/  LOP3.LUT P0, RZ, R2, 0x800000, RZ, 0xc0, !PT ;  /* 0x0080000002ff7812 */ /* 0x000fe4000780c0ff */
[C---:B------:R-:W-:Y:S02]  /*31730*/  IADD3.X R0, PT, PT, R3.reuse, RZ, RZ, P3, !PT ;  /* 0x000000ff03007210 */ /* 0x040fe40001ffe4ff */
[----:B------:R-:W-:-:S02]  /*31740*/  IADD3.X R12, PT, PT, R3, RZ, RZ, P0, !PT ;  /* 0x000000ff030c7210 */ /* 0x000fc400007fe4ff */
[----:B------:R-:W-:Y:S02]  /*31750*/  LOP3.LUT P0, RZ, R2, 0x400000, RZ, 0xc0, !PT ;  /* 0x0040000002ff7812 */ /* 0x000fe4000780c0ff */
[----:B------:R-:W-:Y:S02]  /*31760*/  R2UR UR63, R0 ;  /* 0x00000000003f72ca */ /* 0x000fe400000e0000 */
[C---:B------:R-:W-:Y:S01]  /*31770*/  IADD3.X R0, PT, PT, R3.reuse, RZ, RZ, P2, !PT ;  /* 0x000000ff03007210 */ /* 0x040fe200017fe4ff */
[----:B------:R-:W-:Y:S01]  /*31780*/  IMAD.X R11, RZ, RZ, R3, P0 ;  /* 0x000000ffff0b7224 */ /* 0x000fe200000e0603 */
[----:B------:R-:W-:Y:S02]  /*31790*/  LOP3.LUT P0, RZ, R2, 0x200000, RZ, 0xc0, !PT ;  /* 0x0020000002ff7812 */ /* 0x000fe4000780c0ff */
[----:B------:R-:W-:Y:S02]  /*317a0*/  R2UR UR65, R0 ;  /* 0x00000000004172ca */ /* 0x000fe400000e0000 */
[----:B------:R-:W-:-:S02]  /*317b0*/  IADD3.X R9, PT, PT, R3, RZ, RZ, P0, !PT ;  /* 0x000000ff03097210 */ /* 0x000fc400007fe4ff */
[----:B------:R-:W-:Y:S02]  /*317c0*/  LOP3.LUT P0, RZ, R2, 0x100000, RZ, 0xc0, !PT ;  /* 0x0010000002ff7812 */ /* 0x000fe4000780c0ff */
[----:B------:R-:W-:Y:S02]  /*317d0*/  R2UR UR37, R10 ;  /* 0x000000000a2572ca */ /* 0x000fe400000e0000 */
[----:B------:R-:W-:Y:S02]  /*317e0*/  IADD3.X R7, PT, PT, R3, RZ, RZ, P0, !PT ;  /* 0x000000ff03077210 */ /* 0x000fe400007fe4ff */
[----:B------:R-:W-:Y:S02]  /*317f0*/  LOP3.LUT P0, RZ, R2, 0x80000, RZ, 0xc0, !PT ;  /* 0x0008000002ff7812 */ /* 0x000fe4000780c0ff */
[----:B------:R-:W-:Y:S01]  /*31800*/  R2UR UR49, R7 ;  /* 0x00000000073172ca */ /* 0x000fe200000e0000 */
[----:B------:R-:W-:Y:S01]  /*31810*/  IMAD.U32 R7, RZ, RZ, UR71 ;  /* 0x00000047ff077e24 */ /* 0x000fe2000f8e00ff */
[----:B------:R-:W-:-:S02]  /*31820*/  IADD3.X R6, PT, PT, R3, RZ, RZ, P0, !PT ;  /* 0x000000ff03067210 */ /* 0x000fc400007fe4ff */
[----:B------:R-:W-:Y:S02]  /*31830*/  LOP3.LUT P0, RZ, R2, 0x40000, RZ, 0xc0, !PT ;  /* 0x0004000002ff7812 */ /* 0x000fe4000780c0ff */
[----:B------:R-:W-:Y:S02]  /*31840*/  R2UR UR51, R6 ;  /* 0x00000000063372ca */ /* 0x000fe400000e0000 */
[----:B------:R-:W-:Y:S01]  /*31850*/  MOV R6, UR70 ;  /* 0x0000004600067c02 */ /* 0x000fe20008000f00 */
[----:B------:R-:W-:Y:S01]  /*31860*/  IMAD.X R5, RZ, RZ, R3, P0 ;  /* 0x000000ffff057224 */ /* 0x000fe200000e0603 */
[----:B------:R-:W-:Y:S01]  /*31870*/  LOP3.LUT P0, RZ, R2, 0x20000, RZ, 0xc0, !PT ;  /* 0x0002000002ff7812 */ /* 0x000fe2000780c0ff */
[----:B------:R-:W-:Y:S01]  /*31880*/  UIADD3.64 UR70, UPT, UPT, UR12, 0x4, URZ ;  /* 0x000000040c467897 */ /* 0x000fe2000fffe0ff */
[----:B------:R-:W-:Y:S01]  /*31890*/  R2UR UR39, R14 ;  /* 0x000000000e2772ca */ /* 0x000fe200000e0000 */
[----:B------:R1:W-:Y:S01]  /*318a0*/  STL.64 [R1+0x1240], R6 ;  /* 0x0012400601007387 */ /* 0x0003e20000100a00 */
[----:B------:R-:W-:-:S02]  /*318b0*/  IADD3.X R4, PT, PT, R3, RZ, RZ, P0, !PT ;  /* 0x000000ff03047210 */ /* 0x000fc400007fe4ff */
[----:B------:R-:W-:Y:S01]  /*318c0*/  LOP3.LUT P0, RZ, R2, 0x10000, RZ, 0xc0, !PT ;  /* 0x0001000002ff7812 */ /* 0x000fe2000780c0ff */
[----:B------:R-:W-:Y:S01]  /*318d0*/  STL [R1+0x138], R244 ;  /* 0x000138f401007387 */ /* 0x000fe20000100800 */
[----:B------:R-:W-:Y:S02]  /*318e0*/  R2UR UR55, R4 ;  /* 0x00000000043772ca */ /* 0x000fe400000e0000 */
[----:B------:R-:W2:Y:S01]  /*318f0*/  LDC R4, c[0x0][0x3d4] ;  /* 0x0000f500ff047b82 */ /* 0x000ea20000000800 */
[C---:B------:R-:W-:Y:S01]  /*31900*/  IADD3.X R2, PT, PT, R3.reuse, RZ, RZ, P5, !PT ;  /* 0x000000ff03027210 */ /* 0x040fe20002ffe4ff */
[----:B------:R-:W-:Y:S01]  /*31910*/  STL [R1+0x130], RZ ;  /* 0x000130ff01007387 */ /* 0x000fe20000100800 */
[----:B------:R-:W-:Y:S02]  /*31920*/  IADD3.X R3, PT, PT, R3, RZ, RZ, P6, !PT ;  /* 0x000000ff03037210 */ /* 0x000fe400037fe4ff */
[----:B------:R-:W-:Y:S01]  /*31930*/  R2UR UR53, R5 ;  /* 0x00000000053572ca */ /* 0x000fe200000e0000 */
[----:B------:R-:W-:Y:S01]  /*31940*/  IMAD.U32 R5, RZ, RZ, UR71 ;  /* 0x00000047ff057e24 */ /* 0x000fe2000f8e00ff */
[----:B------:R-:W-:-:S02]  /*31950*/  R2UR UR67, R3 ;  /* 0x00000000034372ca */ /* 0x000fc400000e0000 */
[----:B------:R-:W-:Y:S02]  /*31960*/  MOV R3, 0x1 ;  /* 0x0000000100037802 */ /* 0x000fe40000000f00 */
[----:B-1----:R-:W-:Y:S02]  /*31970*/  MOV R6, UR72 ;  /* 0x0000004800067c02 */ /* 0x002fe40008000f00 */
[----:B------:R-:W-:Y:S01]  /*31980*/  MOV R7, UR73 ;  /* 0x0000004900077c02 */ /* 0x000fe20008000f00 */
[----:B------:R-:W-:Y:S01]  /*31990*/  UIADD3.64 UR72, UPT, UPT, UR12, 0x3fe, URZ ;  /* 0x000003fe0c487897 */ /* 0x000fe2000fffe0ff */
[----:B------:R-:W-:Y:S01]  /*319a0*/  STL [R1+0x140], R3 ;  /* 0x0001400301007387 */ /* 0x000fe20000100800 */
[----:B------:R-:W-:Y:S02]  /*319b0*/  R2UR UR57, R2 ;  /* 0x00000000023972ca */ /* 0x000fe400000e0000 */
[----:B------:R-:W1:Y:S01]  /*319c0*/  LDC R2, c[0x0][0x3c4] ;  /* 0x0000f100ff027b82 */ /* 0x000e620000000800 */
[----:B------:R-:W-:Y:S01]  /*319d0*/  STL [R1+0x14c], RZ ;  /* 0x00014cff01007387 */ /* 0x000fe20000100800 */
[----:B------:R-:W-:-:S02]  /*319e0*/  R2UR UR41, R13 ;  /* 0x000000000d2972ca */ /* 0x000fc400000e0000 */
[----:B------:R-:W-:Y:S01]  /*319f0*/  R2UR UR43, R12 ;  /* 0x000000000c2b72ca */ /* 0x000fe200000e0000 */
[----:B------:R-:W-:Y:S01]  /*31a00*/  STL [R1+0x144], RZ ;  /* 0x000144ff01007387 */ /* 0x000fe20000100800 */
[----:B--2---:R-:W-:Y:S02]  /*31a10*/  SHF.L.U32 R0, R4, 0x7, RZ ;  /* 0x0000000704007819 */ /* 0x004fe400000006ff */
[----:B------:R-:W-:Y:S01]  /*31a20*/  MOV R4, UR70 ;  /* 0x0000004600047c02 */ /* 0x000fe20008000f00 */
[----:B------:R-:W-:Y:S01]  /*31a30*/  UIADD3.64 UR70, UPT, UPT, UR12, 0x400, URZ ;  /* 0x000004000c467897 */ /* 0x000fe2000fffe0ff */
[----:B------:R2:W-:Y:S01]  /*31a40*/  STL.64 [R1+0x1238], R6 ;  /* 0x0012380601007387 */ /* 0x0005e20000100a00 */
[----:B------:R-:W-:Y:S02]  /*31a50*/  R2UR UR45, R11 ;  /* 0x000000000b2d72ca */ /* 0x000fe400000e0000 */
[----:B------:R-:W-:Y:S01]  /*31a60*/  R2UR UR47, R9 ;  /* 0x00000000092f72ca */ /* 0x000fe200000e0000 */
[----:B------:R3:W-:Y:S01]  /*31a70*/  STL.64 [R1+0x1230], R4 ;  /* 0x0012300401007387 */ /* 0x0007e20000100a00 */
[----:B------:R-:W-:-:S02]  /*31a80*/  ISETP.NE.U32.AND P5, PT, R18, RZ, PT ;  /* 0x000000ff1200720c */ /* 0x000fc40003fa5070 */
[----:B--2---:R-:W-:Y:S02]  /*31a90*/  MOV R6, UR72 ;  /* 0x0000004800067c02 */ /* 0x004fe40008000f00 */
[----:B------:R-:W-:Y:S01]  /*31aa0*/  MOV R7, UR73 ;  /* 0x0000004900077c02 */ /* 0x000fe20008000f00 */
[----:B------:R-:W-:Y:S01]  /*31ab0*/  UIADD3.64 UR72, UPT, UPT, UR12, 0x402, URZ ;  /* 0x000004020c487897 */ /* 0x000fe2000fffe0ff */
[----:B---3--:R-:W-:Y:S01]  /*31ac0*/  MOV R4, UR70 ;  /* 0x0000004600047c02 */ /* 0x008fe20008000f00 */
[----:B------:R-:W-:Y:S01]  /*31ad0*/  IMAD.U32 R5, RZ, RZ, UR71 ;  /* 0x00000047ff057e24 */ /* 0x000fe2000f8e00ff */
[----:B------:R-:W-:Y:S01]  /*31ae0*/  UIADD3.64 UR70, UPT, UPT, UR12, 0x404, URZ ;  /* 0x000004040c467897 */ /* 0x000fe2000fffe0ff */
[----:B------:R2:W-:Y:S01]  /*31af0*/  STL.64 [R1+0x1228], R6 ;  /* 0x0012280601007387 */ /* 0x0005e20000100a00 */
[----:B-1----:R-:W-:-:S03]  /*31b00*/  IMAD.SHL.U32 R2, R2, 0x80, RZ ;  /* 0x0000008002027824 */ /* 0x002fc600078e00ff */
[----:B------:R1:W-:Y:S01]  /*31b10*/  STL.64 [R1+0x1220], R4 ;  /* 0x0012200401007387 */ /* 0x0003e20000100a00 */
[----:B--2---:R-:W-:Y:S02]  /*31b20*/  MOV R6, UR72 ;  /* 0x0000004800067c02 */ /* 0x004fe40008000f00 */
[----:B------:R-:W-:Y:S01]  /*31b30*/  MOV R7, UR73 ;  /* 0x0000004900077c02 */ /* 0x000fe20008000f00 */
[----:B------:R-:W-:Y:S01]  /*31b40*/  UIADD3.64 UR72, UPT, UPT, UR12, 0x7fe, URZ ;  /* 0x000007fe0c487897 */ /* 0x000fe2000fffe0ff */
[----:B-1----:R-:W-:Y:S01]  /*31b50*/  MOV R4, UR70 ;  /* 0x0000004600047c02 */ /* 0x002fe20008000f00 */
[----:B------:R-:W-:Y:S01]  /*31b60*/  IMAD.U32 R5, RZ, RZ, UR71 ;  /* 0x00000047ff057e24 */ /* 0x000fe2000f8e00ff */
[----:B------:R-:W-:Y:S01]  /*31b70*/  UIADD3.64 UR70, UPT, UPT, UR12, 0x800, URZ ;  /* 0x000008000c467897 */ /* 0x000fe2000fffe0ff */
[----:B------:R1:W-:Y:S04]  /*31b80*/  STL.64 [R1+0x1218], R6 ;  /* 0x0012180601007387 */ /* 0x0003e80000100a00 */
[----:B------:R2:W-:Y:S01]  /*31b90*/  STL.64 [R1+0x1210], R4 ;  /* 0x0012100401007387 */ /* 0x0005e20000100a00 */
[----:B-1----:R-:W-:-:S02]  /*31ba0*/  MOV R6, UR72 ;  /* 0x0000004800067c02 */ /* 0x002fc40008000f00 */
[----:B------:R-:W-:Y:S01]  /*31bb0*/  MOV R7, UR73 ;  /* 0x0000004900077c02 */ /* 0x000fe20008000f00 */
[----:B------:R-:W-:Y:S01]  /*31bc0*/  UIADD3.64 UR72, UPT, UPT, UR12, 0x802, URZ ;  /* 0x000008020c487897 */ /* 0x000fe2000fffe0ff */
[----:B--2---:R-:W-:Y:S01]  /*31bd0*/  MOV R4, UR70 ;  /* 0x0000004600047c02 */ /* 0x004fe20008000f00 */
        /* <DEDUP_REMOVED lines=90> */
[----:B------:R1:W-:Y:S01]  /*32180*/  STL.64 [R1+0x1158], R6 ;  /* 0x0011580601007387 */ /* 0x0003e20000100a00 */
[----:B------:R-:W-:Y:S02]  /*32190*/  UIADD3.64 UR72, UPT, UPT, UR68, 0x7fe, URZ ;  /* 0x000007fe44487897 */ /* 0x000fe4000fffe0ff */
[----:B------:R-:W-:Y:S01]  /*321a0*/  UIADD3.64 UR70, UPT, UPT, UR68, 0x800, URZ ;  /* 0x0000080044467897 */ /* 0x000fe2000fffe0ff */
[----:B------:R1:W-:Y:S01]  /*321b0*/  STL.64 [R1+0x1150], R4 ;  /* 0x0011500401007387 */ /* 0x0003e20000100a00 */
[----:B------:R-:W-:-:S02]  /*321c0*/  UIADD3.64 UR72, UPT, UPT, UR68, 0x802, URZ ;  /* 0x0000080244487897 */ /* 0x000fc4000fffe0ff */
[----:B------:R-:W-:Y:S02]  /*321d0*/  UIADD3.64 UR70, UPT, UPT, UR68, 0x804, URZ ;  /* 0x0000080444467897 */ /* 0x000fe4000fffe0ff */
[----:B------:R-:W-:Y:S02]  /*321e0*/  UIADD3.64 UR72, UPT, UPT, UR68, 0xffe, URZ ;  /* 0x00000ffe44487897 */ /* 0x000fe4000fffe0ff */
[----:B------:R-:W-:Y:S02]  /*321f0*/  UIADD3.64 UR70, UPT, UPT, UR68, 0x1000, URZ ;  /* 0x0000100044467897 */ /* 0x000fe4000fffe0ff */
[----:B------:R-:W-:Y:S02]  /*32200*/  UIADD3.64 UR72, UPT, UPT, UR68, 0x1002, URZ ;  /* 0x0000100244487897 */ /* 0x000fe4000fffe0ff */
[----:B------:R-:W-:Y:S02]  /*32210*/  UIADD3.64 UR70, UPT, UPT, UR68, 0x1004, URZ ;  /* 0x0000100444467897 */ /* 0x000fe4000fffe0ff */
[----:B------:R-:W-:-:S02]  /*32220*/  UIADD3.64 UR72, UPT, UPT, UR68, 0x17fe, URZ ;  /* 0x000017fe44487897 */ /* 0x000fc4000fffe0ff */
[----:B------:R-:W-:Y:S02]  /*32230*/  UIADD3.64 UR70, UPT, UPT, UR68, 0x1800, URZ ;  /* 0x0000180044467897 */ /* 0x000fe4000fffe0ff */
[----:B------:R-:W-:Y:S02]  /*32240*/  UIADD3.64 UR72, UPT, UPT, UR68, 0x1802, URZ ;  /* 0x0000180244487897 */ /* 0x000fe4000fffe0ff */
[----:B-1----:R-:W-:-:S12]  /*32250*/  UIADD3.64 UR70, UPT, UPT, UR68, 0x1804, URZ ;  /* 0x0000180444467897 */ /* 0x002fd8000fffe0ff */
.L_x_18:
[----:B---3--:R-:W2:Y:S04]  /*32260*/  LDL.64 R4, [R1+0x1c20] ;  /* 0x001c200001047983 */ /* 0x008ea80000100a00 */
[----:B------:R-:W3:Y:S04]  /*32270*/  LDL.64 R18, [R1+0x2198] ;  /* 0x0021980001127983 */ /* 0x000ee80000100a00 */
[----:B------:R-:W4:Y:S04]  /*32280*/  LDL.64 R14, [R1+0x2188] ;  /* 0x00218800010e7983 */ /* 0x000f280000100a00 */
[----:B------:R-:W3:Y:S04]  /*32290*/  LDL.64 R30, [R1+0x1d78] ;  /* 0x001d7800011e7983 */ /* 0x000ee80000100a00 */
[----:B------:R-:W3:Y:S04]  /*322a0*/  LDL.64 R28, [R1+0x2150] ;  /* 0x00215000011c7983 */ /* 0x000ee80000100a00 */
[----:B------:R-:W3:Y:S04]  /*322b0*/  LDL.64 R26, [R1+0x2148] ;  /* 0x00214800011a7983 */ /* 0x000ee80000100a00 */
[----:B------:R-:W3:Y:S04]  /*322c0*/  LDL.64 R32, [R1+0x2190] ;  /* 0x0021900001207983 */ /* 0x000ee80000100a00 */
[----:B------:R-:W-:Y:S04]  /*322d0*/  STL [R1+0x21d0], R198 ;  /* 0x0021d0c601007387 */ /* 0x000fe80000100800 */
[----:B------:R-:W-:Y:S04]  /*322e0*/  STL [R1+0x21cc], R197 ;  /* 0x0021ccc501007387 */ /* 0x000fe80000100800 */
[----:B------:R-:W-:Y:S04]  /*322f0*/  STL [R1+0x21c8], R196 ;  /* 0x0021c8c401007387 */ /* 0x000fe80000100800 */
[----:B------:R1:W-:Y:S04]  /*32300*/  STL [R1+0x21c4], R0 ;  /* 0x0021c40001007387 */ /* 0x0003e80000100800 */
[----:B------:R-:W3:Y:S04]  /*32310*/  LDL.64 R16, [R1+0x2100] ;  /* 0x0021000001107983 */ /* 0x000ee80000100a00 */
[----:B------:R-:W3:Y:S01]  /*32320*/  LDL.64 R24, [R1+0x2140] ;  /* 0x0021400001187983 */ /* 0x000ee20000100a00 */
[C---:B------:R-:W-:Y:S01]  /*32330*/  IMAD.WIDE R10, R2.reuse, 0x2, R206 ;  /* 0x00000002020a7825 */ /* 0x040fe200078e02ce */
[----:B-1----:R-:W1:Y:S02]  /*32340*/  LDC R0, c[0x0][0x3c4] ;  /* 0x0000f100ff007b82 */ /* 0x002e640000000800 */
[----:B------:R-:W3:Y:S01]  /*32350*/  LDL.64 R34, [R1+0x1d60] ;  /* 0x001d600001227983 */ /* 0x000ee20000100a00 */
[----:B------:R-:W-:-:S03]  /*32360*/  IMAD.WIDE R8, R2, 0x2, R202 ;  /* 0x0000000202087825 */ /* 0x000fc600078e02ca */
[----:B------:R-:W3:Y:S01]  /*32370*/  LDL.64 R22, [R1+0x2108] ;  /* 0x0021080001167983 */ /* 0x000ee20000100a00 */
[----:B------:R-:W-:-:S03]  /*32380*/  IMAD.WIDE R6, R2, 0x2, R204 ;  /* 0x0000000202067825 */ /* 0x000fc600078e02cc */
[----:B------:R-:W3:Y:S04]  /*32390*/  LDL.64 R20, [R1+0x20f8] ;  /* 0x0020f80001147983 */ /* 0x000ee80000100a00 */
[----:B------:R4:W3:Y:S04]  /*323a0*/  LDG.E.U16 R181, desc[UR10][R10.64] ;  /* 0x0000000a0ab57981 */ /* 0x0008e8000c1e1500 */
[----:B------:R3:W3:Y:S04]  /*323b0*/  LDG.E.U16 R179, desc[UR10][R8.64] ;  /* 0x0000000a08b37981 */ /* 0x0006e8000c1e1500 */
[----:B------:R-:W3:Y:S01]  /*323c0*/  LDG.E.U16 R177, desc[UR10][R6.64] ;  /* 0x0000000a06b17981 */ /* 0x000ee2000c1e1500 */
[----:B------:R-:W-:-:S03]  /*323d0*/  IMAD.WIDE R12, R2, 0x2, R200 ;  /* 0x00000002020c7825 */ /* 0x000fc600078e02c8 */
[----:B------:R-:W3:Y:S04]  /*323e0*/  LDL.64 R38, [R1+0x1d90] ;  /* 0x001d900001267983 */ /* 0x000ee80000100a00 */
[----:B------:R-:W3:Y:S04]  /*323f0*/  LDG.E.U16 R183, desc[UR10][R12.64] ;  /* 0x0000000a0cb77981 */ /* 0x000ee8000c1e1500 */
[----:B------:R-:W3:Y:S04]  /*32400*/  LDL.64 R36, [R1+0x2128] ;  /* 0x0021280001247983 */ /* 0x000ee80000100a00 */
[----:B------:R-:W3:Y:S04]  /*32410*/  LDL.64 R40, [R1+0x2040] ;  /* 0x0020400001287983 */ /* 0x000ee80000100a00 */
[----:B------:R-:W3:Y:S04]  /*32420*/  LDL.64 R42, [R1+0x1f28] ;  /* 0x001f2800012a7983 */ /* 0x000ee80000100a00 */
[----:B0-----:R-:W3:Y:S04]  /*32430*/  LDL.64 R116, [R1+0x1c60] ;  /* 0x001c600001747983 */ /* 0x001ee80000100a00 */
        /* <DEDUP_REMOVED lines=33> */
[----:B------:R-:W3:Y:S01]  /*32650*/  LDL.64 R226, [R1+0x1ab0] ;  /* 0x001ab00001e27983 */ /* 0x000ee20000100a00 */
[----:B--2---:R-:W-:-:S05]  /*32660*/  IMAD.WIDE R4, R2, 0x2, R4 ;  /* 0x0000000202047825 */ /* 0x004fca00078e0204 */
[----:B------:R0:W2:Y:S01]  /*32670*/  LDG.E.U16 R131, desc[UR10][R4.64] ;  /* 0x0000000a04837981 */ /* 0x0000a2000c1e1500 */
[----:B----4-:R-:W-:-:S03]  /*32680*/  IMAD.WIDE R10, R2, 0x2, R14 ;  /* 0x00000002020a7825 */ /* 0x010fc600078e020e */
[----:B------:R-:W4:Y:S01]  /*32690*/  LDL.64 R14, [R1+0x20b8] ;  /* 0x0020b800010e7983 */ /* 0x000f220000100a00 */
[----:B---3--:R-:W-:-:S03]  /*326a0*/  IMAD.WIDE R8, R2, 0x2, R30 ;  /* 0x0000000202087825 */ /* 0x008fc600078e021e */
[----:B------:R-:W3:Y:S01]  /*326b0*/  LDL.64 R30, [R1+0x20b0] ;  /* 0x0020b000011e7983 */ /* 0x000ee20000100a00 */
[----:B0-----:R-:W-:-:S03]  /*326c0*/  IMAD.WIDE R4, R2, 0x2, R18 ;  /* 0x0000000202047825 */ /* 0x001fc600078e0212 */
[----:B------:R-:W2:Y:S01]  /*326d0*/  LDL.64 R18, [R1+0x1d48] ;  /* 0x001d480001127983 */ /* 0x000ea20000100a00 */
[----:B------:R-:W-:-:S03]  /*326e0*/  IMAD.WIDE R6, R2, 0x2, R28 ;  /* 0x0000000202067825 */ /* 0x000fc600078e021c */
[----:B------:R0:W3:Y:S04]  /*326f0*/  LDG.E.U16 R175, desc[UR10][R4.64] ;  /* 0x0000000a04af7981 */ /* 0x0000e8000c1e1500 */
[----:B------:R-:W3:Y:S04]  /*32700*/  LDL.64 R28, [R1+0x1d30] ;  /* 0x001d3000011c7983 */ /* 0x000ee80000100a00 */
[----:B------:R1:W3:Y:S01]  /*32710*/  LDG.E.U16 R159, desc[UR10][R6.64] ;  /* 0x0000000a069f7981 */ /* 0x0002e2000c1e1500 */
[----:B0-----:R-:W-:-:S03]  /*32720*/  IMAD.WIDE R4, R2, 0x2, R26 ;  /* 0x0000000202047825 */ /* 0x001fc600078e021a */
[----:B------:R-:W3:Y:S01]  /*32730*/  LDL.64 R26, [R1+0x2060] ;  /* 0x00206000011a7983 */ /* 0x000ee20000100a00 */
[----:B------:R-:W-:-:S03]  /*32740*/  IMAD.WIDE R12, R2, 0x2, R32 ;  /* 0x00000002020c7825 */ /* 0x000fc600078e0220 */
[----:B------:R-:W3:Y:S04]  /*32750*/  LDL.64 R32, [R1+0x20c0] ;  /* 0x0020c00001207983 */ /* 0x000ee80000100a00 */
[----:B------:R0:W3:Y:S01]  /*32760*/  LDG.E.U16 R173, desc[UR10][R12.64] ;  /* 0x0000000a0cad7981 */ /* 0x0000e2000c1e1500 */
[----:B-1----:R-:W-:-:S03]  /*32770*/  IMAD.WIDE R6, R2, 0x2, R16 ;  /* 0x0000000202067825 */ /* 0x002fc600078e0210 */
[----:B------:R-:W3:Y:S04]  /*32780*/  LDL.64 R16, [R1+0x2018] ;  /* 0x0020180001107983 */ /* 0x000ee80000100a00 */
[----:B------:R1:W3:Y:S01]  /*32790*/  LDG.E.U16 R171, desc[UR10][R10.64] ;  /* 0x0000000a0aab7981 */ /* 0x0002e2000c1e1500 */
[----:B0-----:R-:W-:-:S03]  /*327a0*/  IMAD.WIDE R12, R2, 0x2, R24 ;  /* 0x00000002020c7825 */ /* 0x001fc600078e0218 */
[----:B------:R-:W3:Y:S04]  /*327b0*/  LDL.64 R24, [R1+0x2058] ;  /* 0x0020580001187983 */ /* 0x000ee80000100a00 */
[----:B------:R0:W3:Y:S01]  /*327c0*/  LDG.E.U16 R170, desc[UR10][R8.64] ;  /* 0x0000000a08aa7981 */ /* 0x0000e2000c1e1500 */
[----:B-1----:R-:W-:-:S03]  /*327d0*/  IMAD.WIDE R10, R2, 0x2, R34 ;  /* 0x00000002020a7825 */ /* 0x002fc600078e0222 */
[----:B------:R1:W3:Y:S04]  /*327e0*/  LDG.E.U16 R157, desc[UR10][R4.64] ;  /* 0x0000000a049d7981 */ /* 0x0002e8000c1e1500 */
[----:B------:R-:W3:Y:S01]  /*327f0*/  LDG.E.U16 R155, desc[UR10][R12.64] ;  /* 0x0000000a0c9b7981 */ /* 0x000ee2000c1e1500 */
[----:B0-----:R-:W-:-:S03]  /*32800*/  IMAD.WIDE R8, R2, 0x2, R22 ;  /* 0x0000000202087825 */ /* 0x001fc600078e0216 */
[----:B------:R-:W3:Y:S01]  /*32810*/  LDL.64 R34, [R1+0x2050] ;  /* 0x0020500001227983 */ /* 0x000ee20000100a00 */
[----:B-1----:R-:W-:-:S03]  /*32820*/  IMAD.WIDE R4, R2, 0x2, R20 ;  /* 0x0000000202047825 */ /* 0x002fc600078e0214 */
[----:B------:R-:W3:Y:S04]  /*32830*/  LDL.64 R22, [R1+0x1d10] ;  /* 0x001d100001167983 */ /* 0x000ee80000100a00 */
[----:B------:R-:W3:Y:S04]  /*32840*/  LDL.64 R20, [R1+0x2010] ;  /* 0x0020100001147983 */ /* 0x000ee80000100a00 */
[----:B------:R4:W3:Y:S04]  /*32850*/  LDG.E.U16 R130, desc[UR10][R8.64] ;  /* 0x0000000a08827981 */ /* 0x0008e8000c1e1500 */
[----:B------:R3:W3:Y:S04]  /*32860*/  LDG.E.U16 R129, desc[UR10][R6.64] ;  /* 0x0000000a06817981 */ /* 0x0006e8000c1e1500 */
[----:B------:R0:W3:Y:S04]  /*32870*/  LDG.E.U16 R128, desc[UR10][R4.64] ;  /* 0x0000000a04807981 */ /* 0x0000e8000c1e1500 */
[----:B------:R-:W3:Y:S01]  /*32880*/  LDG.E.U16 R153, desc[UR10][R10.64] ;  /* 0x0000000a0a997981 */ /* 0x000ee2000c1e1500 */
[----:B----4-:R-:W-:-:S03]  /*32890*/  IMAD.WIDE R8, R2, 0x2, R14 ;  /* 0x0000000202087825 */ /* 0x010fc600078e020e */
[----:B------:R-:W4:Y:S01]  /*328a0*/  LDL.64 R14, [R1+0x1fd0] ;  /* 0x001fd000010e7983 */ /* 0x000f220000100a00 */
[----:B--2---:R-:W-:-:S03]  /*328b0*/  IMAD.WIDE R12, R2, 0x2, R18 ;  /* 0x00000002020c7825 */ /* 0x004fc600078e0212 */
[----:B------:R-:W2:Y:S04]  /*328c0*/  LDG.E.U16 R113, desc[UR10][R8.64] ;  /* 0x0000000a08717981 */ /* 0x000ea8000c1e1500 */
[----:B------:R-:W2:Y:S01]  /*328d0*/  LDL.64 R18, [R1+0x2008] ;  /* 0x0020080001127983 */ /* 0x000ea20000100a00 */
[----:B---3--:R-:W-:-:S03]  /*328e0*/  IMAD.WIDE R6, R2, 0x2, R30 ;  /* 0x0000000202067825 */ /* 0x008fc600078e021e */
[----:B------:R1:W3:Y:S01]  /*328f0*/  LDG.E.U16 R127, desc[UR10][R12.64] ;  /* 0x0000000a0c7f7981 */ /* 0x0002e2000c1e1500 */
[----:B0-----:R-:W-:-:S03]  /*32900*/  IMAD.WIDE R4, R2, 0x2, R28 ;  /* 0x0000000202047825 */ /* 0x001fc600078e021c */
[----:B------:R-:W3:Y:S04]  /*32910*/  LDL.64 R30, [R1+0x1fc8] ;  /* 0x001fc800011e7983 */ /* 0x000ee80000100a00 */
[----:B------:R-:W3:Y:S01]  /*32920*/  LDL.64 R28, [R1+0x1fc0] ;  /* 0x001fc000011c7983 */ /* 0x000ee20000100a00 */
[----:B-1----:R-:W-:-:S03]  /*32930*/  IMAD.WIDE R12, R2, 0x2, R26 ;  /* 0x00000002020c7825 */ /* 0x002fc600078e021a */
[----:B------:R-:W3:Y:S04]  /*32940*/  LDL.64 R26, [R1+0x1ce0] ;  /* 0x001ce000011a7983 */ /* 0x000ee80000100a00 */
[----:B------:R0:W3:Y:S01]  /*32950*/  LDG.E.U16 R111, desc[UR10][R4.64] ;  /* 0x0000000a046f7981 */ /* 0x0000e2000c1e1500 */
[----:B------:R-:W-:-:S03]  /*32960*/  IMAD.WIDE R10, R2, 0x2, R32 ;  /* 0x00000002020a7825 */ /* 0x000fc600078e0220 */
[----:B------:R-:W3:Y:S04]  /*32970*/  LDL.64 R32, [R1+0x1cf8] ;  /* 0x001cf80001207983 */ /* 0x000ee80000100a00 */
[----:B------:R1:W3:Y:S01]  /*32980*/  LDG.E.U16 R126, desc[UR10][R10.64] ;  /* 0x0000000a0a7e7981 */ /* 0x0002e2000c1e1500 */
[----:B0-----:R-:W-:-:S03]  /*32990*/  IMAD.WIDE R4, R2, 0x2, R16 ;  /* 0x0000000202047825 */ /* 0x001fc600078e0210 */
[----:B------:R-:W3:Y:S04]  /*329a0*/  LDL.64 R16, [R1+0x1cc8] ;  /* 0x001cc80001107983 */ /* 0x000ee80000100a00 */
[----:B------:R0:W3:Y:S01]  /*329b0*/  LDG.E.U16 R112, desc[UR10][R6.64] ;  /* 0x0000000a06707981 */ /* 0x0000e2000c1e1500 */
[----:B-1----:R-:W-:-:S03]  /*329c0*/  IMAD.WIDE R10, R2, 0x2, R24 ;  /* 0x00000002020a7825 */ /* 0x002fc600078e0218 */
[----:B------:R-:W3:Y:S04]  /*329d0*/  LDL.64 R24, [R1+0x1f88] ;  /* 0x001f880001187983 */ /* 0x000ee80000100a00 */
[----:B------:R1:W3:Y:S01]  /*329e0*/  LDG.E.U16 R110, desc[UR10][R12.64] ;  /* 0x0000000a0c6e7981 */ /* 0x0002e2000c1e1500 */
[----:B------:R-:W-:-:S03]  /*329f0*/  IMAD.WIDE R8, R2, 0x2, R34 ;  /* 0x0000000202087825 */ /* 0x000fc600078e0222 */
        /* <DEDUP_REMOVED lines=11> */
[----:B------:R-:W4:Y:S04]  /*32ab0*/  LDL.64 R14, [R1+0x1cb0] ;  /* 0x001cb000010e7983 */ /* 0x000f280000100a00 */
[----:B------:R-:W4:Y:S01]  /*32ac0*/  LDG.E.U16 R102, desc[UR10][R6.64] ;  /* 0x0000000a06667981 */ /* 0x000f22000c1e1500 */
[----:B--2---:R-:W-:-:S03]  /*32ad0*/  IMAD.WIDE R10, R2, 0x2, R18 ;  /* 0x00000002020a7825 */ /* 0x004fc600078e0212 */
[----:B------:R-:W2:Y:S04]  /*32ae0*/  LDL.64 R18, [R1+0x1f38] ;  /* 0x001f380001127983 */ /* 0x000ea80000100a00 */
[----:B------:R1:W2:Y:S01]  /*32af0*/  LDG.E.U16 R104, desc[UR10][R10.64] ;  /* 0x0000000a0a687981 */ /* 0x0002a2000c1e1500 */
[----:B---3--:R-:W-:-:S03]  /*32b00*/  IMAD.WIDE R4, R2, 0x2, R30 ;  /* 0x0000000202047825 */ /* 0x008fc600078e021e */
[----:B------:R-:W3:Y:S01]  /*32b10*/  LDL.64 R30, [R1+0x1ef8] ;  /* 0x001ef800011e7983 */ /* 0x000ee20000100a00 */
[----:B0-----:R-:W-:-:S03]  /*32b20*/  IMAD.WIDE R12, R2, 0x2, R28 ;  /* 0x00000002020c7825 */ /* 0x001fc600078e021c */
        /* <DEDUP_REMOVED lines=12> */
[----:B------:R1:W3:Y:S04]  /*32bf0*/  LDG.E.U16 R99, desc[UR10][R10.64] ;  /* 0x0000000a0a637981 */ /* 0x0002e8000c1e1500 */
[----:B------:R-:W3:Y:S01]  /*32c00*/  LDG.E.U16 R98, desc[UR10][R8.64] ;  /* 0x0000000a08627981 */ /* 0x000ee2000c1e1500 */
[----:B------:R-:W-:-:S03]  /*32c10*/  IMAD.WIDE R6, R2, 0x2, R34 ;  /* 0x0000000202067825 */ /* 0x000fc600078e0222 */
[----:B------:R-:W3:Y:S01]  /*32c20*/  LDL.64 R34, [R1+0x1eb0] ;  /* 0x001eb00001227983 */ /* 0x000ee20000100a00 */
[----:B0-----:R-:W-:-:S03]  /*32c30*/  IMAD.WIDE R4, R2, 0x2, R22 ;  /* 0x0000000202047825 */ /* 0x001fc600078e0216 */
[----:B------:R-:W3:Y:S01]  /*32c40*/  LDL.64 R22, [R1+0x1ea8] ;  /* 0x001ea80001167983 */ /* 0x000ee20000100a00 */
[----:B-1----:R-:W-:-:S03]  /*32c50*/  IMAD.WIDE R10, R2, 0x2, R20 ;  /* 0x00000002020a7825 */ /* 0x002fc600078e0214 */
        /* <DEDUP_REMOVED lines=25> */
[----:B------:R1:W3:Y:S04]  /*32df0*/  LDG.E.U16 R88, desc[UR10][R8.64] ;  /* 0x0000000a08587981 */ /* 0x0002e8000c1e1500 */
[----:B------:R-:W3:Y:S04]  /*32e00*/  LDG.E.U16 R87, desc[UR10][R6.64] ;  /* 0x0000000a06577981 */ /* 0x000ee8000c1e1500 */
[----:B------:R-:W3:Y:S01]  /*32e10*/  LDL.64 R24, [R1+0x1e10] ;  /* 0x001e100001187983 */ /* 0x000ee20000100a00 */
[----:B------:R-:W-:-:S03]  /*32e20*/  IMAD.WIDE R4, R2, 0x2, R34 ;  /* 0x0000000202047825 */ /* 0x000fc600078e0222 */
[----:B------:R-:W3:Y:S01]  /*32e30*/  LDL.64 R34, [R1+0x1c50] ;  /* 0x001c500001227983 */ /* 0x000ee20000100a00 */
[----:B0-----:R-:W-:-:S03]  /*32e40*/  IMAD.WIDE R12, R2, 0x2, R22 ;  /* 0x00000002020c7825 */ /* 0x001fc600078e0216 */
[----:B------:R-:W3:Y:S01]  /*32e50*/  LDL.64 R22, [R1+0x1dd8] ;  /* 0x001dd80001167983 */ /* 0x000ee20000100a00 */
[----:B-1----:R-:W-:-:S03]  /*32e60*/  IMAD.WIDE R8, R2, 0x2, R20 ;  /* 0x0000000202087825 */ /* 0x002fc600078e0214 */
[----:B------:R4:W3:Y:S04]  /*32e70*/  LDG.E.U16 R85, desc[UR10][R12.64] ;  /* 0x0000000a0c557981 */ /* 0x0008e8000c1e1500 */
[----:B------:R3:W3:Y:S04]  /*32e80*/  LDG.E.U16 R84, desc[UR10][R10.64] ;  /* 0x0000000a0a547981 */ /* 0x0006e8000c1e1500 */
[----:B------:R0:W3:Y:S04]  /*32e90*/  LDG.E.U16 R83, desc[UR10][R8.64] ;  /* 0x0000000a08537981 */ /* 0x0000e8000c1e1500 */
[----:B------:R-:W3:Y:S04]  /*32ea0*/  LDL.64 R20, [R1+0x1dc8] ;  /* 0x001dc80001147983 */ /* 0x000ee80000100a00 */
        /* <DEDUP_REMOVED lines=10> */
[----:B------:R-:W2:Y:S01]  /*32f50*/  LDL.64 R28, [R1+0x2180] ;  /* 0x00218000011c7983 */ /* 0x000ea20000100a00 */
[----:B-1----:R-:W-:-:S03]  /*32f60*/  IMAD.WIDE R6, R2, 0x2, R26 ;  /* 0x0000000202067825 */ /* 0x002fc600078e021a */
[----:B------:R-:W2:Y:S04]  /*32f70*/  LDL.64 R26, [R1+0x2170] ;  /* 0x00217000011a7983 */ /* 0x000ea80000100a00 */
[----:B------:R0:W2:Y:S01]  /*32f80*/  LDG.E.U16 R77, desc[UR10][R6.64] ;  /* 0x0000000a064d7981 */ /* 0x0000a2000c1e1500 */
[----:B------:R-:W-:-:S03]  /*32f90*/  IMAD.WIDE R4, R2, 0x2, R32 ;  /* 0x0000000202047825 */ /* 0x000fc600078e0220 */
[----:B------:R-:W2:Y:S04]  /*32fa0*/  LDL.64 R32, [R1+0x2178] ;  /* 0x0021780001207983 */ /* 0x000ea80000100a00 */
[----:B------:R1:W2:Y:S01]  /*32fb0*/  LDG.E.U16 R81, desc[UR10][R4.64] ;  /* 0x0000000a04517981 */ /* 0x0002a2000c1e1500 */
[----:B0-----:R-:W-:-:S03]  /*32fc0*/  IMAD.WIDE R6, R2, 0x2, R16 ;  /* 0x0000000202067825 */ /* 0x001fc600078e0210 */
[----:B------:R-:W2:Y:S04]  /*32fd0*/  LDL.64 R16, [R1+0x2130] ;  /* 0x0021300001107983 */ /* 0x000ea80000100a00 */
[----:B------:R0:W2:Y:S04]  /*32fe0*/  LDG.E.U16 R79, desc[UR10][R10.64] ;  /* 0x0000000a0a4f7981 */ /* 0x0000a8000c1e1500 */
[----:B------:R0:W2:Y:S04]  /*32ff0*/  LDG.E.U16 R78, desc[UR10][R8.64] ;  /* 0x0000000a084e7981 */ /* 0x0000a8000c1e1500 */
[----:B------:R-:W2:Y:S01]  /*33000*/  LDG.E.U16 R73, desc[UR10][R6.64] ;  /* 0x0000000a06497981 */ /* 0x000ea2000c1e1500 */
[----:B-1----:R-:W-:-:S03]  /*33010*/  IMAD.WIDE R4, R2, 0x2, R24 ;  /* 0x0000000202047825 */ /* 0x002fc600078e0218 */
[----:B------:R-:W2:Y:S01]  /*33020*/  LDL.64 R24, [R1+0x1d70] ;  /* 0x001d700001187983 */ /* 0x000ea20000100a00 */
[----:B0-----:R-:W-:-:S03]  /*33030*/  IMAD.WIDE R10, R2, 0x2, R34 ;  /* 0x00000002020a7825 */ /* 0x001fc600078e0222 */
[----:B------:R0:W2:Y:S01]  /*33040*/  LDG.E.U16 R76, desc[UR10][R4.64] ;  /* 0x0000000a044c7981 */ /* 0x0000a2000c1e1500 */
[----:B------:R-:W-:-:S03]  /*33050*/  IMAD.WIDE R8, R2, 0x2, R22 ;  /* 0x0000000202087825 */ /* 0x000fc600078e0216 */
[----:B------:R-:W2:Y:S04]  /*33060*/  LDL.64 R22, [R1+0x2138] ;  /* 0x0021380001167983 */ /* 0x000ea80000100a00 */
[----:B------:R4:W2:Y:S04]  /*33070*/  LDG.E.U16 R75, desc[UR10][R10.64] ;  /* 0x0000000a0a4b7981 */ /* 0x0008a8000c1e1500 */
[----:B------:R3:W2:Y:S01]  /*33080*/  LDG.E.U16 R74, desc[UR10][R8.64] ;  /* 0x0000000a084a7981 */ /* 0x0006a2000c1e1500 */
[----:B------:R-:W-:-:S03]  /*33090*/  IMAD.WIDE R12, R2, 0x2, R38 ;  /* 0x00000002020c7825 */ /* 0x000fc600078e0226 */
[----:B------:R-:W2:Y:S01]  /*330a0*/  LDL.64 R34, [R1+0x1d58] ;  /* 0x001d580001227983 */ /* 0x000ea20000100a00 */
[----:B0-----:R-:W-:-:S03]  /*330b0*/  IMAD.WIDE R4, R2, 0x2, R20 ;  /* 0x0000000202047825 */ /* 0x001fc600078e0214 */
[----:B------:R-:W2:Y:S04]  /*330c0*/  LDL.64 R20, [R1+0x20f0] ;  /* 0x0020f00001147983 */ /* 0x000ea80000100a00 */
[----:B------:R-:W2:Y:S04]  /*330d0*/  LDG.E.U16 R72, desc[UR10][R4.64] ;  /* 0x0000000a04487981 */ /* 0x000ea8000c1e1500 */
[----:B------:R0:W2:Y:S04]  /*330e0*/  LDG.E.U16 R71, desc[UR10][R12.64] ;  /* 0x0000000a0c477981 */ /* 0x0000a8000c1e1500 */
[----:B------:R-:W2:Y:S01]  /*330f0*/  LDL.64 R38, [R1+0x2038] ;  /* 0x0020380001267983 */ /* 0x000ea20000100a00 */
[----:B----4-:R-:W-:-:S03]  /*33100*/  IMAD.WIDE R10, R2, 0x2, R14 ;  /* 0x00000002020a7825 */ /* 0x010fc600078e020e */
[----:B------:R-:W4:Y:S04]  /*33110*/  LDL.64 R14, [R1+0x20e8] ;  /* 0x0020e800010e7983 */ /* 0x000f280000100a00 */
[----:B------:R-:W4:Y:S01]  /*33120*/  LDG.E.U16 R70, desc[UR10][R10.64] ;  /* 0x0000000a0a467981 */ /* 0x000f22000c1e1500 */
[----:B---3--:R-:W-:-:S03]  /*33130*/  IMAD.WIDE R8, R2, 0x2, R30 ;  /* 0x0000000202087825 */ /* 0x008fc600078e021e */
[----:B------:R-:W3:Y:S01]  /*33140*/  LDL.64 R30, [R1+0x20e0] ;  /* 0x0020e000011e7983 */ /* 0x000ee20000100a00 */
[----:B--2---:R-:W-:-:S03]  /*33150*/  IMAD.WIDE R6, R2, 0x2, R28 ;  /* 0x0000000202067825 */ /* 0x004fc600078e021c */
[----:B------:R-:W2:Y:S04]  /*33160*/  LDL.64 R28, [R1+0x1d40] ;  /* 0x001d4000011c7983 */ /* 0x000ea80000100a00 */
[----:B------:R1:W2:Y:S01]  /*33170*/  LDG.E.U16 R169, desc[UR10][R6.64] ;  /* 0x0000000a06a97981 */ /* 0x0002a2000c1e1500 */
[----:B0-----:R-:W-:-:S03]  /*33180*/  IMAD.WIDE R12, R2, 0x2, R26 ;  /* 0x00000002020c7825 */ /* 0x001fc600078e021a */
[----:B------:R-:W2:Y:S01]  /*33190*/  LDL.64 R26, [R1+0x20a0] ;  /* 0x0020a000011a7983 */ /* 0x000ea20000100a00 */
[----:B------:R-:W-:-:S03]  /*331a0*/  IMAD.WIDE R4, R2, 0x2, R32 ;  /* 0x0000000202047825 */ /* 0x000fc600078e0220 */
[----:B------:R-:W2:Y:S04]  /*331b0*/  LDG.E.U16 R69, desc[UR10][R8.64] ;  /* 0x0000000a08457981 */ /* 0x000ea8000c1e1500 */
[----:B------:R0:W2:Y:S01]  /*331c0*/  LDG.E.U16 R168, desc[UR10][R4.64] ;  /* 0x0000000a04a87981 */ /* 0x0000a2000c1e1500 */
[----:B-1----:R-:W-:-:S03]  /*331d0*/  IMAD.WIDE R6, R2, 0x2, R16 ;  /* 0x0000000202067825 */ /* 0x002fc600078e0210 */
[----:B------:R-:W2:Y:S04]  /*331e0*/  LDL.64 R16, [R1+0x2048] ;  /* 0x0020480001107983 */ /* 0x000ea80000100a00 */
[----:B------:R-:W2:Y:S01]  /*331f0*/  LDL.64 R32, [R1+0x20a8] ;  /* 0x0020a80001207983 */ /* 0x000ea20000100a00 */
[----:B0-----:R-:W-:-:S03]  /*33200*/  IMAD.WIDE R4, R2, 0x2, R36 ;  /* 0x0000000202047825 */ /* 0x001fc600078e0224 */
[----:B------:R-:W2:Y:S04]  /*33210*/  LDG.E.U16 R141, desc[UR10][R6.64] ;  /* 0x0000000a068d7981 */ /* 0x000ea8000c1e1500 */
[----:B------:R-:W2:Y:S01]  /*33220*/  LDG.E.U16 R139, desc[UR10][R4.64] ;  /* 0x0000000a048b7981 */ /* 0x000ea2000c1e1500 */
[----:B------:R-:W-:-:S03]  /*33230*/  IMAD.WIDE R10, R2, 0x2, R24 ;  /* 0x00000002020a7825 */ /* 0x000fc600078e0218 */
[----:B------:R-:W2:Y:S04]  /*33240*/  LDL.64 R24, [R1+0x2098] ;  /* 0x0020980001187983 */ /* 0x000ea80000100a00 */
[----:B------:R0:W2:Y:S01]  /*33250*/  LDG.E.U16 R166, desc[UR10][R10.64] ;  /* 0x0000000a0aa67981 */ /* 0x0000a2000c1e1500 */
[----:B------:R-:W-:-:S03]  /*33260*/  IMAD.WIDE R8, R2, 0x2, R22 ;  /* 0x0000000202087825 */ /* 0x000fc600078e0216 */
[----:B------:R-:W2:Y:S04]  /*33270*/  LDL.64 R22, [R1+0x1d28] ;  /* 0x001d280001167983 */ /* 0x000ea80000100a00 */
[----:B------:R4:W2:Y:S04]  /*33280*/  LDG.E.U16 R143, desc[UR10][R8.64] ;  /* 0x0000000a088f7981 */ /* 0x0008a8000c1e1500 */
[----:B------:R1:W2:Y:S04]  /*33290*/  LDG.E.U16 R167, desc[UR10][R12.64] ;  /* 0x0000000a0ca77981 */ /* 0x0002a8000c1e1500 */
[----:B------:R-:W2:Y:S01]  /*332a0*/  LDL.64 R36, [R1+0x1ff8] ;  /* 0x001ff80001247983 */ /* 0x000ea20000100a00 */
[----:B0-----:R-:W-:-:S03]  /*332b0*/  IMAD.WIDE R10, R2, 0x2, R20 ;  /* 0x00000002020a7825 */ /* 0x001fc600078e0214 */
[----:B------:R-:W2:Y:S01]  /*332c0*/  LDL.64 R20, [R1+0x1d08] ;  /* 0x001d080001147983 */ /* 0x000ea20000100a00 */
[----:B----4-:R-:W-:-:S03]  /*332d0*/  IMAD.WIDE R8, R2, 0x2, R14 ;  /* 0x0000000202087825 */ /* 0x010fc600078e020e */
[----:B------:R0:W4:Y:S04]  /*332e0*/  LDG.E.U16 R68, desc[UR10][R10.64] ;  /* 0x0000000a0a447981 */ /* 0x000128000c1e1500 */
[----:B------:R-:W4:Y:S01]  /*332f0*/  LDL.64 R14, [R1+0x2000] ;  /* 0x00200000010e7983 */ /* 0x000f220000100a00 */
[----:B---3--:R-:W-:-:S03]  /*33300*/  IMAD.WIDE R6, R2, 0x2, R30 ;  /* 0x0000000202067825 */ /* 0x008fc600078e021e */
[----:B------:R-:W3:Y:S01]  /*33310*/  LDG.E.U16 R67, desc[UR10][R8.64] ;  /* 0x0000000a08437981 */ /* 0x000ee2000c1e1500 */
[----:B--2---:R-:W-:-:S03]  /*33320*/  IMAD.WIDE R4, R2, 0x2, R28 ;  /* 0x0000000202047825 */ /* 0x004fc600078e021c */
[----:B------:R-:W2:Y:S04]  /*33330*/  LDL.64 R30, [R1+0x1cf0] ;  /* 0x001cf000011e7983 */ /* 0x000ea80000100a00 */
[----:B------:R0:W3:Y:S01]  /*33340*/  LDG.E.U16 R65, desc[UR10][R4.64] ;  /* 0x0000000a04417981 */ /* 0x0000e2000c1e1500 */
[----:B-1----:R-:W-:-:S03]  /*33350*/  IMAD.WIDE R12, R2, 0x2, R34 ;  /* 0x00000002020c7825 */ /* 0x002fc600078e0222 */
[----:B------:R-:W3:Y:S01]  /*33360*/  LDL.64 R34, [R1+0x1ff0] ;  /* 0x001ff00001227983 */ /* 0x000ee20000100a00 */
[----:B0-----:R-:W-:-:S03]  /*33370*/  IMAD.WIDE R10, R2, 0x2, R26 ;  /* 0x00000002020a7825 */ /* 0x001fc600078e021a */
[----:B------:R-:W3:Y:S04]  /*33380*/  LDL.64 R28, [R1+0x1fb8] ;  /* 0x001fb800011c7983 */ /* 0x000ee80000100a00 */
[----:B------:R-:W3:Y:S01]  /*33390*/  LDL.64 R26, [R1+0x1fb0] ;  /* 0x001fb000011a7983 */ /* 0x000ee20000100a00 */
[----:B------:R-:W-:-:S03]  /*333a0*/  IMAD.WIDE R4, R2, 0x2, R16 ;  /* 0x0000000202047825 */ /* 0x000fc600078e0210 */
[----:B------:R0:W3:Y:S04]  /*333b0*/  LDG.E.U16 R137, desc[UR10][R12.64] ;  /* 0x0000000a0c897981 */ /* 0x0000e8000c1e1500 */
[----:B------:R-:W3:Y:S04]  /*333c0*/  LDL.64 R16, [R1+0x1f70] ;  /* 0x001f700001107983 */ /* 0x000ee80000100a00 */
[----:B------:R-:W3:Y:S01]  /*333d0*/  LDG.E.U16 R66, desc[UR10][R6.64] ;  /* 0x0000000a06427981 */ /* 0x000ee2000c1e1500 */
[----:B0-----:R-:W-:-:S03]  /*333e0*/  IMAD.WIDE R12, R2, 0x2, R32 ;  /* 0x00000002020c7825 */ /* 0x001fc600078e0220 */
[----:B------:R0:W3:Y:S01]  /*333f0*/  LDG.E.U16 R63, desc[UR10][R10.64] ;  /* 0x0000000a0a3f7981 */ /* 0x0000e2000c1e1500 */
[----:B------:R-:W-:-:S03]  /*33400*/  IMAD.WIDE R8, R2, 0x2, R24 ;  /* 0x0000000202087825 */ /* 0x000fc600078e0218 */
[----:B------:R-:W3:Y:S04]  /*33410*/  LDL.64 R32, [R1+0x1fa8] ;  /* 0x001fa80001207983 */ /* 0x000ee80000100a00 */
[----:B------:R-:W3:Y:S01]  /*33420*/  LDL.64 R24, [R1+0x1cd8] ;  /* 0x001cd80001187983 */ /* 0x000ee20000100a00 */
[----:B0-----:R-:W-:-:S03]  /*33430*/  IMAD.WIDE R10, R2, 0x2, R38 ;  /* 0x00000002020a7825 */ /* 0x001fc600078e0226 */
[----:B------:R0:W3:Y:S01]  /*33440*/  LDG.E.U16 R62, desc[UR10][R8.64] ;  /* 0x0000000a083e7981 */ /* 0x0000e2000c1e1500 */
[----:B------:R-:W-:-:S03]  /*33450*/  IMAD.WIDE R6, R2, 0x2, R22 ;  /* 0x0000000202067825 */ /* 0x000fc600078e0216 */
[----:B------:R-:W3:Y:S04]  /*33460*/  LDL.64 R22, [R1+0x1f68] ;  /* 0x001f680001167983 */ /* 0x000ee80000100a00 */
[----:B------:R4:W3:Y:S04]  /*33470*/  LDG.E.U16 R61, desc[UR10][R6.64] ;  /* 0x0000000a063d7981 */ /* 0x0008e8000c1e1500 */
[----:B------:R2:W3:Y:S01]  /*33480*/  LDG.E.U16 R58, desc[UR10][R10.64] ;  /* 0x0000000a0a3a7981 */ /* 0x0004e2000c1e1500 */
[----:B0-----:R-:W-:-:S03]  /*33490*/  IMAD.WIDE R8, R2, 0x2, R20 ;  /* 0x0000000202087825 */ /* 0x001fc600078e0214 */
[----:B------:R-:W3:Y:S04]  /*334a0*/  LDG.E.U16 R64, desc[UR10][R12.64] ;  /* 0x0000000a0c407981 */ /* 0x000ee8000c1e1500 */
[----:B------:R-:W3:Y:S04]  /*334b0*/  LDL.64 R20, [R1+0x1f60] ;  /* 0x001f600001147983 */ /* 0x000ee80000100a00 */
[----:B------:R-:W3:Y:S04]  /*334c0*/  LDG.E.U16 R60, desc[UR10][R4.64] ;  /* 0x0000000a043c7981 */ /* 0x000ee8000c1e1500 */
[----:B------:R-:W3:Y:S01]  /*334d0*/  LDL.64 R38, [R1+0x1ed0] ;  /* 0x001ed00001267983 */ /* 0x000ee20000100a00 */
[----:B----4-:R-:W-:-:S03]  /*334e0*/  IMAD.WIDE R6, R2, 0x2, R14 ;  /* 0x0000000202067825 */ /* 0x010fc600078e020e */
[----:B------:R-:W4:Y:S04]  /*334f0*/  LDG.E.U16 R57, desc[UR10][R8.64] ;  /* 0x0000000a08397981 */ /* 0x000f28000c1e1500 */
[----:B------:R-:W4:Y:S01]  /*33500*/  LDL.64 R14, [R1+0x1cc0] ;  /* 0x001cc000010e7983 */ /* 0x000f220000100a00 */
[----:B--2---:R-:W-:-:S03]  /*33510*/  IMAD.WIDE R10, R2, 0x2, R30 ;  /* 0x00000002020a7825 */ /* 0x004fc600078e021e */
[----:B------:R-:W2:Y:S04]  /*33520*/  LDG.E.U16 R56, desc[UR10][R6.64] ;  /* 0x0000000a06387981 */ /* 0x000ea8000c1e1500 */
[----:B------:R-:W2:Y:S04]  /*33530*/  LDL.64 R30, [R1+0x1f18] ;  /* 0x001f1800011e7983 */ /* 0x000ea80000100a00 */
[----:B------:R3:W2:Y:S02]  /*33540*/  LDG.E.U16 R53, desc[UR10][R10.64] ;  /* 0x0000000a0a357981 */ /* 0x0006a4000c1e1500 */
[----:B---3--:R-:W-:-:S02]  /*33550*/  IMAD.WIDE R10, R2, 0x2, R16 ;  /* 0x00000002020a7825 */ /* 0x008fc400078e0210 */
[----:B------:R-:W3:Y:S02]  /*33560*/  LDL.64 R16, [R1+0x1ed8] ;  /* 0x001ed80001107983 */ /* 0x000ee40000100a00 */
[C---:B------:R-:W-:Y:S02]  /*33570*/  IMAD.WIDE R12, R2.reuse, 0x2, R40 ;  /* 0x00000002020c7825 */ /* 0x040fe400078e0228 */
[----:B------:R-:W3:Y:S02]  /*33580*/  LDL.64 R40, [R1+0x1f20] ;  /* 0x001f200001287983 */ /* 0x000ee40000100a00 */
[C---:B------:R-:W-:Y:S02]  /*33590*/  IMAD.WIDE R4, R2.reuse, 0x2, R36 ;  /* 0x0000000202047825 */ /* 0x040fe400078e0224 */
[----:B------:R0:W3:Y:S02]  /*335a0*/  LDG.E.U16 R59, desc[UR10][R12.64] ;  /* 0x0000000a0c3b7981 */ /* 0x0000e4000c1e1500 */
[----:B------:R-:W-:-:S02]  /*335b0*/  IMAD.WIDE R8, R2, 0x2, R28 ;  /* 0x0000000202087825 */ /* 0x000fc400078e021c */
[----:B------:R-:W3:Y:S02]  /*335c0*/  LDL.64 R28, [R1+0x1ca8] ;  /* 0x001ca800011c7983 */ /* 0x000ee40000100a00 */
[C---:B------:R-:W-:Y:S02]  /*335d0*/  IMAD.WIDE R6, R2.reuse, 0x2, R26 ;  /* 0x0000000202067825 */ /* 0x040fe400078e021a */
[----:B------:R-:W3:Y:S02]  /*335e0*/  LDL.64 R26, [R1+0x1ee0] ;  /* 0x001ee000011a7983 */ /* 0x000ee40000100a00 */
[C---:B0-----:R-:W-:Y:S02]  /*335f0*/  IMAD.WIDE R12, R2.reuse, 0x2, R34 ;  /* 0x00000002020c7825 */ /* 0x041fe400078e0222 */
[----:B------:R0:W3:Y:S04]  /*33600*/  LDG.E.U16 R55, desc[UR10][R4.64] ;  /* 0x0000000a04377981 */ /* 0x0000e8000c1e1500 */
[----:B------:R1:W3:Y:S04]  /*33610*/  LDG.E.U16 R54, desc[UR10][R12.64] ;  /* 0x0000000a0c367981 */ /* 0x0002e8000c1e1500 */
[----:B------:R1:W3:Y:S01]  /*33620*/  LDG.E.U16 R52, desc[UR10][R8.64] ;  /* 0x0000000a08347981 */ /* 0x0002e2000c1e1500 */
[----:B0-----:R-:W-:-:S03]  /*33630*/  IMAD.WIDE R4, R2, 0x2, R32 ;  /* 0x0000000202047825 */ /* 0x001fc600078e0220 */
[----:B------:R-:W3:Y:S01]  /*33640*/  LDL.64 R36, [R1+0x1c90] ;  /* 0x001c900001247983 */ /* 0x000ee20000100a00 */
[----:B-1----:R-:W-:-:S03]  /*33650*/  IMAD.WIDE R12, R2, 0x2, R24 ;  /* 0x00000002020c7825 */ /* 0x002fc600078e0218 */
[----:B------:R-:W3:Y:S01]  /*33660*/  LDL.64 R24, [R1+0x1e98] ;  /* 0x001e980001187983 */ /* 0x000ee20000100a00 */
[----:B------:R-:W-:-:S03]  /*33670*/  IMAD.WIDE R8, R2, 0x2, R22 ;  /* 0x0000000202087825 */ /* 0x000fc600078e0216 */
[----:B------:R-:W3:Y:S04]  /*33680*/  LDL.64 R32, [R1+0x1e88] ;  /* 0x001e880001207983 */ /* 0x000ee80000100a00 */
[----:B------:R-:W3:Y:S04]  /*33690*/  LDL.64 R22, [R1+0x1c78] ;  /* 0x001c780001167983 */ /* 0x000ee80000100a00 */
[----:B------:R-:W3:Y:S04]  /*336a0*/  LDG.E.U16 R50, desc[UR10][R4.64] ;  /* 0x0000000a04327981 */ /* 0x000ee8000c1e1500 */
[----:B------:R-:W3:Y:S04]  /*336b0*/  LDL.64 R34, [R1+0x1e90] ;  /* 0x001e900001227983 */ /* 0x000ee80000100a00 */
[----:B------:R0:W3:Y:S04]  /*336c0*/  LDG.E.U16 R49, desc[UR10][R12.64] ;  /* 0x0000000a0c317981 */ /* 0x0000e8000c1e1500 */
[----:B------:R1:W3:Y:S04]  /*336d0*/  LDG.E.U16 R51, desc[UR10][R6.64] ;  /* 0x0000000a06337981 */ /* 0x0002e8000c1e1500 */
[----:B------:R2:W3:Y:S01]  /*336e0*/  LDG.E.U16 R47, desc[UR10][R8.64] ;  /* 0x0000000a082f7981 */ /* 0x0004e2000c1e1500 */
[----:B0-----:R-:W-:-:S03]  /*336f0*/  IMAD.WIDE R12, R2, 0x2, R42 ;  /* 0x00000002020c7825 */ /* 0x001fc600078e022a */
[----:B------:R-:W3:Y:S01]  /*33700*/  LDG.E.U16 R48, desc[UR10][R10.64] ;  /* 0x0000000a0a307981 */ /* 0x000ee2000c1e1500 */
[----:B-1----:R-:W-:-:S03]  /*33710*/  IMAD.WIDE R6, R2, 0x2, R20 ;  /* 0x0000000202067825 */ /* 0x002fc600078e0214 */
[----:B------:R-:W3:Y:S04]  /*33720*/  LDL.64 R20, [R1+0x1e50] ;  /* 0x001e500001147983 */ /* 0x000ee80000100a00 */
[----:B------:R3:W3:Y:S04]  /*33730*/  LDG.E.U16 R44, desc[UR10][R12.64] ;  /* 0x0000000a0c2c7981 */ /* 0x0006e8000c1e1500 */
[----:B------:R0:W3:Y:S01]  /*33740*/  LDG.E.U16 R46, desc[UR10][R6.64] ;  /* 0x0000000a062e7981 */ /* 0x0000e2000c1e1500 */
[----:B----4-:R-:W-:-:S03]  /*33750*/  IMAD.WIDE R4, R2, 0x2, R14 ;  /* 0x0000000202047825 */ /* 0x010fc600078e020e */
[----:B------:R-:W4:Y:S04]  /*33760*/  LDL.64 R14, [R1+0x1e48] ;  /* 0x001e4800010e7983 */ /* 0x000f280000100a00 */
[----:B------:R1:W4:Y:S01]  /*33770*/  LDG.E.U16 R45, desc[UR10][R4.64] ;  /* 0x0000000a042d7981 */ /* 0x000322000c1e1500 */
[----:B--2---:R-:W-:-:S03]  /*33780*/  IMAD.WIDE R8, R2, 0x2, R30 ;  /* 0x0000000202087825 */ /* 0x004fc600078e021e */
[----:B------:R-:W2:Y:S04]  /*33790*/  LDL.64 R30, [R1+0x1e40] ;  /* 0x001e4000011e7983 */ /* 0x000ea80000100a00 */
[----:B------:R-:W2:Y:S01]  /*337a0*/  LDG.E.U16 R42, desc[UR10][R8.64] ;  /* 0x0000000a082a7981 */ /* 0x000ea2000c1e1500 */
[----:B---3--:R-:W-:-:S03]  /*337b0*/  IMAD.WIDE R12, R2, 0x2, R16 ;  /* 0x00000002020c7825 */ /* 0x008fc600078e0210 */
[----:B------:R-:W3:Y:S01]  /*337c0*/  LDL.64 R16, [R1+0x1df8] ;  /* 0x001df80001107983 */ /* 0x000ee20000100a00 */
[----:B------:R-:W-:-:S05]  /*337d0*/  IMAD.WIDE R10, R2, 0x2, R40 ;  /* 0x00000002020a7825 */ /* 0x000fca00078e0228 */
[----:B------:R1:W3:Y:S01]  /*337e0*/  LDG.E.U16 R43, desc[UR10][R10.64] ;  /* 0x0000000a0a2b7981 */ /* 0x0002e2000c1e1500 */
[----:B0-----:R-:W-:-:S03]  /*337f0*/  IMAD.WIDE R6, R2, 0x2, R28 ;  /* 0x0000000202067825 */ /* 0x001fc600078e021c */
[----:B------:R-:W3:Y:S01]  /*33800*/  LDL.64 R28, [R1+0x1e08] ;  /* 0x001e0800011c7983 */ /* 0x000ee20000100a00 */
[----:B-1----:R-:W-:-:S03]  /*33810*/  IMAD.WIDE R4, R2, 0x2, R26 ;  /* 0x0000000202047825 */ /* 0x002fc600078e021a */
[----:B------:R-:W3:Y:S01]  /*33820*/  LDL.64 R26, [R1+0x1e00] ;  /* 0x001e0000011a7983 */ /* 0x000ee20000100a00 */
[----:B------:R-:W-:-:S03]  /*33830*/  IMAD.WIDE R10, R2, 0x2, R38 ;  /* 0x00000002020a7825 */ /* 0x000fc600078e0226 */
[----:B------:R0:W3:Y:S04]  /*33840*/  LDG.E.U16 R41, desc[UR10][R6.64] ;  /* 0x0000000a06297981 */ /* 0x0000e8000c1e1500 */
[----:B------:R1:W3:Y:S04]  /*33850*/  LDG.E.U16 R39, desc[UR10][R12.64] ;  /* 0x0000000a0c277981 */ /* 0x0002e8000c1e1500 */
[----:B------:R1:W3:Y:S01]  /*33860*/  LDG.E.U16 R38, desc[UR10][R10.64] ;  /* 0x0000000a0a267981 */ /* 0x0002e2000c1e1500 */
[----:B------:R-:W-:-:S03]  /*33870*/  IMAD.WIDE R8, R2, 0x2, R36 ;  /* 0x0000000202087825 */ /* 0x000fc600078e0224 */
[----:B------:R1:W3:Y:S01]  /*33880*/  LDG.E.U16 R40, desc[UR10][R4.64] ;  /* 0x0000000a04287981 */ /* 0x0002e2000c1e1500 */
[----:B0-----:R-:W-:-:S03]  /*33890*/  IMAD.WIDE R6, R2, 0x2, R24 ;  /* 0x0000000202067825 */ /* 0x001fc600078e0218 */
[----:B------:R-:W3:Y:S01]  /*338a0*/  LDL.64 R24, [R1+0x1c48] ;  /* 0x001c480001187983 */ /* 0x000ee20000100a00 */
[----:B-1----:R-:W-:-:S03]  /*338b0*/  IMAD.WIDE R12, R2, 0x2, R32 ;  /* 0x00000002020c7825 */ /* 0x002fc600078e0220 */
[----:B------:R-:W3:Y:S01]  /*338c0*/  LDG.E.U16 R36, desc[UR10][R6.64] ;  /* 0x0000000a06247981 */ /* 0x000ee2000c1e1500 */
[----:B------:R-:W-:-:S03]  /*338d0*/  IMAD.WIDE R10, R2, 0x2, R22 ;  /* 0x00000002020a7825 */ /* 0x000fc600078e0216 */
[----:B------:R-:W3:Y:S04]  /*338e0*/  LDL.64 R22, [R1+0x1db0] ;  /* 0x001db00001167983 */ /* 0x000ee80000100a00 */
[----:B------:R-:W3:Y:S01]  /*338f0*/  LDG.E.U16 R37, desc[UR10][R8.64] ;  /* 0x0000000a08257981 */ /* 0x000ee2000c1e1500 */
[----:B------:R-:W-:-:S03]  /*33900*/  IMAD.WIDE R4, R2, 0x2, R34 ;  /* 0x0000000202047825 */ /* 0x000fc600078e0222 */
[----:B------:R0:W3:Y:S04]  /*33910*/  LDG.E.U16 R34, desc[UR10][R12.64] ;  /* 0x0000000a0c227981 */ /* 0x0000e8000c1e1500 */
[----:B------:R2:W3:Y:S04]  /*33920*/  LDG.E.U16 R35, desc[UR10][R4.64] ;  /* 0x0000000a04237981 */ /* 0x0004e8000c1e1500 */
[----:B------:R-:W3:Y:S01]  /*33930*/  LDG.E.U16 R33, desc[UR10][R10.64] ;  /* 0x0000000a0a217981 */ /* 0x000ee2000c1e1500 */
[----:B0-----:R-:W-:-:S03]  /*33940*/  IMAD.WIDE R12, R2, 0x2, R116 ;  /* 0x00000002020c7825 */ /* 0x001fc600078e0274 */
[----:B------:R-:W3:Y:S01]  /*33950*/  LDL.64 R116, [R1+0x1c08] ;  /* 0x001c080001747983 */ /* 0x000ee20000100a00 */
[----:B------:R-:W-:-:S03]  /*33960*/  IMAD.WIDE R8, R2, 0x2, R20 ;  /* 0x0000000202087825 */ /* 0x000fc600078e0214 */
[----:B------:R-:W3:Y:S04]  /*33970*/  LDL.64 R20, [R1+0x1c30] ;  /* 0x001c300001147983 */ /* 0x000ee80000100a00 */
[----:B------:R-:W3:Y:S01]  /*33980*/  LDG.E.U16 R32, desc[UR10][R8.64] ;  /* 0x0000000a08207981 */ /* 0x000ee2000c1e1500 */
[----:B----4-:R-:W-:-:S03]  /*33990*/  IMAD.WIDE R6, R2, 0x2, R14 ;  /* 0x0000000202067825 */ /* 0x010fc600078e020e */
[----:B------:R-:W4:Y:S01]  /*339a0*/  LDL.64 R14, [R1+0x1c18] ;  /* 0x001c1800010e7983 */ /* 0x000f220000100a00 */
[----:B--2---:R-:W-:-:S03]  /*339b0*/  IMAD.WIDE R4, R2, 0x2, R30 ;  /* 0x0000000202047825 */ /* 0x004fc600078e021e */
[----:B------:R3:W2:Y:S04]  /*339c0*/  LDG.E.U16 R31, desc[UR10][R6.64] ;  /* 0x0000000a061f7981 */ /* 0x0006a8000c1e1500 */
[----:B------:R-:W2:Y:S01]  /*339d0*/  LDG.E.U16 R30, desc[UR10][R4.64] ;  /* 0x0000000a041e7981 */ /* 0x000ea2000c1e1500 */
[----:B---3--:R-:W-:-:S03]  /*339e0*/  IMAD.WIDE R6, R2, 0x2, R16 ;  /* 0x0000000202067825 */ /* 0x008fc600078e0210 */
[----:B------:R-:W3:Y:S01]  /*339f0*/  LDL.64 R16, [R1+0x2160] ;  /* 0x0021600001107983 */ /* 0x000ee20000100a00 */
[----:B------:R-:W-:-:S03]  /*33a00*/  IMAD.WIDE R10, R2, 0x2, R28 ;  /* 0x00000002020a7825 */ /* 0x000fc600078e021c */
[----:B------:R0:W2:Y:S01]  /*33a10*/  LDG.E.U16 R29, desc[UR10][R12.64] ;  /* 0x0000000a0c1d7981 */ /* 0x0000a2000c1e1500 */
[----:B------:R-:W-:-:S03]  /*33a20*/  IMAD.WIDE R8, R2, 0x2, R26 ;  /* 0x0000000202087825 */ /* 0x000fc600078e021a */
[----:B------:R1:W2:Y:S04]  /*33a30*/  LDG.E.U16 R28, desc[UR10][R10.64] ;  /* 0x0000000a0a1c7981 */ /* 0x0002a8000c1e1500 */
[----:B------:R1:W2:Y:S01]  /*33a40*/  LDG.E.U16 R27, desc[UR10][R8.64] ;  /* 0x0000000a081b7981 */ /* 0x0002a2000c1e1500 */
[----:B0-----:R-:W-:-:S03]  /*33a50*/  IMAD.WIDE R12, R2, 0x2, R118 ;  /* 0x00000002020c7825 */ /* 0x001fc600078e0276 */
[----:B------:R-:W2:Y:S01]  /*33a60*/  LDL.64 R118, [R1+0x1d50] ;  /* 0x001d500001767983 */ /* 0x000ea20000100a00 */
[----:B-1----:R-:W-:-:S03]  /*33a70*/  IMAD.WIDE R10, R2, 0x2, R114 ;  /* 0x00000002020a7825 */ /* 0x002fc600078e0272 */
[----:B------:R-:W2:Y:S01]  /*33a80*/  LDG.E.U16 R26, desc[UR10][R6.64] ;  /* 0x0000000a061a7981 */ /* 0x000ea2000c1e1500 */
[----:B------:R-:W0:Y:S01]  /*33a90*/  LDC R114, c[0x0][0x3c4] ;  /* 0x0000f100ff727b82 */ /* 0x000e220000000800 */
[C---:B------:R-:W-:Y:S02]  /*33aa0*/  IMAD.WIDE R4, R2.reuse, 0x2, R24 ;  /* 0x0000000202047825 */ /* 0x040fe400078e0218 */
[----:B------:R-:W2:Y:S04]  /*33ab0*/  LDG.E.U16 R24, desc[UR10][R12.64] ;  /* 0x0000000a0c187981 */ /* 0x000ea8000c1e1500 */
[----:B------:R-:W2:Y:S01]  /*33ac0*/  LDG.E.U16 R25, desc[UR10][R4.64] ;  /* 0x0000000a04197981 */ /* 0x000ea2000c1e1500 */
[----:B------:R-:W-:-:S03]  /*33ad0*/  IMAD.WIDE R8, R2, 0x2, R22 ;  /* 0x0000000202087825 */ /* 0x000fc600078e0216 */
[----:B------:R-:W2:Y:S04]  /*33ae0*/  LDG.E.U16 R23, desc[UR10][R10.64] ;  /* 0x0000000a0a177981 */ /* 0x000ea8000c1e1500 */
[----:B------:R1:W2:Y:S02]  /*33af0*/  LDG.E.U16 R22, desc[UR10][R8.64] ;  /* 0x0000000a08167981 */ /* 0x0002a4000c1e1500 */
[----:B-1----:R-:W-:-:S04]  /*33b00*/  IMAD.WIDE R8, R2, 0x2, R146 ;  /* 0x0000000202087825 */ /* 0x002fc800078e0292 */
[C---:B------:R-:W-:Y:S02]  /*33b10*/  IMAD.WIDE R10, R2.reuse, 0x2, R116 ;  /* 0x00000002020a7825 */ /* 0x040fe400078e0274 */
[----:B------:R-:W2:Y:S02]  /*33b20*/  LDL.64 R116, [R1+0x20d8] ;  /* 0x0020d80001747983 */ /* 0x000ea40000100a00 */
[----:B------:R-:W-:-:S05]  /*33b30*/  IMAD.WIDE R6, R2, 0x2, R20 ;  /* 0x0000000202067825 */ /* 0x000fca00078e0214 */
[----:B------:R1:W2:Y:S02]  /*33b40*/  LDG.E.U16 R21, desc[UR10][R6.64] ;  /* 0x0000000a06157981 */ /* 0x0002a4000c1e1500 */
[----:B-1----:R-:W-:-:S05]  /*33b50*/  IMAD.WIDE R6, R2, 0x2, R144 ;  /* 0x0000000202067825 */ /* 0x002fca00078e0290 */
[----:B------:R1:W2:Y:S02]  /*33b60*/  LDG.E.U16 R165, desc[UR10][R6.64] ;  /* 0x0000000a06a57981 */ /* 0x0002a4000c1e1500 */
[C---:B-1----:R-:W-:Y:S02]  /*33b70*/  IMAD.WIDE R6, R2.reuse, 0x2, R122 ;  /* 0x0000000202067825 */ /* 0x042fe400078e027a */
[----:B------:R-:W2:Y:S02]  /*33b80*/  LDL.64 R122, [R1+0x1d38] ;  /* 0x001d3800017a7983 */ /* 0x000ea40000100a00 */
[C---:B----4-:R-:W-:Y:S02]  /*33b90*/  IMAD.WIDE R4, R2.reuse, 0x2, R14 ;  /* 0x0000000202047825 */ /* 0x050fe400078e020e */
[----:B------:R-:W1:Y:S03]  /*33ba0*/  LDC R15, c[0x0][0x3c4] ;  /* 0x0000f100ff0f7b82 */ /* 0x000e660000000800 */
[----:B------:R3:W4:Y:S01]  /*33bb0*/  LDG.E.U16 R3, desc[UR10][R4.64] ;  /* 0x0000000a04037981 */ /* 0x000722000c1e1500 */
[----:B------:R-:W-:-:S04]  /*33bc0*/  IMAD.WIDE R18, R2, 0x2, R18 ;  /* 0x0000000202127825 */ /* 0x000fc800078e0212 */
[----:B------:R-:W0:Y:S02]  /*33bd0*/  LDC R14, c[0x0][0x3c4] ;  /* 0x0000f100ff0e7b82 */ /* 0x000e240000000800 */
[----:B------:R-:W4:Y:S01]  /*33be0*/  LDG.E.U16 R18, desc[UR10][R18.64] ;  /* 0x0000000a12127981 */ /* 0x000f22000c1e1500 */
[----:B------:R-:W-:-:S05]  /*33bf0*/  IMAD.WIDE R12, R2, 0x2, R148 ;  /* 0x00000002020c7825 */ /* 0x000fca00078e0294 */
[----:B------:R-:W4:Y:S04]  /*33c00*/  LDG.E.U16 R20, desc[UR10][R12.64] ;  /* 0x0000000a0c147981 */ /* 0x000f28000c1e1500 */
[----:B------:R-:W4:Y:S01]  /*33c10*/  LDG.E.U16 R19, desc[UR10][R10.64] ;  /* 0x0000000a0a137981 */ /* 0x000f22000c1e1500 */
[----:B---3--:R-:W-:-:S03]  /*33c20*/  IMAD.WIDE R4, R2, 0x2, R16 ;  /* 0x0000000202047825 */ /* 0x008fc600078e0210 */
[----:B------:R3:W4:Y:S04]  /*33c30*/  LDG.E.U16 R17, desc[UR10][R8.64] ;  /* 0x0000000a08117981 */ /* 0x000728000c1e1500 */
[----:B------:R0:W4:Y:S01]  /*33c40*/  LDG.E.U16 R164, desc[UR10][R4.64] ;  /* 0x0000000a04a47981 */ /* 0x000122000c1e1500 */
[----:B---3--:R-:W-:-:S03]  /*33c50*/  IMAD.WIDE R8, R2, 0x2, R124 ;  /* 0x0000000202087825 */ /* 0x008fc600078e027c */
[----:B------:R-:W3:Y:S01]  /*33c60*/  LDL.64 R124, [R1+0x20c8] ;  /* 0x0020c800017c7983 */ /* 0x000ee20000100a00 */
[----:B0-----:R-:W-:-:S03]  /*33c70*/  IMAD.WIDE R4, R2, 0x2, R120 ;  /* 0x0000000202047825 */ /* 0x001fc600078e0278 */
[----:B------:R-:W4:Y:S01]  /*33c80*/  LDL.64 R120, [R1+0x2090] ;  /* 0x0020900001787983 */ /* 0x000f220000100a00 */
[----:B------:R-:W-:-:S03]  /*33c90*/  IMAD.WIDE R10, R2, 0x2, R132 ;  /* 0x00000002020a7825 */ /* 0x000fc600078e0284 */
[----:B------:R1:W4:Y:S01]  /*33ca0*/  LDG.E.U16 R133, desc[UR10][R6.64] ;  /* 0x0000000a06857981 */ /* 0x000322000c1e1500 */
[----:B--2---:R-:W-:-:S03]  /*33cb0*/  IMAD.WIDE R12, R2, 0x2, R118 ;  /* 0x00000002020c7825 */ /* 0x004fc600078e0276 */
[----:B------:R0:W2:Y:S01]  /*33cc0*/  LDG.E.U16 R161, desc[UR10][R10.64] ;  /* 0x0000000a0aa17981 */ /* 0x0000a2000c1e1500 */
[----:B------:R-:W-:-:S03]  /*33cd0*/  IMAD.WIDE R162, R2, 0x2, R134 ;  /* 0x0000000202a27825 */ /* 0x000fc600078e0286 */
[----:B------:R0:W2:Y:S01]  /*33ce0*/  LDG.E.U16 R135, desc[UR10][R8.64] ;  /* 0x0000000a08877981 */ /* 0x0000a2000c1e1500 */
[----:B-1----:R-:W-:-:S03]  /*33cf0*/  IMAD.WIDE R6, R15, 0x2, R206 ;  /* 0x000000020f067825 */ /* 0x002fc600078e02ce */
[----:B------:R-:W2:Y:S01]  /*33d00*/  LDG.E.U16 R15, desc[UR10][R12.64] ;  /* 0x0000000a0c0f7981 */ /* 0x000ea2000c1e1500 */
[----:B0-----:R-:W-:-:S03]  /*33d10*/  IMAD.WIDE R10, R0, 0x2, R204 ;  /* 0x00000002000a7825 */ /* 0x001fc600078e02cc */
[----:B------:R0:W2:Y:S01]  /*33d20*/  LDG.E.U16 R16, desc[UR10][R4.64] ;  /* 0x0000000a04107981 */ /* 0x0000a2000c1e1500 */
[----:B------:R-:W-:-:S03]  /*33d30*/  IMAD.WIDE R8, R14, 0x2, R200 ;  /* 0x000000020e087825 */ /* 0x000fc600078e02c8 */
[----:B------:R-:W2:Y:S01]  /*33d40*/  LDL.64 R118, [R1+0x2080] ;  /* 0x0020800001767983 */ /* 0x000ea20000100a00 */
[----:B------:R-:W-:-:S03]  /*33d50*/  IMAD.WIDE R10, R2, 0x2, R10 ;  /* 0x00000002020a7825 */ /* 0x000fc600078e020a */
[----:B------:R-:W2:Y:S01]  /*33d60*/  LDG.E.U16 R162, desc[UR10][R162.64] ;  /* 0x0000000aa2a27981 */ /* 0x000ea2000c1e1500 */
[----:B0-----:R-:W-:-:S03]  /*33d70*/  IMAD.WIDE R4, R114, 0x2, R202 ;  /* 0x0000000272047825 */ /* 0x001fc600078e02ca */
[----:B------:R-:W2:Y:S01]  /*33d80*/  LDG.E.U16 R145, desc[UR10][R10.64] ;  /* 0x0000000a0a917981 */ /* 0x000ea2000c1e1500 */
[----:B------:R-:W-:-:S03]  /*33d90*/  IMAD.WIDE R8, R2, 0x2, R8 ;  /* 0x0000000202087825 */ /* 0x000fc600078e0208 */
[----:B------:R-:W2:Y:S01]  /*33da0*/  LDL.64 R114, [R1+0x2020] ;  /* 0x0020200001727983 */ /* 0x000ea20000100a00 */
[----:B------:R-:W-:-:S03]  /*33db0*/  IMAD.WIDE R12, R2, 0x2, R116 ;  /* 0x00000002020c7825 */ /* 0x000fc600078e0274 */
[----:B------:R-:W2:Y:S04]  /*33dc0*/  LDG.E.U16 R151, desc[UR10][R8.64] ;  /* 0x0000000a08977981 */ /* 0x000ea8000c1e1500 */
[----:B------:R-:W2:Y:S01]  /*33dd0*/  LDL.64 R116, [R1+0x2030] ;  /* 0x0020300001747983 */ /* 0x000ea20000100a00 */
        /* <DEDUP_REMOVED lines=8> */
[----:B------:R-:W2:Y:S04]  /*33e60*/  LDL.64 R188, [R1+0x1fa0] ;  /* 0x001fa00001bc7983 */ /* 0x000ea80000100a00 */
[----:B------:R-:W2:Y:S01]  /*33e70*/  LDG.E.U16 R13, desc[UR10][R12.64] ;  /* 0x0000000a0c0d7981 */ /* 0x000ea2000c1e1500 */
[----:B------:R-:W-:-:S03]  /*33e80*/  IMAD.WIDE R8, R2, 0x2, R122 ;  /* 0x0000000202087825 */ /* 0x000fc600078e027a */
[----:B------:R-:W2:Y:S01]  /*33e90*/  LDL.64 R122, [R1+0x1fe0] ;  /* 0x001fe000017a7983 */ /* 0x000ea20000100a00 */
[----:B---3--:R-:W-:-:S03]  /*33ea0*/  IMAD.WIDE R10, R2, 0x2, R124 ;  /* 0x00000002020a7825 */ /* 0x008fc600078e027c */
[----:B------:R-:W3:Y:S01]  /*33eb0*/  LDL.64 R124, [R1+0x1d00] ;  /* 0x001d0000017c7983 */ /* 0x000ee20000100a00 */
[----:B----4-:R-:W-:-:S03]  /*33ec0*/  IMAD.WIDE R6, R2, 0x2, R120 ;  /* 0x0000000202067825 */ /* 0x010fc600078e0278 */
[----:B------:R-:W4:Y:S04]  /*33ed0*/  LDL.64 R120, [R1+0x1fd8] ;  /* 0x001fd80001787983 */ /* 0x000f280000100a00 */
[----:B------:R-:W4:Y:S04]  /*33ee0*/  LDG.E.U16 R12, desc[UR10][R10.64] ;  /* 0x0000000a0a0c7981 */ /* 0x000f28000c1e1500 */
[----:B------:R-:W4:Y:S04]  /*33ef0*/  LDG.E.U16 R11, desc[UR10][R8.64] ;  /* 0x0000000a080b7981 */ /* 0x000f28000c1e1500 */
[----:B------:R-:W4:Y:S04]  /*33f00*/  LDG.E.U16 R10, desc[UR10][R6.64] ;  /* 0x0000000a060a7981 */ /* 0x000f28000c1e1500 */
[----:B------:R0:W4:Y:S02]  /*33f10*/  LDG.E.U16 R9, desc[UR10][R4.64] ;  /* 0x0000000a04097981 */ /* 0x000124000c1e1500 */
[----:B0-----:R-:W-:-:S02]  /*33f20*/  IMAD.WIDE R4, R2, 0x2, R184 ;  /* 0x0000000202047825 */ /* 0x001fc400078e02b8 */
[----:B------:R-:W4:Y:S02]  /*33f30*/  LDL.64 R184, [R1+0x1f10] ;  /* 0x001f100001b87983 */ /* 0x000f240000100a00 */
[C---:B------:R-:W-:Y:S02]  /*33f40*/  IMAD.WIDE R6, R2.reuse, 0x2, R186 ;  /* 0x0000000202067825 */ /* 0x040fe400078e02ba */
[----:B------:R-:W4:Y:S02]  /*33f50*/  LDL.64 R186, [R1+0x1cb8] ;  /* 0x001cb80001ba7983 */ /* 0x000f240000100a00 */
[C---:B--2---:R-:W-:Y:S02]  /*33f60*/  IMAD.WIDE R118, R2.reuse, 0x2, R118 ;  /* 0x0000000202767825 */ /* 0x044fe400078e0276 */
[----:B------:R-:W2:Y:S02]  /*33f70*/  LDG.E.U16 R7, desc[UR10][R6.64] ;  /* 0x0000000a06077981 */ /* 0x000ea4000c1e1500 */
[----:B------:R-:W-:-:S02]  /*33f80*/  IMAD.WIDE R114, R2, 0x2, R114 ;  /* 0x0000000202727825 */ /* 0x000fc400078e0272 */
[----:B------:R-:W2:Y:S02]  /*33f90*/  LDG.E.U16 R5, desc[UR10][R4.64] ;  /* 0x0000000a04057981 */ /* 0x000ea4000c1e1500 */
[C---:B------:R-:W-:Y:S02]  /*33fa0*/  IMAD.WIDE R116, R2.reuse, 0x2, R116 ;  /* 0x0000000202747825 */ /* 0x040fe400078e0274 */
[----:B------:R-:W2:Y:S04]  /*33fb0*/  LDG.E.U16 R8, desc[UR10][R118.64] ;  /* 0x0000000a76087981 */ /* 0x000ea8000c1e1500 */
[----:B------:R-:W2:Y:S04]  /*33fc0*/  LDG.E.U16 R6, desc[UR10][R116.64] ;  /* 0x0000000a74067981 */ /* 0x000ea8000c1e1500 */
[----:B------:R0:W2:Y:S02]  /*33fd0*/  LDG.E.U16 R4, desc[UR10][R114.64] ;  /* 0x0000000a72047981 */ /* 0x0000a4000c1e1500 */
[----:B0-----:R-:W-:-:S02]  /*33fe0*/  IMAD.WIDE R114, R2, 0x2, R212 ;  /* 0x0000000202727825 */ /* 0x001fc400078e02d4 */
[----:B------:R-:W2:Y:S04]  /*33ff0*/  LDL.64 R212, [R1+0x1e78] ;  /* 0x001e780001d47983 */ /* 0x000ea80000100a00 */
[----:B------:R0:W2:Y:S01]  /*34000*/  LDG.E.U16 R134, desc[UR10][R114.64] ;  /* 0x0000000a72867981 */ /* 0x0000a2000c1e1500 */
[----:B------:R-:W-:-:S03]  /*34010*/  IMAD.WIDE R118, R2, 0x2, R122 ;  /* 0x0000000202767825 */ /* 0x000fc600078e027a */
[----:B------:R-:W2:Y:S01]  /*34020*/  LDL.64 R122, [R1+0x1f08] ;  /* 0x001f0800017a7983 */ /* 0x000ea20000100a00 */
[----:B0-----:R-:W-:-:S03]  /*34030*/  IMAD.WIDE R114, R2, 0x2, R188 ;  /* 0x0000000202727825 */ /* 0x001fc600078e02bc */
[----:B------:R-:W2:Y:S04]  /*34040*/  LDL.64 R188, [R1+0x1f00] ;  /* 0x001f000001bc7983 */ /* 0x000ea80000100a00 */
[----:B------:R0:W2:Y:S04]  /*34050*/  LDG.E.U16 R136, desc[UR10][R118.64] ;  /* 0x0000000a76887981 */ /* 0x0000a8000c1e1500 */
[----:B------:R1:W2:Y:S01]  /*34060*/  LDG.E.U16 R142, desc[UR10][R114.64] ;  /* 0x0000000a728e7981 */ /* 0x0002a2000c1e1500 */
[----:B0-----:R-:W-:-:S03]  /*34070*/  IMAD.WIDE R118, R2, 0x2, R198 ;  /* 0x0000000202767825 */ /* 0x001fc600078e02c6 */
[----:B------:R-:W2:Y:S01]  /*34080*/  LDL.64 R198, [R1+0x1ca0] ;  /* 0x001ca00001c67983 */ /* 0x000ea20000100a00 */
[----:B-1----:R-:W-:-:S03]  /*34090*/  IMAD.WIDE R114, R2, 0x2, R194 ;  /* 0x0000000202727825 */ /* 0x002fc600078e02c2 */
[----:B------:R-:W2:Y:S04]  /*340a0*/  LDL.64 R194, [R1+0x1ec8] ;  /* 0x001ec80001c27983 */ /* 0x000ea80000100a00 */
[----:B------:R-:W2:Y:S04]  /*340b0*/  LDG.E.U16 R146, desc[UR10][R118.64] ;  /* 0x0000000a76927981 */ /* 0x000ea8000c1e1500 */
[----:B------:R-:W2:Y:S01]  /*340c0*/  LDG.E.U16 R150, desc[UR10][R114.64] ;  /* 0x0000000a72967981 */ /* 0x000ea2000c1e1500 */
[C---:B---3--:R-:W-:Y:S02]  /*340d0*/  IMAD.WIDE R116, R2.reuse, 0x2, R124 ;  /* 0x0000000202747825 */ /* 0x048fe400078e027c */
[----:B------:R-:W0:Y:S03]  /*340e0*/  LDC R124, c[0x0][0x3c4] ;  /* 0x0000f100ff7c7b82 */ /* 0x000e260000000800 */
[----:B------:R1:W3:Y:S01]  /*340f0*/  LDG.E.U16 R132, desc[UR10][R116.64] ;  /* 0x0000000a74847981 */ /* 0x0002e2000c1e1500 */
[----:B----4-:R-:W-:-:S05]  /*34100*/  IMAD.WIDE R120, R2, 0x2, R120 ;  /* 0x0000000202787825 */ /* 0x010fca00078e0278 */
[----:B------:R4:W3:Y:S01]  /*34110*/  LDG.E.U16 R138, desc[UR10][R120.64] ;  /* 0x0000000a788a7981 */ /* 0x0008e2000c1e1500 */
[----:B-1----:R-:W-:-:S03]  /*34120*/  IMAD.WIDE R116, R2, 0x2, R210 ;  /* 0x0000000202747825 */ /* 0x002fc600078e02d2 */
[----:B------:R-:W3:Y:S04]  /*34130*/  LDL.64 R210, [R1+0x1da8] ;  /* 0x001da80001d27983 */ /* 0x000ee80000100a00 */
[----:B------:R1:W3:Y:S01]  /*34140*/  LDG.E.U16 R140, desc[UR10][R116.64] ;  /* 0x0000000a748c7981 */ /* 0x0002e2000c1e1500 */
[----:B----4-:R-:W-:-:S03]  /*34150*/  IMAD.WIDE R120, R2, 0x2, R208 ;  /* 0x0000000202787825 */ /* 0x010fc600078e02d0 */
[----:B------:R-:W4:Y:S04]  /*34160*/  LDL.64 R208, [R1+0x1e80] ;  /* 0x001e800001d07983 */ /* 0x000f280000100a00 */
[----:B------:R-:W3:Y:S01]  /*34170*/  LDG.E.U16 R144, desc[UR10][R120.64] ;  /* 0x0000000a78907981 */ /* 0x000ee2000c1e1500 */
[----:B-1----:R-:W-:-:S03]  /*34180*/  IMAD.WIDE R116, R2, 0x2, R196 ;  /* 0x0000000202747825 */ /* 0x002fc600078e02c4 */
[----:B------:R-:W3:Y:S04]  /*34190*/  LDL.64 R196, [R1+0x1e70] ;  /* 0x001e700001c47983 */ /* 0x000ee80000100a00 */
[----:B------:R1:W3:Y:S02]  /*341a0*/  LDG.E.U16 R148, desc[UR10][R116.64] ;  /* 0x0000000a74947981 */ /* 0x0002e4000c1e1500 */
[C---:B-1----:R-:W-:Y:S02]  /*341b0*/  IMAD.WIDE R116, R2.reuse, 0x2, R192 ;  /* 0x0000000202747825 */ /* 0x042fe400078e02c0 */
[----:B------:R-:W3:Y:S02]  /*341c0*/  LDL.64 R192, [R1+0x1ec0] ;  /* 0x001ec00001c07983 */ /* 0x000ee40000100a00 */
[----:B------:R-:W-:-:S02]  /*341d0*/  IMAD.WIDE R120, R2, 0x2, R184 ;  /* 0x0000000202787825 */ /* 0x000fc400078e02b8 */
[----:B------:R-:W3:Y:S01]  /*341e0*/  LDL.64 R184, [R1+0x1c88] ;  /* 0x001c880001b87983 */ /* 0x000ee20000100a00 */
[----:B0-----:R-:W-:Y:S01]  /*341f0*/  SHF.L.U32 R124, R124, 0x1, RZ ;  /* 0x000000017c7c7819 */ /* 0x001fe200000006ff */
[C---:B------:R-:W-:Y:S02]  /*34200*/  IMAD.WIDE R118, R2.reuse, 0x2, R186 ;  /* 0x0000000202767825 */ /* 0x040fe400078e02ba */
[----:B------:R-:W3:Y:S02]  /*34210*/  LDG.E.U16 R152, desc[UR10][R116.64] ;  /* 0x0000000a74987981 */ /* 0x000ee4000c1e1500 */
[----:B------:R-:W-:Y:S02]  /*34220*/  IMAD.WIDE R114, R2, 0x2, R190 ;  /* 0x0000000202727825 */ /* 0x000fe400078e02be */
[----:B------:R0:W3:Y:S04]  /*34230*/  LDG.E.U16 R156, desc[UR10][R118.64] ;  /* 0x0000000a769c7981 */ /* 0x0000e8000c1e1500 */
[----:B------:R1:W3:Y:S04]  /*34240*/  LDG.E.U16 R154, desc[UR10][R114.64] ;  /* 0x0000000a729a7981 */ /* 0x0002e8000c1e1500 */
[----:B------:R-:W3:Y:S01]  /*34250*/  LDL.64 R186, [R1+0x1eb8] ;  /* 0x001eb80001ba7983 */ /* 0x000ee20000100a00 */
[----:B0-----:R-:W-:-:S03]  /*34260*/  IMAD.WIDE R118, R124, 0x2, R204 ;  /* 0x000000027c767825 */ /* 0x001fc600078e02cc */
[----:B------:R-:W3:Y:S01]  /*34270*/  LDL.64 R190, [R1+0x1c70] ;  /* 0x001c700001be7983 */ /* 0x000ee20000100a00 */
[----:B-1----:R-:W-:-:S03]  /*34280*/  IMAD.WIDE R114, R124, 0x2, R200 ;  /* 0x000000027c727825 */ /* 0x002fc600078e02c8 */
[----:B------:R-:W3:Y:S01]  /*34290*/  LDG.E.U16 R158, desc[UR10][R120.64] ;  /* 0x0000000a789e7981 */ /* 0x000ee2000c1e1500 */
[----:B------:R-:W-:-:S04]  /*342a0*/  IMAD.WIDE R118, R2, 0x2, R118 ;  /* 0x0000000202767825 */ /* 0x000fc800078e0276 */
[----:B--2---:R-:W-:Y:S01]  /*342b0*/  IMAD.WIDE R116, R2, 0x2, R122 ;  /* 0x0000000202747825 */ /* 0x004fe200078e027a */
[----:B------:R-:W2:Y:S04]  /*342c0*/  LDG.E.U16 R178, desc[UR10][R118.64] ;  /* 0x0000000a76b27981 */ /* 0x000ea8000c1e1500 */
[----:B------:R0:W2:Y:S01]  /*342d0*/  LDG.E.U16 R160, desc[UR10][R116.64] ;  /* 0x0000000a74a07981 */ /* 0x0000a2000c1e1500 */
[----:B------:R-:W-:-:S04]  /*342e0*/  IMAD.WIDE R122, R124, 0x2, R206 ;  /* 0x000000027c7a7825 */ /* 0x000fc800078e02ce */
[----:B------:R-:W-:-:S04]  /*342f0*/  IMAD.WIDE R114, R2, 0x2, R114 ;  /* 0x0000000202727825 */ /* 0x000fc800078e0272 */
[C---:B0-----:R-:W-:Y:S01]  /*34300*/  IMAD.WIDE R116, R2.reuse, 0x2, R188 ;  /* 0x0000000202747825 */ /* 0x041fe200078e02bc */
[----:B------:R0:W2:Y:S04]  /*34310*/  LDG.E.U16 R172, desc[UR10][R114.64] ;  /* 0x0000000a72ac7981 */ /* 0x0000a8000c1e1500 */
[----:B------:R-:W2:Y:S01]  /*34320*/  LDL.64 R188, [R1+0x1e38] ;  /* 0x001e380001bc7983 */ /* 0x000ea20000100a00 */
[----:B------:R-:W-:-:S03]  /*34330*/  IMAD.WIDE R122, R2, 0x2, R122 ;  /* 0x00000002027a7825 */ /* 0x000fc600078e027a */
[----:B------:R1:W2:Y:S01]  /*34340*/  LDG.E.U16 R163, desc[UR10][R116.64] ;  /* 0x0000000a74a37981 */ /* 0x0002a2000c1e1500 */
[----:B0-----:R-:W-:-:S03]  /*34350*/  IMAD.WIDE R114, R2, 0x2, R198 ;  /* 0x0000000202727825 */ /* 0x001fc600078e02c6 */
[----:B------:R-:W2:Y:S04]  /*34360*/  LDG.E.U16 R174, desc[UR10][R122.64] ;  /* 0x0000000a7aae7981 */ /* 0x000ea8000c1e1500 */
[----:B------:R-:W2:Y:S01]  /*34370*/  LDL.64 R198, [R1+0x1c40] ;  /* 0x001c400001c67983 */ /* 0x000ea20000100a00 */
[----:B-1----:R-:W-:-:S03]  /*34380*/  IMAD.WIDE R116, R2, 0x2, R194 ;  /* 0x0000000202747825 */ /* 0x002fc600078e02c2 */
[----:B------:R-:W2:Y:S04]  /*34390*/  LDL.64 R194, [R1+0x1de8] ;  /* 0x001de80001c27983 */ /* 0x000ea80000100a00 */
[----:B------:R4:W2:Y:S01]  /*343a0*/  LDG.E.U16 R180, desc[UR10][R114.64] ;  /* 0x0000000a72b47981 */ /* 0x0008a2000c1e1500 */
[----:B------:R-:W-:-:S03]  /*343b0*/  IMAD.WIDE R120, R124, 0x2, R202 ;  /* 0x000000027c787825 */ /* 0x000fc600078e02ca */
[----:B------:R-:W2:Y:S04]  /*343c0*/  LDL.64 R124, [R1+0x1e28] ;  /* 0x001e2800017c7983 */ /* 0x000ea80000100a00 */
[----:B------:R-:W2:Y:S01]  /*343d0*/  LDG.E.U16 R182, desc[UR10][R116.64] ;  /* 0x0000000a74b67981 */ /* 0x000ea2000c1e1500 */
[----:B----4-:R-:W-:-:S03]  /*343e0*/  IMAD.WIDE R114, R2, 0x2, R208 ;  /* 0x0000000202727825 */ /* 0x010fc600078e02d0 */
[----:B------:R-:W4:Y:S01]  /*343f0*/  LDL.64 R208, [R1+0x1da0] ;  /* 0x001da00001d07983 */ /* 0x000f220000100a00 */
[----:B---3--:R-:W-:-:S03]  /*34400*/  IMAD.WIDE R118, R2, 0x2, R192 ;  /* 0x0000000202767825 */ /* 0x008fc600078e02c0 */
[----:B------:R-:W3:Y:S01]  /*34410*/  LDL.64 R192, [R1+0x1df0] ;  /* 0x001df00001c07983 */ /* 0x000ee20000100a00 */
[----:B------:R-:W-:-:S03]  /*34420*/  IMAD.WIDE R122, R2, 0x2, R184 ;  /* 0x00000002027a7825 */ /* 0x000fc600078e02b8 */
[----:B------:R0:W4:Y:S02]  /*34430*/  LDG.E.U16 R184, desc[UR10][R118.64] ;  /* 0x0000000a76b87981 */ /* 0x000124000c1e1500 */
[C---:B0-----:R-:W-:Y:S02]  /*34440*/  IMAD.WIDE R118, R2.reuse, 0x2, R196 ;  /* 0x0000000202767825 */ /* 0x041fe400078e02c4 */
[----:B------:R-:W4:Y:S02]  /*34450*/  LDL.64 R196, [R1+0x1d98] ;  /* 0x001d980001c47983 */ /* 0x000f240000100a00 */
[----:B------:R-:W-:-:S04]  /*34460*/  IMAD.WIDE R120, R2, 0x2, R120 ;  /* 0x0000000202787825 */ /* 0x000fc800078e0278 */
[C---:B------:R-:W-:Y:S01]  /*34470*/  IMAD.WIDE R116, R2.reuse, 0x2, R212 ;  /* 0x0000000202747825 */ /* 0x040fe200078e02d4 */
[----:B------:R0:W4:Y:S04]  /*34480*/  LDG.E.U16 R176, desc[UR10][R120.64] ;  /* 0x0000000a78b07981 */ /* 0x000128000c1e1500 */
[----:B------:R-:W4:Y:S01]  /*34490*/  LDL.64 R212, [R1+0x1bf8] ;  /* 0x001bf80001d47983 */ /* 0x000f220000100a00 */
[----:B0-----:R-:W-:-:S03]  /*344a0*/  IMAD.WIDE R120, R2, 0x2, R186 ;  /* 0x0000000202787825 */ /* 0x001fc600078e02ba */
[----:B------:R-:W4:Y:S04]  /*344b0*/  LDG.E.U16 R186, desc[UR10][R122.64] ;  /* 0x0000000a7aba7981 */ /* 0x000f28000c1e1500 */
[----:B------:R0:W4:Y:S04]  /*344c0*/  LDG.E.U16 R187, desc[UR10][R114.64] ;  /* 0x0000000a72bb7981 */ /* 0x000128000c1e1500 */
[----:B------:R1:W4:Y:S01]  /*344d0*/  LDG.E.U16 R185, desc[UR10][R120.64] ;  /* 0x0000000a78b97981 */ /* 0x000322000c1e1500 */
[----:B0-----:R-:W-:-:S03]  /*344e0*/  IMAD.WIDE R114, R2, 0x2, R218 ;  /* 0x0000000202727825 */ /* 0x001fc600078e02da */
[----:B------:R-:W4:Y:S01]  /*344f0*/  LDL.64 R218, [R1+0x1360] ;  /* 0x0013600001da7983 */ /* 0x000f220000100a00 */
[----:B--2---:R-:W-:-:S03]  /*34500*/  IMAD.WIDE R122, R2, 0x2, R188 ;  /* 0x00000002027a7825 */ /* 0x004fc600078e02bc */
[----:B------:R0:W2:Y:S01]  /*34510*/  LDG.E.U16 R189, desc[UR10][R118.64] ;  /* 0x0000000a76bd7981 */ /* 0x0000a2000c1e1500 */
[----:B-1----:R-:W-:-:S03]  /*34520*/  IMAD.WIDE R120, R2, 0x2, R190 ;  /* 0x0000000202787825 */ /* 0x002fc600078e02be */
[----:B------:R3:W2:Y:S04]  /*34530*/  LDG.E.U16 R188, desc[UR10][R116.64] ;  /* 0x0000000a74bc7981 */ /* 0x0006a8000c1e1500 */
[----:B------:R-:W2:Y:S01]  /*34540*/  LDG.E.U16 R191, desc[UR10][R122.64] ;  /* 0x0000000a7abf7981 */ /* 0x000ea2000c1e1500 */
[----:B0-----:R-:W-:-:S03]  /*34550*/  IMAD.WIDE R118, R2, 0x2, R222 ;  /* 0x0000000202767825 */ /* 0x001fc600078e02de */
[----:B------:R-:W2:Y:S04]  /*34560*/  LDL.64 R222, [R1+0x1bb0] ;  /* 0x001bb00001de7983 */ /* 0x000ea80000100a00 */
[----:B------:R-:W2:Y:S04]  /*34570*/  LDG.E.U16 R190, desc[UR10][R120.64] ;  /* 0x0000000a78be7981 */ /* 0x000ea8000c1e1500 */
[----:B------:R-:W2:Y:S01]  /*34580*/  LDL.64 R122, [R1+0x1bb8] ;  /* 0x001bb800017a7983 */ /* 0x000ea20000100a00 */
[----:B---3--:R-:W-:-:S03]  /*34590*/  IMAD.WIDE R116, R2, 0x2, R192 ;  /* 0x0000000202747825 */ /* 0x008fc600078e02c0 */
[----:B------:R0:W3:Y:S02]  /*345a0*/  LDG.E.U16 R192, desc[UR10][R118.64] ;  /* 0x0000000a76c07981 */ /* 0x0000e4000c1e1500 */
[C---:B0-----:R-:W-:Y:S02]  /*345b0*/  IMAD.WIDE R118, R2.reuse, 0x2, R194 ;  /* 0x0000000202767825 */ /* 0x041fe400078e02c2 */
[----:B------:R0:W3:Y:S04]  /*345c0*/  LDG.E.U16 R194, desc[UR10][R114.64] ;  /* 0x0000000a72c27981 */ /* 0x0000e8000c1e1500 */
[----:B------:R1:W3:Y:S01]  /*345d0*/  LDG.E.U16 R195, desc[UR10][R116.64] ;  /* 0x0000000a74c37981 */ /* 0x0002e2000c1e1500 */
[----:B0-----:R-:W-:-:S03]  /*345e0*/  IMAD.WIDE R114, R2, 0x2, R220 ;  /* 0x0000000202727825 */ /* 0x001fc600078e02dc */
[----:B------:R-:W3:Y:S01]  /*345f0*/  LDL.64 R220, [R1+0x1a98] ;  /* 0x001a980001dc7983 */ /* 0x000ee20000100a00 */
[----:B-1----:R-:W-:-:S03]  /*34600*/  IMAD.WIDE R116, R2, 0x2, R198 ;  /* 0x0000000202747825 */ /* 0x002fc600078e02c6 */
[----:B------:R4:W3:Y:S02]  /*34610*/  LDG.E.U16 R199, desc[UR10][R118.64] ;  /* 0x0000000a76c77981 */ /* 0x0008e4000c1e1500 */
[C---:B----4-:R-:W-:Y:S02]  /*34620*/  IMAD.WIDE R118, R2.reuse, 0x2, R208 ;  /* 0x0000000202767825 */ /* 0x050fe400078e02d0 */
[----:B------:R0:W4:Y:S02]  /*34630*/  LDG.E.U16 R208, desc[UR10][R114.64] ;  /* 0x0000000a72d07981 */ /* 0x000124000c1e1500 */
[C---:B------:R-:W-:Y:S02]  /*34640*/  IMAD.WIDE R120, R2.reuse, 0x2, R124 ;  /* 0x0000000202787825 */ /* 0x040fe400078e027c */
[----:B------:R-:W1:Y:S01]  /*34650*/  LDC R124, c[0x0][0x3c4] ;  /* 0x0000f100ff7c7b82 */ /* 0x000e620000000800 */
[----:B------:R0:W4:Y:S04]  /*34660*/  LDG.E.U16 R209, desc[UR10][R116.64] ;  /* 0x0000000a74d17981 */ /* 0x000128000c1e1500 */
[----:B------:R0:W4:Y:S02]  /*34670*/  LDG.E.U16 R193, desc[UR10][R120.64] ;  /* 0x0000000a78c17981 */ /* 0x000124000c1e1500 */
[----:B0-----:R-:W-:-:S02]  /*34680*/  IMAD.WIDE R114, R2, 0x2, R196 ;  /* 0x0000000202727825 */ /* 0x001fc400078e02c4 */
[----:B------:R-:W4:Y:S02]  /*34690*/  LDL.64 R196, [R1+0x1a90] ;  /* 0x001a900001c47983 */ /* 0x000f240000100a00 */
[C---:B------:R-:W-:Y:S02]  /*346a0*/  IMAD.WIDE R116, R2.reuse, 0x2, R212 ;  /* 0x0000000202747825 */ /* 0x040fe400078e02d4 */
[----:B------:R-:W4:Y:S02]  /*346b0*/  LDG.E.U16 R212, desc[UR10][R114.64] ;  /* 0x0000000a72d47981 */ /* 0x000f24000c1e1500 */
[----:B------:R-:W-:Y:S02]  /*346c0*/  IMAD.WIDE R120, R2, 0x2, R210 ;  /* 0x0000000202787825 */ /* 0x000fe400078e02d2 */
[----:B------:R0:W4:Y:S04]  /*346d0*/  LDG.E.U16 R211, desc[UR10][R118.64] ;  /* 0x0000000a76d37981 */ /* 0x000128000c1e1500 */
[----:B------:R0:W4:Y:S01]  /*346e0*/  LDG.E.U16 R210, desc[UR10][R120.64] ;  /* 0x0000000a78d27981 */ /* 0x000122000c1e1500 */
[----:B-1----:R-:W-:-:S02]  /*346f0*/  IMAD R124, R124, 0x3, RZ ;  /* 0x000000037c7c7824 */ /* 0x002fc400078e02ff */
[C---:B0-----:R-:W-:Y:S02]  /*34700*/  IMAD.WIDE R118, R2.reuse, 0x2, R224 ;  /* 0x0000000202767825 */ /* 0x041fe400078e02e0 */
[----:B------:R-:W4:Y:S02]  /*34710*/  LDL.64 R224, [R1+0x1bc8] ;  /* 0x001bc80001e07983 */ /* 0x000f240000100a00 */
[C---:B------:R-:W-:Y:S02]  /*34720*/  IMAD.WIDE R120, R2.reuse, 0x2, R214 ;  /* 0x0000000202787825 */ /* 0x040fe400078e02d6 */
[----:B------:R0:W4:Y:S02]  /*34730*/  LDG.E.U16 R213, desc[UR10][R118.64] ;  /* 0x0000000a76d57981 */ /* 0x000124000c1e1500 */
[----:B------:R-:W-:Y:S02]  /*34740*/  IMAD.WIDE R114, R2, 0x2, R216 ;  /* 0x0000000202727825 */ /* 0x000fe400078e02d8 */
[----:B------:R1:W4:Y:S04]  /*34750*/  LDG.E.U16 R214, desc[UR10][R116.64] ;  /* 0x0000000a74d67981 */ /* 0x000328000c1e1500 */
[----:B------:R2:W4:Y:S01]  /*34760*/  LDG.E.U16 R216, desc[UR10][R120.64] ;  /* 0x0000000a78d87981 */ /* 0x000522000c1e1500 */
[----:B0-----:R-:W-:-:S03]  /*34770*/  IMAD.WIDE R118, R124, 0x2, R206 ;  /* 0x000000027c767825 */ /* 0x001fc600078e02ce */
[----:B------:R0:W4:Y:S01]  /*34780*/  LDG.E.U16 R215, desc[UR10][R114.64] ;  /* 0x0000000a72d77981 */ /* 0x000122000c1e1500 */
[----:B-1----:R-:W-:-:S04]  /*34790*/  IMAD.WIDE R116, R124, 0x2, R200 ;  /* 0x000000027c747825 */ /* 0x002fc800078e02c8 */
[----:B--2---:R-:W-:-:S04]  /*347a0*/  IMAD.WIDE R120, R2, 0x2, R122 ;  /* 0x0000000202787825 */ /* 0x004fc800078e027a */
[----:B------:R-:W-:Y:S02]  /*347b0*/  IMAD.WIDE R122, R124, 0x2, R202 ;  /* 0x000000027c7a7825 */ /* 0x000fe400078e02ca */
[----:B------:R-:W2:Y:S02]  /*347c0*/  LDG.E.U16 R120, desc[UR10][R120.64] ;  /* 0x0000000a78787981 */ /* 0x000ea4000c1e1500 */
[----:B0-----:R-:W-:-:S04]  /*347d0*/  IMAD.WIDE R114, R2, 0x2, R218 ;  /* 0x0000000202727825 */ /* 0x001fc800078e02da */
[----:B------:R-:W-:Y:S01]  /*347e0*/  IMAD.WIDE R124, R124, 0x2, R204 ;  /* 0x000000027c7c7825 */ /* 0x000fe200078e02cc */
[----:B------:R0:W2:Y:S03]  /*347f0*/  LDG.E.U16 R217, desc[UR10][R114.64] ;  /* 0x0000000a72d97981 */ /* 0x0000a6000c1e1500 */
[----:B------:R-:W-:-:S04]  /*34800*/  IMAD.WIDE R116, R2, 0x2, R116 ;  /* 0x0000000202747825 */ /* 0x000fc800078e0274 */
[C---:B------:R-:W-:Y:S01]  /*34810*/  IMAD.WIDE R118, R2.reuse, 0x2, R118 ;  /* 0x0000000202767825 */ /* 0x040fe200078e0276 */
[----:B------:R3:W2:Y:S03]  /*34820*/  LDG.E.U16 R121, desc[UR10][R116.64] ;  /* 0x0000000a74797981 */ /* 0x0006a6000c1e1500 */
[C---:B------:R-:W-:Y:S01]  /*34830*/  IMAD.WIDE R122, R2.reuse, 0x2, R122 ;  /* 0x00000002027a7825 */ /* 0x040fe200078e027a */
[----:B------:R4:W2:Y:S03]  /*34840*/  LDG.E.U16 R218, desc[UR10][R118.64] ;  /* 0x0000000a76da7981 */ /* 0x0008a6000c1e1500 */
[C---:B------:R-:W-:Y:S02]  /*34850*/  IMAD.WIDE R124, R2.reuse, 0x2, R124 ;  /* 0x00000002027c7825 */ /* 0x040fe400078e027c */
[----:B------:R-:W2:Y:S02]  /*34860*/  LDG.E.U16 R122, desc[UR10][R122.64] ;  /* 0x0000000a7a7a7981 */ /* 0x000ea4000c1e1500 */
[----:B0-----:R-:W-:-:S02]  /*34870*/  IMAD.WIDE R114, R2, 0x2, R222 ;  /* 0x0000000202727825 */ /* 0x001fc400078e02de */
[----:B------:R-:W2:Y:S04]  /*34880*/  LDG.E.U16 R124, desc[UR10][R124.64] ;  /* 0x0000000a7c7c7981 */ /* 0x000ea8000c1e1500 */
[----:B------:R0:W2:Y:S01]  /*34890*/  LDG.E.U16 R115, desc[UR10][R114.64] ;  /* 0x0000000a72737981 */ /* 0x0000a2000c1e1500 */
[----:B------:R-:W0:Y:S03]  /*348a0*/  S2R R0, SR_TID.X ;  /* 0x0000000000007919 */ /* 0x000e260000002100 */
[----:B------:R-:W2:Y:S01]  /*348b0*/  LDL.64 R222, [R1+0x1bc0] ;  /* 0x001bc00001de7983 */ /* 0x000ea20000100a00 */
[----:B---3--:R-:W-:-:S04]  /*348c0*/  IMAD.WIDE R116, R2, 0x2, R220 ;  /* 0x0000000202747825 */ /* 0x008fc800078e02dc */
[----:B----4-:R-:W-:Y:S02]  /*348d0*/  IMAD.WIDE R118, R2, 0x2, R196 ;  /* 0x0000000202767825 */ /* 0x010fe400078e02c4 */
[----:B------:R1:W3:Y:S01]  /*348e0*/  LDG.E.U16 R116, desc[UR10][R116.64] ;  /* 0x0000000a74747981 */ /* 0x0002e2000c1e1500 */
[C---:B0-----:R-:W-:Y:S02]  /*348f0*/  LOP3.LUT R114, R0.reuse, 0x40, RZ, 0xc0, !PT ;  /* 0x0000004000727812 */ /* 0x041fe400078ec0ff */
[C---:B------:R-:W-:Y:S01]  /*34900*/  LOP3.LUT R123, R0.reuse, 0x3f, RZ, 0xc0, !PT ;  /* 0x0000003f007b7812 */ /* 0x040fe200078ec0ff */
[----:B------:R-:W4:Y:S04]  /*34910*/  LDL.64 R196, [R1+0x1aa0] ;  /* 0x001aa00001c47983 */ /* 0x000f280000100a00 */
[----:B------:R0:W2:Y:S01]  /*34920*/  LDG.E.U16 R118, desc[UR10][R118.64] ;  /* 0x0000000a76767981 */ /* 0x0000a2000c1e1500 */
[----:B-1----:R-:W-:-:S03]  /*34930*/  LOP3.LUT R117, R0, 0x3f, RZ, 0xc0, !PT ;  /* 0x0000003f00757812 */ /* 0x002fc600078ec0ff */
[----:B------:R-:W2:Y:S01]  /*34940*/  LDL.64 R220, [R1+0x1aa8] ;  /* 0x001aa80001dc7983 */ /* 0x000ea20000100a00 */
[----:B------:R-:W-:-:S04]  /*34950*/  SHF.L.U32 R117, R117, 0x1, RZ ;  /* 0x0000000175757819 */ /* 0x000fc800000006ff */
[----:B------:R-:W-:Y:S01]  /*34960*/  LEA R117, R114, R117, 0x8 ;  /* 0x0000007572757211 */ /* 0x000fe200078e40ff */
[----:B------:R-:W-:Y:S01]  /*34970*/  IMAD.SHL.U32 R114, R123, 0x2, RZ ;  /* 0x000000027b727824 */ /* 0x000fe200078e00ff */
[----:B0-----:R-:W-:-:S04]  /*34980*/  LOP3.LUT R119, R0, 0x40, RZ, 0xc0, !PT ;  /* 0x0000004000777812 */ /* 0x001fc800078ec0ff */
[----:B------:R-:W-:Y:S01]  /*34990*/  LEA R114, R119, R114, 0x8 ;  /* 0x0000007277727211 */ /* 0x000fe200078e40ff */
[----:B------:R0:W-:Y:S04]  /*349a0*/  STS.U16 [R117+UR9+0x33800], R72 ;  /* 0x0338004875007988 */ /* 0x0001e80008000409 */
[----:B------:R1:W-:Y:S01]  /*349b0*/  STS.U16 [R117+UR9+0x3b800], R18 ;  /* 0x03b8001275007988 */ /* 0x0003e20008000409 */
[----:B0-----:R-:W-:-:S03]  /*349c0*/  LOP3.LUT R72, R117, 0x10, RZ, 0x3c, !PT ;  /* 0x0000001075487812 */ /* 0x001fc600078e3cff */
[----:B------:R-:W-:Y:S01]  /*349d0*/  STS.U16 [R117+UR9+0x3bc00], R131 ;  /* 0x03bc008375007988 */ /* 0x000fe20008000409 */
[----:B-1----:R-:W-:-:S03]  /*349e0*/  LOP3.LUT R18, R114, 0x20, RZ, 0x3c, !PT ;  /* 0x0000002072127812 */ /* 0x002fc600078e3cff */
        /* <DEDUP_REMOVED lines=129> */
[----:B------:R1:W-:Y:S01]  /*35200*/  STS.U16 [R18+UR9+0x21500], R6 ;  /* 0x0215000612007988 */ /* 0x0003e20008000409 */
[----:B0-----:R-:W-:-:S03]  /*35210*/  IMAD.WIDE R8, R2, 0x2, R238 ;  /* 0x0000000202087825 */ /* 0x001fc600078e02ee */
[----:B------:R-:W-:Y:S04]  /*35220*/  STL [R1+0x21e4], R114 ;  /* 0x0021e47201007387 */ /* 0x000fe80000100800 */
[----:B------:R-:W-:Y:S01]  /*35230*/  STS.U16 [R18+UR9+0x20100], R172 ;  /* 0x020100ac12007988 */ /* 0x000fe20008000409 */
[----:B-1----:R-:W-:-:S03]  /*35240*/  IMAD.WIDE R6, R2, 0x2, R236 ;  /* 0x0000000202067825 */ /* 0x002fc600078e02ec */
        /* <DEDUP_REMOVED lines=21> */
[----:B0-----:R-:W-:-:S03]  /*353a0*/  IMAD.WIDE R4, R2, 0x2, R234 ;  /* 0x0000000202047825 */ /* 0x001fc600078e02ea */
        /* <DEDUP_REMOVED lines=38> */
[----:B------:R-:W2:Y:S01]  /*35610*/  LDL.64 R30, [R1+0x1ba8] ;  /* 0x001ba800011e7983 */ /* 0x000ea20000100a00 */
[C---:B------:R-:W-:Y:S01]  /*35620*/  IMAD.WIDE R10, R2.reuse, 0x2, R232 ;  /* 0x00000002020a7825 */ /* 0x040fe200078e02e8 */
[----:B0-----:R-:W0:Y:S02]  /*35630*/  LDC R154, c[0x0][0x3c4] ;  /* 0x0000f100ff9a7b82 */ /* 0x001e240000000800 */
        /* <DEDUP_REMOVED lines=8> */
[----:B------:R-:W3:Y:S04]  /*356c0*/  LDL.64 R26, [R1+0x1ba0] ;  /* 0x001ba000011a7983 */ /* 0x000ee80000100a00 */
[----:B------:R0:W3:Y:S04]  /*356d0*/  LDG.E.U16 R42, desc[UR10][R8.64] ;  /* 0x0000000a082a7981 */ /* 0x0000e8000c1e1500 */
[----:B------:R1:W3:Y:S04]  /*356e0*/  LDG.E.U16 R34, desc[UR10][R6.64] ;  /* 0x0000000a06227981 */ /* 0x0002e8000c1e1500 */
[----:B------:R-:W3:Y:S01]  /*356f0*/  LDL.64 R16, [R1+0x1a88] ;  /* 0x001a880001107983 */ /* 0x000ee20000100a00 */
[----:B0-----:R-:W-:-:S03]  /*35700*/  IMAD.WIDE R8, R2, 0x2, R230 ;  /* 0x0000000202087825 */ /* 0x001fc600078e02e6 */
[----:B------:R-:W3:Y:S01]  /*35710*/  LDL.64 R14, [R1+0x1a80] ;  /* 0x001a8000010e7983 */ /* 0x000ee20000100a00 */
[----:B-1----:R-:W-:-:S03]  /*35720*/  IMAD.WIDE R6, R2, 0x2, R228 ;  /* 0x0000000202067825 */ /* 0x002fc600078e02e4 */
[----:B------:R-:W3:Y:S04]  /*35730*/  LDL.64 R24, [R1+0x1b98] ;  /* 0x001b980001187983 */ /* 0x000ee80000100a00 */
[----:B------:R0:W3:Y:S04]  /*35740*/  LDG.E.U16 R0, desc[UR10][R4.64] ;  /* 0x0000000a04007981 */ /* 0x0000e8000c1e1500 */
[----:B------:R-:W3:Y:S04]  /*35750*/  LDL.64 R22, [R1+0x1b90] ;  /* 0x001b900001167983 */ /* 0x000ee80000100a00 */
[----:B------:R-:W3:Y:S01]  /*35760*/  LDG.E.U16 R41, desc[UR10][R10.64] ;  /* 0x0000000a0a297981 */ /* 0x000ee2000c1e1500 */
[----:B0-----:R-:W-:-:S03]  /*35770*/  IMAD.WIDE R4, R2, 0x2, R226 ;  /* 0x0000000202047825 */ /* 0x001fc600078e02e2 */
[----:B------:R-:W3:Y:S04]  /*35780*/  LDG.E.U16 R40, desc[UR10][R8.64] ;  /* 0x0000000a08287981 */ /* 0x000ee8000c1e1500 */
[----:B------:R0:W3:Y:S04]  /*35790*/  LDG.E.U16 R39, desc[UR10][R6.64] ;  /* 0x0000000a06277981 */ /* 0x0000e8000c1e1500 */
[----:B------:R-:W3:Y:S04]  /*357a0*/  LDL.64 R32, [R1+0x1a78] ;  /* 0x001a780001207983 */ /* 0x000ee80000100a00 */
[----:B------:R4:W3:Y:S01]  /*357b0*/  LDG.E.U16 R38, desc[UR10][R4.64] ;  /* 0x0000000a04267981 */ /* 0x0008e2000c1e1500 */
[----:B0-----:R-:W-:-:S03]  /*357c0*/  IMAD.WIDE R6, R2, 0x2, R224 ;  /* 0x0000000202067825 */ /* 0x001fc600078e02e0 */
[----:B------:R-:W3:Y:S04]  /*357d0*/  LDL.64 R20, [R1+0x1a70] ;  /* 0x001a700001147983 */ /* 0x000ee80000100a00 */
[----:B------:R-:W3:Y:S04]  /*357e0*/  LDL.64 R28, [R1+0x1b88] ;  /* 0x001b8800011c7983 */ /* 0x000ee80000100a00 */
[----:B------:R2:W3:Y:S01]  /*357f0*/  LDG.E.U16 R3, desc[UR10][R6.64] ;  /* 0x0000000a06037981 */ /* 0x0004e2000c1e1500 */
[----:B------:R-:W-:-:S03]  /*35800*/  IMAD.WIDE R10, R2, 0x2, R222 ;  /* 0x00000002020a7825 */ /* 0x000fc600078e02de */
[----:B------:R-:W3:Y:S01]  /*35810*/  LDL.64 R18, [R1+0x1b80] ;  /* 0x001b800001127983 */ /* 0x000ee20000100a00 */
[----:B----4-:R-:W-:-:S03]  /*35820*/  IMAD.WIDE R4, R2, 0x2, R196 ;  /* 0x0000000202047825 */ /* 0x010fc600078e02c4 */
[----:B------:R-:W4:Y:S01]  /*35830*/  LDL.64 R12, [R1+0x1a68] ;  /* 0x001a6800010c7983 */ /* 0x000f220000100a00 */
[----:B------:R-:W-:-:S03]  /*35840*/  IMAD.WIDE R8, R2, 0x2, R220 ;  /* 0x0000000202087825 */ /* 0x000fc600078e02dc */
[----:B------:R-:W4:Y:S04]  /*35850*/  LDG.E.U16 R37, desc[UR10][R10.64] ;  /* 0x0000000a0a257981 */ /* 0x000f28000c1e1500 */
[----:B------:R3:W4:Y:S04]  /*35860*/  LDG.E.U16 R35, desc[UR10][R4.64] ;  /* 0x0000000a04237981 */ /* 0x000728000c1e1500 */
[----:B------:R0:W4:Y:S01]  /*35870*/  LDG.E.U16 R36, desc[UR10][R8.64] ;  /* 0x0000000a08247981 */ /* 0x000122000c1e1500 */
[----:B--2---:R-:W-:-:S03]  /*35880*/  IMAD.WIDE R6, R2, 0x2, R30 ;  /* 0x0000000202067825 */ /* 0x004fc600078e021e */
[----:B------:R-:W2:Y:S01]  /*35890*/  LDL.64 R30, [R1+0x1a60] ;  /* 0x001a6000011e7983 */ /* 0x000ea20000100a00 */
[----:B---3--:R-:W-:-:S03]  /*358a0*/  IMAD.WIDE R4, R2, 0x2, R26 ;  /* 0x0000000202047825 */ /* 0x008fc600078e021a */
[----:B------:R-:W-:Y:S04]  /*358b0*/  STL [R1+0x12c], R42 ;  /* 0x00012c2a01007387 */ /* 0x000fe80000100800 */
[----:B------:R-:W3:Y:S04]  /*358c0*/  LDL.64 R26, [R1+0x1b78] ;  /* 0x001b7800011a7983 */ /* 0x000ee80000100a00 */
[----:B------:R1:W-:Y:S01]  /*358d0*/  STL [R1+0x128], R34 ;  /* 0x0001282201007387 */ /* 0x0003e20000100800 */
[----:B------:R-:W-:-:S03]  /*358e0*/  IMAD.WIDE R10, R2, 0x2, R16 ;  /* 0x00000002020a7825 */ /* 0x000fc600078e0210 */
[----:B------:R-:W3:Y:S01]  /*358f0*/  LDL.64 R16, [R1+0x1b70] ;  /* 0x001b700001107983 */ /* 0x000ee20000100a00 */
[----:B0-----:R-:W-:-:S03]  /*35900*/  IMAD.WIDE R8, R2, 0x2, R14 ;  /* 0x0000000202087825 */ /* 0x001fc600078e020e */
[----:B------:R-:W3:Y:S04]  /*35910*/  LDL.64 R14, [R1+0x1a58] ;  /* 0x001a5800010e7983 */ /* 0x000ee80000100a00 */
[----:B-1----:R0:W3:Y:S04]  /*35920*/  LDG.E.U16 R34, desc[UR10][R6.64] ;  /* 0x0000000a06227981 */ /* 0x0020e8000c1e1500 */
[----:B------:R1:W3:Y:S04]  /*35930*/  LDG.E.U16 R43, desc[UR10][R4.64] ;  /* 0x0000000a042b7981 */ /* 0x0002e8000c1e1500 */
[----:B------:R1:W-:Y:S01]  /*35940*/  STL [R1+0x124], R0 ;  /* 0x0001240001007387 */ /* 0x0003e20000100800 */
[----:B0-----:R-:W-:-:S03]  /*35950*/  IMAD.WIDE R6, R2, 0x2, R24 ;  /* 0x0000000202067825 */ /* 0x001fc600078e0218 */
[----:B------:R-:W3:Y:S01]  /*35960*/  LDL.64 R24, [R1+0x1a50] ;  /* 0x001a500001187983 */ /* 0x000ee20000100a00 */
[----:B-1----:R-:W-:-:S03]  /*35970*/  IMAD.WIDE R4, R2, 0x2, R22 ;  /* 0x0000000202047825 */ /* 0x002fc600078e0216 */
[----:B------:R0:W-:Y:S04]  /*35980*/  STL [R1+0x120], R41 ;  /* 0x0001202901007387 */ /* 0x0001e80000100800 */
[----:B------:R1:W3:Y:S04]  /*35990*/  LDG.E.U16 R0, desc[UR10][R10.64] ;  /* 0x0000000a0a007981 */ /* 0x0002e8000c1e1500 */
[----:B------:R-:W3:Y:S04]  /*359a0*/  LDG.E.U16 R42, desc[UR10][R8.64] ;  /* 0x0000000a082a7981 */ /* 0x000ee8000c1e1500 */
[----:B------:R1:W-:Y:S04]  /*359b0*/  STL [R1+0x11c], R40 ;  /* 0x00011c2801007387 */ /* 0x0003e80000100800 */
[----:B0-----:R0:W3:Y:S01]  /*359c0*/  LDG.E.U16 R41, desc[UR10][R6.64] ;  /* 0x0000000a06297981 */ /* 0x0010e2000c1e1500 */
[----:B-1----:R-:W-:-:S03]  /*359d0*/  IMAD.WIDE R10, R2, 0x2, R20 ;  /* 0x00000002020a7825 */ /* 0x002fc600078e0214 */
[----:B------:R1:W-:Y:S04]  /*359e0*/  STL [R1+0x118], R39 ;  /* 0x0001182701007387 */ /* 0x0003e80000100800 */
[----:B------:R-:W3:Y:S01]  /*359f0*/  LDL.64 R22, [R1+0x1b68] ;  /* 0x001b680001167983 */ /* 0x000ee20000100a00 */
[----:B0-----:R-:W-:-:S03]  /*35a00*/  IMAD.WIDE R6, R2, 0x2, R32 ;  /* 0x0000000202067825 */ /* 0x001fc600078e0220 */
[----:B------:R0:W3:Y:S04]  /*35a10*/  LDG.E.U16 R40, desc[UR10][R4.64] ;  /* 0x0000000a04287981 */ /* 0x0000e8000c1e1500 */
[----:B------:R0:W-:Y:S01]  /*35a20*/  STL [R1+0x114], R38 ;  /* 0x0001142601007387 */ /* 0x0001e20000100800 */
[----:B------:R-:W-:-:S03]  /*35a30*/  IMAD.WIDE R8, R2, 0x2, R28 ;  /* 0x0000000202087825 */ /* 0x000fc600078e021c */
[----:B------:R-:W3:Y:S04]  /*35a40*/  LDL.64 R32, [R1+0x1b60] ;  /* 0x001b600001207983 */ /* 0x000ee80000100a00 */
[----:B------:R-:W3:Y:S04]  /*35a50*/  LDL.64 R20, [R1+0x1a48] ;  /* 0x001a480001147983 */ /* 0x000ee80000100a00 */
[----:B------:R-:W3:Y:S04]  /*35a60*/  LDL.64 R28, [R1+0x1a40] ;  /* 0x001a4000011c7983 */ /* 0x000ee80000100a00 */
[----:B-1----:R4:W3:Y:S04]  /*35a70*/  LDG.E.U16 R39, desc[UR10][R6.64] ;  /* 0x0000000a06277981 */ /* 0x0028e8000c1e1500 */
[----:B------:R1:W-:Y:S01]  /*35a80*/  STL [R1+0x110], R3 ;  /* 0x0001100301007387 */ /* 0x0003e20000100800 */
[----:B0-----:R-:W-:-:S03]  /*35a90*/  IMAD.WIDE R4, R2, 0x2, R18 ;  /* 0x0000000202047825 */ /* 0x001fc600078e0212 */
[----:B------:R-:W3:Y:S04]  /*35aa0*/  LDL.64 R18, [R1+0x1b58] ;  /* 0x001b580001127983 */ /* 0x000ee80000100a00 */
[----:B------:R-:W3:Y:S04]  /*35ab0*/  LDG.E.U16 R38, desc[UR10][R8.64] ;  /* 0x0000000a08267981 */ /* 0x000ee8000c1e1500 */
[----:B-1----:R-:W3:Y:S01]  /*35ac0*/  LDG.E.U16 R3, desc[UR10][R10.64] ;  /* 0x0000000a0a037981 */ /* 0x002ee2000c1e1500 */
[----:B----4-:R-:W-:-:S03]  /*35ad0*/  IMAD.WIDE R6, R2, 0x2, R12 ;  /* 0x0000000202067825 */ /* 0x010fc600078e020c */
[----:B------:R0:W-:Y:S04]  /*35ae0*/  STL [R1+0x10c], R37 ;  /* 0x00010c2501007387 */ /* 0x0001e80000100800 */
[----:B------:R1:W-:Y:S04]  /*35af0*/  STL [R1+0x108], R36 ;  /* 0x0001082401007387 */ /* 0x0003e80000100800 */
[----:B------:R-:W-:Y:S04]  /*35b00*/  STL [R1+0x104], R35 ;  /* 0x0001042301007387 */ /* 0x000fe80000100800 */
[----:B0-----:R2:W4:Y:S04]  /*35b10*/  LDG.E.U16 R37, desc[UR10][R4.64] ;  /* 0x0000000a04257981 */ /* 0x001528000c1e1500 */
[----:B------:R-:W4:Y:S04]  /*35b20*/  LDL.64 R12, [R1+0x1b50] ;  /* 0x001b5000010c7983 */ /* 0x000f280000100a00 */
[----:B-1----:R0:W4:Y:S01]  /*35b30*/  LDG.E.U16 R36, desc[UR10][R6.64] ;  /* 0x0000000a06247981 */ /* 0x002122000c1e1500 */
[----:B--2---:R-:W-:-:S05]  /*35b40*/  IMAD.WIDE R4, R2, 0x2, R30 ;  /* 0x0000000202047825 */ /* 0x004fca00078e021e */
[----:B------:R1:W2:Y:S01]  /*35b50*/  LDG.E.U16 R44, desc[UR10][R4.64] ;  /* 0x0000000a042c7981 */ /* 0x0002a2000c1e1500 */
[----:B---3--:R-:W-:-:S04]  /*35b60*/  IMAD.WIDE R10, R2, 0x2, R26 ;  /* 0x00000002020a7825 */ /* 0x008fc800078e021a */
[----:B------:R-:W-:-:S04]  /*35b70*/  IMAD.WIDE R8, R2, 0x2, R16 ;  /* 0x0000000202087825 */ /* 0x000fc800078e0210 */
[C---:B0-----:R-:W-:Y:S01]  /*35b80*/  IMAD.WIDE R6, R2.reuse, 0x2, R14 ;  /* 0x0000000202067825 */ /* 0x041fe200078e020e */
[----:B------:R0:W-:Y:S04]  /*35b90*/  STL [R1+0x100], R34 ;  /* 0x0001002201007387 */ /* 0x0001e80000100800 */
[----:B------:R-:W3:Y:S04]  /*35ba0*/  LDL.64 R26, [R1+0x1a30] ;  /* 0x001a3000011a7983 */ /* 0x000ee80000100a00 */
[----:B------:R-:W2:Y:S04]  /*35bb0*/  LDL.64 R16, [R1+0x1b48] ;  /* 0x001b480001107983 */ /* 0x000ea80000100a00 */
[----:B0-----:R-:W2:Y:S01]  /*35bc0*/  LDL.64 R34, [R1+0x1a38] ;  /* 0x001a380001227983 */ /* 0x001ea20000100a00 */
[----:B-1----:R-:W-:-:S03]  /*35bd0*/  IMAD.WIDE R4, R2, 0x2, R24 ;  /* 0x0000000202047825 */ /* 0x002fc600078e0218 */
[----:B------:R0:W-:Y:S04]  /*35be0*/  STL [R1+0xfc], R43 ;  /* 0x0000fc2b01007387 */ /* 0x0001e80000100800 */
[----:B------:R-:W2:Y:S04]  /*35bf0*/  LDL.64 R14, [R1+0x1b40] ;  /* 0x001b4000010e7983 */ /* 0x000ea80000100a00 */
[----:B------:R1:W-:Y:S04]  /*35c00*/  STL [R1+0xf8], R0 ;  /* 0x0000f80001007387 */ /* 0x0003e80000100800 */
[----:B0-----:R-:W2:Y:S04]  /*35c10*/  LDG.E.U16 R43, desc[UR10][R10.64] ;  /* 0x0000000a0a2b7981 */ /* 0x001ea8000c1e1500 */
[----:B------:R0:W-:Y:S04]  /*35c20*/  STL [R1+0xf4], R42 ;  /* 0x0000f42a01007387 */ /* 0x0001e80000100800 */
[----:B-1----:R-:W2:Y:S04]  /*35c30*/  LDG.E.U16 R0, desc[UR10][R8.64] ;  /* 0x0000000a08007981 */ /* 0x002ea8000c1e1500 */
[----:B------:R1:W-:Y:S04]  /*35c40*/  STL [R1+0xf0], R41 ;  /* 0x0000f02901007387 */ /* 0x0003e80000100800 */
[----:B0-----:R0:W2:Y:S04]  /*35c50*/  LDG.E.U16 R42, desc[UR10][R6.64] ;  /* 0x0000000a062a7981 */ /* 0x0010a8000c1e1500 */
[----:B------:R-:W2:Y:S04]  /*35c60*/  LDL.64 R30, [R1+0x1a28] ;  /* 0x001a2800011e7983 */ /* 0x000ea80000100a00 */
[----:B------:R-:W2:Y:S01]  /*35c70*/  LDL.64 R24, [R1+0x1a20] ;  /* 0x001a200001187983 */ /* 0x000ea20000100a00 */
[----:B0-----:R-:W-:-:S03]  /*35c80*/  IMAD.WIDE R6, R2, 0x2, R22 ;  /* 0x0000000202067825 */ /* 0x001fc600078e0216 */
[----:B------:R0:W-:Y:S01]  /*35c90*/  STL [R1+0xec], R40 ;  /* 0x0000ec2801007387 */ /* 0x0001e20000100800 */
[----:B------:R-:W-:-:S03]  /*35ca0*/  IMAD.WIDE R10, R2, 0x2, R32 ;  /* 0x00000002020a7825 */ /* 0x000fc600078e0220 */
[----:B------:R-:W2:Y:S01]  /*35cb0*/  LDL.64 R22, [R1+0x1b38] ;  /* 0x001b380001167983 */ /* 0x000ea20000100a00 */
[----:B------:R-:W-:-:S03]  /*35cc0*/  IMAD.WIDE R8, R2, 0x2, R20 ;  /* 0x0000000202087825 */ /* 0x000fc600078e0214 */
[----:B-1----:R1:W2:Y:S04]  /*35cd0*/  LDG.E.U16 R41, desc[UR10][R4.64] ;  /* 0x0000000a04297981 */ /* 0x0022a8000c1e1500 */
[----:B------:R-:W2:Y:S04]  /*35ce0*/  LDL.64 R20, [R1+0x1b30] ;  /* 0x001b300001147983 */ /* 0x000ea80000100a00 */
[----:B0-----:R0:W2:Y:S04]  /*35cf0*/  LDG.E.U16 R40, desc[UR10][R6.64] ;  /* 0x0000000a06287981 */ /* 0x0010a8000c1e1500 */
[----:B------:R0:W-:Y:S04]  /*35d00*/  STL [R1+0xe8], R39 ;  /* 0x0000e82701007387 */ /* 0x0001e80000100800 */
[----:B------:R-:W2:Y:S04]  /*35d10*/  LDL.64 R32, [R1+0x1a18] ;  /* 0x001a180001207983 */ /* 0x000ea80000100a00 */
[----:B------:R1:W-:Y:S04]  /*35d20*/  STL [R1+0xe4], R3 ;  /* 0x0000e40301007387 */ /* 0x0003e80000100800 */
[----:B0-----:R-:W2:Y:S04]  /*35d30*/  LDG.E.U16 R39, desc[UR10][R10.64] ;  /* 0x0000000a0a277981 */ /* 0x001ea8000c1e1500 */
[----:B-1----:R-:W2:Y:S01]  /*35d40*/  LDG.E.U16 R3, desc[UR10][R8.64] ;  /* 0x0000000a08037981 */ /* 0x002ea2000c1e1500 */
[----:B------:R-:W-:-:S03]  /*35d50*/  IMAD.WIDE R4, R2, 0x2, R28 ;  /* 0x0000000202047825 */ /* 0x000fc600078e021c */
[----:B------:R-:W-:Y:S01]  /*35d60*/  STL [R1+0xe0], R38 ;  /* 0x0000e02601007387 */ /* 0x000fe20000100800 */
[----:B------:R-:W-:-:S03]  /*35d70*/  IMAD.WIDE R6, R2, 0x2, R18 ;  /* 0x0000000202067825 */ /* 0x000fc600078e0212 */
[----:B------:R-:W2:Y:S04]  /*35d80*/  LDL.64 R18, [R1+0x1a10] ;  /* 0x001a100001127983 */ /* 0x000ea80000100a00 */
[----:B----4-:R0:W-:Y:S04]  /*35d90*/  STL [R1+0xdc], R37 ;  /* 0x0000dc2501007387 */ /* 0x0101e80000100800 */
[----:B------:R-:W4:Y:S04]  /*35da0*/  LDL.64 R28, [R1+0x1b28] ;  /* 0x001b2800011c7983 */ /* 0x000f280000100a00 */
[----:B------:R1:W-:Y:S04]  /*35db0*/  STL [R1+0xd8], R36 ;  /* 0x0000d82401007387 */ /* 0x0003e80000100800 */
[----:B0-----:R0:W4:Y:S04]  /*35dc0*/  LDG.E.U16 R37, desc[UR10][R4.64] ;  /* 0x0000000a04257981 */ /* 0x001128000c1e1500 */
[----:B-1----:R2:W4:Y:S01]  /*35dd0*/  LDG.E.U16 R36, desc[UR10][R6.64] ;  /* 0x0000000a06247981 */ /* 0x002522000c1e1500 */
[----:B0-----:R-:W-:-:S03]  /*35de0*/  IMAD.WIDE R4, R2, 0x2, R12 ;  /* 0x0000000202047825 */ /* 0x001fc600078e020c */
[----:B------:R-:W4:Y:S04]  /*35df0*/  LDL.64 R12, [R1+0x1b20] ;  /* 0x001b2000010c7983 */ /* 0x000f280000100a00 */
[----:B------:R0:W4:Y:S01]  /*35e00*/  LDG.E.U16 R38, desc[UR10][R4.64] ;  /* 0x0000000a04267981 */ /* 0x000122000c1e1500 */
[----:B---3--:R-:W-:-:S03]  /*35e10*/  IMAD.WIDE R8, R2, 0x2, R26 ;  /* 0x0000000202087825 */ /* 0x008fc600078e021a */
[----:B------:R-:W3:Y:S01]  /*35e20*/  LDL.64 R26, [R1+0x1a08] ;  /* 0x001a0800011a7983 */ /* 0x000ee20000100a00 */
[----:B--2---:R-:W-:-:S03]  /*35e30*/  IMAD.WIDE R6, R2, 0x2, R16 ;  /* 0x0000000202067825 */ /* 0x004fc600078e0210 */
[----:B------:R1:W-:Y:S01]  /*35e40*/  STL [R1+0xd4], R44 ;  /* 0x0000d42c01007387 */ /* 0x0003e20000100800 */
[----:B------:R-:W-:-:S03]  /*35e50*/  IMAD.WIDE R10, R2, 0x2, R34 ;  /* 0x00000002020a7825 */ /* 0x000fc600078e0222 */
[----:B------:R-:W2:Y:S04]  /*35e60*/  LDL.64 R16, [R1+0x1a00] ;  /* 0x001a000001107983 */ /* 0x000ea80000100a00 */
[----:B------:R1:W2:Y:S01]  /*35e70*/  LDG.E.U16 R46, desc[UR10][R10.64] ;  /* 0x0000000a0a2e7981 */ /* 0x0002a2000c1e1500 */
[----:B0-----:R-:W-:-:S03]  /*35e80*/  IMAD.WIDE R4, R2, 0x2, R14 ;  /* 0x0000000202047825 */ /* 0x001fc600078e020e */
[----:B------:R-:W2:Y:S04]  /*35e90*/  LDG.E.U16 R45, desc[UR10][R8.64] ;  /* 0x0000000a082d7981 */ /* 0x000ea8000c1e1500 */
[----:B-1----:R-:W2:Y:S04]  /*35ea0*/  LDG.E.U16 R44, desc[UR10][R4.64] ;  /* 0x0000000a042c7981 */ /* 0x002ea8000c1e1500 */
[----:B------:R-:W-:Y:S04]  /*35eb0*/  STL [R1+0xd0], R43 ;  /* 0x0000d02b01007387 */ /* 0x000fe80000100800 */
[----:B------:R0:W-:Y:S04]  /*35ec0*/  STL [R1+0xcc], R0 ;  /* 0x0000cc0001007387 */ /* 0x0001e80000100800 */
[----:B------:R1:W-:Y:S04]  /*35ed0*/  STL [R1+0xc8], R42 ;  /* 0x0000c82a01007387 */ /* 0x0003e80000100800 */
[----:B0-----:R0:W2:Y:S04]  /*35ee0*/  LDG.E.U16 R0, desc[UR10][R6.64] ;  /* 0x0000000a06007981 */ /* 0x0010a8000c1e1500 */
[----:B------:R-:W2:Y:S01]  /*35ef0*/  LDL.64 R14, [R1+0x21b0] ;  /* 0x0021b000010e7983 */ /* 0x000ea20000100a00 */
[----:B------:R-:W-:-:S04]  /*35f00*/  IMAD.WIDE R10, R2, 0x2, R24 ;  /* 0x00000002020a7825 */ /* 0x000fc800078e0218 */
[C---:B0-----:R-:W-:Y:S01]  /*35f10*/  IMAD.WIDE R6, R2.reuse, 0x2, R30 ;  /* 0x0000000202067825 */ /* 0x041fe200078e021e */
[----:B-1----:R-:W2:Y:S03]  /*35f20*/  LDG.E.U16 R42, desc[UR10][R10.64] ;  /* 0x0000000a0a2a7981 */ /* 0x002ea6000c1e1500 */
[C---:B------:R-:W-:Y:S01]  /*35f30*/  IMAD.WIDE R8, R2.reuse, 0x2, R22 ;  /* 0x0000000202087825 */ /* 0x040fe200078e0216 */
[----:B------:R0:W2:Y:S04]  /*35f40*/  LDG.E.U16 R43, desc[UR10][R6.64] ;  /* 0x0000000a062b7981 */ /* 0x0000a8000c1e1500 */
[----:B------:R1:W-:Y:S01]  /*35f50*/  STL [R1+0xc4], R41 ;  /* 0x0000c42901007387 */ /* 0x0003e20000100800 */
[----:B------:R-:W-:-:S03]  /*35f60*/  IMAD.WIDE R4, R2, 0x2, R20 ;  /* 0x0000000202047825 */ /* 0x000fc600078e0214 */
[----:B------:R-:W2:Y:S04]  /*35f70*/  LDL.64 R24, [R1+0x21a0] ;  /* 0x0021a00001187983 */ /* 0x000ea80000100a00 */
[----:B------:R-:W2:Y:S04]  /*35f80*/  LDL.64 R30, [R1+0x21a8] ;  /* 0x0021a800011e7983 */ /* 0x000ea80000100a00 */
[----:B------:R-:W2:Y:S01]  /*35f90*/  LDL.64 R22, [R1+0x19f8] ;  /* 0x0019f80001167983 */ /* 0x000ea20000100a00 */
[----:B0-----:R-:W-:-:S03]  /*35fa0*/  IMAD.WIDE R6, R2, 0x2, R32 ;  /* 0x0000000202067825 */ /* 0x001fc600078e0220 */
[----:B------:R0:W-:Y:S04]  /*35fb0*/  STL [R1+0xc0], R40 ;  /* 0x0000c02801007387 */ /* 0x0001e80000100800 */
[----:B------:R-:W2:Y:S04]  /*35fc0*/  LDL.64 R20, [R1+0x1b18] ;  /* 0x001b180001147983 */ /* 0x000ea80000100a00 */
[----:B------:R-:W-:Y:S04]  /*35fd0*/  STL [R1+0xbc], R39 ;  /* 0x0000bc2701007387 */ /* 0x000fe80000100800 */
[----:B-1----:R-:W2:Y:S04]  /*35fe0*/  LDG.E.U16 R41, desc[UR10][R8.64] ;  /* 0x0000000a08297981 */ /* 0x002ea8000c1e1500 */
[----:B------:R1:W-:Y:S04]  /*35ff0*/  STL [R1+0xb8], R3 ;  /* 0x0000b80301007387 */ /* 0x0003e80000100800 */
[----:B0-----:R-:W2:Y:S04]  /*36000*/  LDG.E.U16 R40, desc[UR10][R6.64] ;  /* 0x0000000a06287981 */ /* 0x001ea8000c1e1500 */
[----:B-1----:R0:W2:Y:S01]  /*36010*/  LDG.E.U16 R3, desc[UR10][R4.64] ;  /* 0x0000000a04037981 */ /* 0x0020a2000c1e1500 */
[----:B----4-:R-:W-:-:S03]  /*36020*/  IMAD.WIDE R10, R2, 0x2, R28 ;  /* 0x00000002020a7825 */ /* 0x010fc600078e021c */
[----:B------:R-:W-:Y:S01]  /*36030*/  STL [R1+0xb4], R37 ;  /* 0x0000b42501007387 */ /* 0x000fe20000100800 */
[----:B0-----:R-:W-:-:S03]  /*36040*/  IMAD.WIDE R4, R2, 0x2, R18 ;  /* 0x0000000202047825 */ /* 0x001fc600078e0212 */
[----:B------:R-:W4:Y:S04]  /*36050*/  LDL.64 R18, [R1+0x1b10] ;  /* 0x001b100001127983 */ /* 0x000f280000100a00 */
[----:B------:R0:W-:Y:S01]  /*36060*/  STL [R1+0xb0], R36 ;  /* 0x0000b02401007387 */ /* 0x0001e20000100800 */
[----:B------:R-:W-:-:S03]  /*36070*/  IMAD.WIDE R8, R2, 0x2, R12 ;  /* 0x0000000202087825 */ /* 0x000fc600078e020c */
[----:B------:R-:W4:Y:S04]  /*36080*/  LDL.64 R34, [R1+0x19e8] ;  /* 0x0019e80001227983 */ /* 0x000f280000100a00 */
[----:B------:R-:W4:Y:S04]  /*36090*/  LDL.64 R12, [R1+0x1b08] ;  /* 0x001b0800010c7983 */ /* 0x000f280000100a00 */
[----:B0-----:R-:W4:Y:S04]  /*360a0*/  LDL.64 R36, [R1+0x19f0] ;  /* 0x0019f00001247983 */ /* 0x001f280000100a00 */
[----:B------:R0:W-:Y:S04]  /*360b0*/  STL [R1+0xac], R38 ;  /* 0x0000ac2601007387 */ /* 0x0001e80000100800 */
[----:B------:R-:W4:Y:S04]  /*360c0*/  LDL.64 R32, [R1+0x1b00] ;  /* 0x001b000001207983 */ /* 0x000f280000100a00 */
[----:B------:R1:W4:Y:S04]  /*360d0*/  LDG.E.U16 R39, desc[UR10][R4.64] ;  /* 0x0000000a04277981 */ /* 0x000328000c1e1500 */
[----:B0-----:R-:W4:Y:S01]  /*360e0*/  LDG.E.U16 R38, desc[UR10][R10.64] ;  /* 0x0000000a0a267981 */ /* 0x001f22000c1e1500 */
[----:B---3--:R-:W-:-:S03]  /*360f0*/  IMAD.WIDE R6, R2, 0x2, R26 ;  /* 0x0000000202067825 */ /* 0x008fc600078e021a */
[----:B--2---:R0:W-:Y:S04]  /*36100*/  STL [R1+0xa8], R46 ;  /* 0x0000a82e01007387 */ /* 0x0041e80000100800 */
[----:B------:R2:W-:Y:S01]  /*36110*/  STL [R1+0xa4], R45 ;  /* 0x0000a42d01007387 */ /* 0x0005e20000100800 */
[----:B-1----:R-:W-:-:S03]  /*36120*/  IMAD.WIDE R4, R2, 0x2, R16 ;  /* 0x0000000202047825 */ /* 0x002fc600078e0210 */
[----:B------:R-:W3:Y:S04]  /*36130*/  LDL.64 R28, [R1+0x19e0] ;  /* 0x0019e000011c7983 */ /* 0x000ee80000100a00 */
[----:B0-----:R-:W3:Y:S04]  /*36140*/  LDG.E.U16 R46, desc[UR10][R8.64] ;  /* 0x0000000a082e7981 */ /* 0x001ee8000c1e1500 */
[----:B--2---:R-:W2:Y:S04]  /*36150*/  LDG.E.U16 R45, desc[UR10][R4.64] ;  /* 0x0000000a042d7981 */ /* 0x004ea8000c1e1500 */
[----:B------:R0:W-:Y:S04]  /*36160*/  STL [R1+0xa0], R0 ;  /* 0x0000a00001007387 */ /* 0x0001e80000100800 */
[----:B------:R-:W2:Y:S04]  /*36170*/  LDL.64 R26, [R1+0x19d8] ;  /* 0x0019d800011a7983 */ /* 0x000ea80000100a00 */
[----:B------:R1:W-:Y:S04]  /*36180*/  STL [R1+0x9c], R44 ;  /* 0x00009c2c01007387 */ /* 0x0003e80000100800 */
[----:B0-----:R0:W2:Y:S04]  /*36190*/  LDG.E.U16 R0, desc[UR10][R6.64] ;  /* 0x0000000a06007981 */ /* 0x0010a8000c1e1500 */
[----:B------:R-:W2:Y:S01]  /*361a0*/  LDL.64 R16, [R1+0x1af8] ;  /* 0x001af80001107983 */ /* 0x000ea20000100a00 */
[----:B0-----:R-:W-:-:S03]  /*361b0*/  IMAD.WIDE R6, R2, 0x2, R14 ;  /* 0x0000000202067825 */ /* 0x001fc600078e020e */
[----:B------:R-:W2:Y:S01]  /*361c0*/  LDL.64 R14, [R1+0x1af0] ;  /* 0x001af000010e7983 */ /* 0x000ea20000100a00 */
[----:B------:R-:W-:-:S03]  /*361d0*/  IMAD.WIDE R8, R2, 0x2, R24 ;  /* 0x0000000202087825 */ /* 0x000fc600078e0218 */
[----:B------:R-:W2:Y:S01]  /*361e0*/  LDL.64 R24, [R1+0x19d0] ;  /* 0x0019d00001187983 */ /* 0x000ea20000100a00 */
[----:B------:R-:W-:-:S03]  /*361f0*/  IMAD.WIDE R10, R2, 0x2, R30 ;  /* 0x00000002020a7825 */ /* 0x000fc600078e021e */
[----:B------:R0:W-:Y:S04]  /*36200*/  STL [R1+0x98], R43 ;  /* 0x0000982b01007387 */ /* 0x0001e80000100800 */
[----:B------:R0:W-:Y:S01]  /*36210*/  STL [R1+0x94], R42 ;  /* 0x0000942a01007387 */ /* 0x0001e20000100800 */
[----:B------:R-:W-:-:S03]  /*36220*/  IMAD.WIDE R4, R2, 0x2, R22 ;  /* 0x0000000202047825 */ /* 0x000fc600078e0216 */
[----:B-1----:R1:W2:Y:S04]  /*36230*/  LDG.E.U16 R44, desc[UR10][R6.64] ;  /* 0x0000000a062c7981 */ /* 0x0022a8000c1e1500 */
[----:B0-----:R-:W2:Y:S04]  /*36240*/  LDG.E.U16 R43, desc[UR10][R10.64] ;  /* 0x0000000a0a2b7981 */ /* 0x001ea8000c1e1500 */
[----:B------:R0:W-:Y:S04]  /*36250*/  STL [R1+0x90], R41 ;  /* 0x0000902901007387 */ /* 0x0001e80000100800 */
[----:B------:R-:W2:Y:S01]  /*36260*/  LDL.64 R30, [R1+0x19c8] ;  /* 0x0019c800011e7983 */ /* 0x000ea20000100a00 */
[----:B-1----:R-:W-:-:S03]  /*36270*/  IMAD.WIDE R6, R2, 0x2, R20 ;  /* 0x0000000202067825 */ /* 0x002fc600078e0214 */
[----:B------:R4:W2:Y:S04]  /*36280*/  LDG.E.U16 R42, desc[UR10][R8.64] ;  /* 0x0000000a082a7981 */ /* 0x0008a8000c1e1500 */
[----:B0-----:R0:W2:Y:S04]  /*36290*/  LDG.E.U16 R41, desc[UR10][R6.64] ;  /* 0x0000000a06297981 */ /* 0x0010a8000c1e1500 */
[----:B------:R1:W-:Y:S04]  /*362a0*/  STL [R1+0x8c], R3 ;  /* 0x00008c0301007387 */ /* 0x0003e80000100800 */
[----:B------:R-:W2:Y:S04]  /*362b0*/  LDL.64 R22, [R1+0x1ae8] ;  /* 0x001ae80001167983 */ /* 0x000ea80000100a00 */
[----:B------:R0:W-:Y:S04]  /*362c0*/  STL [R1+0x88], R40 ;  /* 0x0000882801007387 */ /* 0x0001e80000100800 */
[----:B------:R-:W2:Y:S04]  /*362d0*/  LDL.64 R20, [R1+0x1ae0] ;  /* 0x001ae00001147983 */ /* 0x000ea80000100a00 */
[----:B-1----:R1:W2:Y:S01]  /*362e0*/  LDG.E.U16 R3, desc[UR10][R4.64] ;  /* 0x0000000a04037981 */ /* 0x0022a2000c1e1500 */
[----:B----4-:R-:W-:-:S04]  /*362f0*/  IMAD.WIDE R8, R2, 0x2, R34 ;  /* 0x0000000202087825 */ /* 0x010fc800078e0222 */
[C---:B0-----:R-:W-:Y:S02]  /*36300*/  IMAD.WIDE R6, R2.reuse, 0x2, R12 ;  /* 0x0000000202067825 */ /* 0x041fe400078e020c */
[----:B------:R-:W4:Y:S02]  /*36310*/  LDL.64 R12, [R1+0x19b8] ;  /* 0x0019b800010c7983 */ /* 0x000f240000100a00 */
[C---:B------:R-:W-:Y:S02]  /*36320*/  IMAD.WIDE R10, R2.reuse, 0x2, R36 ;  /* 0x00000002020a7825 */ /* 0x040fe400078e0224 */
[----:B------:R-:W4:Y:S02]  /*36330*/  LDG.E.U16 R37, desc[UR10][R6.64] ;  /* 0x0000000a06257981 */ /* 0x000f24000c1e1500 */
[C---:B-1----:R-:W-:Y:S02]  /*36340*/  IMAD.WIDE R4, R2.reuse, 0x2, R18 ;  /* 0x0000000202047825 */ /* 0x042fe400078e0212 */
[----:B------:R-:W4:Y:S04]  /*36350*/  LDL.64 R18, [R1+0x19c0] ;  /* 0x0019c00001127983 */ /* 0x000f280000100a00 */
[----:B------:R0:W4:Y:S04]  /*36360*/  LDG.E.U16 R40, desc[UR10][R4.64] ;  /* 0x0000000a04287981 */ /* 0x000128000c1e1500 */
[----:B------:R1:W-:Y:S04]  /*36370*/  STL [R1+0x84], R39 ;  /* 0x0000842701007387 */ /* 0x0003e80000100800 */
[----:B------:R0:W-:Y:S04]  /*36380*/  STL [R1+0x80], R38 ;  /* 0x0000802601007387 */ /* 0x0001e80000100800 */
[----:B-1----:R2:W4:Y:S04]  /*36390*/  LDG.E.U16 R39, desc[UR10][R10.64] ;  /* 0x0000000a0a277981 */ /* 0x002528000c1e1500 */
[----:B0-----:R0:W4:Y:S01]  /*363a0*/  LDG.E.U16 R38, desc[UR10][R8.64] ;  /* 0x0000000a08267981 */ /* 0x001122000c1e1500 */
[----:B------:R-:W-:-:S03]  /*363b0*/  IMAD.WIDE R4, R2, 0x2, R32 ;  /* 0x0000000202047825 */ /* 0x000fc600078e0220 */
[----:B---3--:R-:W-:Y:S01]  /*363c0*/  STL [R1+0x7c], R46 ;  /* 0x00007c2e01007387 */ /* 0x008fe20000100800 */
[----:B--2---:R-:W-:-:S05]  /*363d0*/  IMAD.WIDE R10, R2, 0x2, R26 ;  /* 0x00000002020a7825 */ /* 0x004fca00078e021a */
[----:B------:R1:W2:Y:S01]  /*363e0*/  LDG.E.U16 R36, desc[UR10][R10.64] ;  /* 0x0000000a0a247981 */ /* 0x0002a2000c1e1500 */
[----:B0-----:R-:W-:-:S05]  /*363f0*/  IMAD.WIDE R8, R2, 0x2, R16 ;  /* 0x0000000202087825 */ /* 0x001fca00078e0210 */
[----:B------:R0:W3:Y:S04]  /*36400*/  LDG.E.U16 R33, desc[UR10][R8.64] ;  /* 0x0000000a08217981 */ /* 0x0000e8000c1e1500 */
[----:B------:R0:W-:Y:S04]  /*36410*/  STL [R1+0x78], R0 ;  /* 0x0000780001007387 */ /* 0x0001e80000100800 */
[----:B0-----:R0:W2:Y:S01]  /*36420*/  LDG.E.U16 R0, desc[UR10][R4.64] ;  /* 0x0000000a04007981 */ /* 0x0010a2000c1e1500 */
[----:B-1----:R-:W-:-:S05]  /*36430*/  IMAD.WIDE R10, R2, 0x2, R22 ;  /* 0x00000002020a7825 */ /* 0x002fca00078e0216 */
[----:B------:R-:W2:Y:S01]  /*36440*/  LDG.E.U16 R198, desc[UR10][R10.64] ;  /* 0x0000000a0ac67981 */ /* 0x000ea2000c1e1500 */
[----:B------:R-:W-:-:S05]  /*36450*/  IMAD.WIDE R8, R2, 0x2, R20 ;  /* 0x0000000202087825 */ /* 0x000fca00078e0214 */
[----:B------:R-:W3:Y:S01]  /*36460*/  LDG.E.U16 R197, desc[UR10][R8.64] ;  /* 0x0000000a08c57981 */ /* 0x000ee2000c1e1500 */
[----:B------:R-:W-:-:S03]  /*36470*/  IMAD.WIDE R6, R2, 0x2, R28 ;  /* 0x0000000202067825 */ /* 0x000fc600078e021c */
[----:B------:R-:W3:Y:S01]  /*36480*/  LDL.64 R28, [R1+0x2078] ;  /* 0x00207800011c7983 */ /* 0x000ee20000100a00 */
[----:B0-----:R-:W-:-:S03]  /*36490*/  IMAD.WIDE R4, R2, 0x2, R14 ;  /* 0x0000000202047825 */ /* 0x001fc600078e020e */
[----:B------:R-:W-:Y:S04]  /*364a0*/  STL [R1+0x74], R45 ;  /* 0x0000742d01007387 */ /* 0x000fe80000100800 */
[----:B------:R-:W3:Y:S04]  /*364b0*/  LDL.64 R16, [R1+0x2070] ;  /* 0x0020700001107983 */ /* 0x000ee80000100a00 */
[----:B------:R-:W3:Y:S04]  /*364c0*/  LDL.64 R26, [R1+0x2068] ;  /* 0x00206800011a7983 */ /* 0x000ee80000100a00 */
[----:B------:R-:W3:Y:S04]  /*364d0*/  LDL.64 R14, [R1+0x1d18] ;  /* 0x001d1800010e7983 */ /* 0x000ee80000100a00 */
[----:B------:R0:W3:Y:S04]  /*364e0*/  LDG.E.U16 R34, desc[UR10][R6.64] ;  /* 0x0000000a06227981 */ /* 0x0000e8000c1e1500 */
[----:B------:R-:W-:Y:S04]  /*364f0*/  STL [R1+0x70], R44 ;  /* 0x0000702c01007387 */ /* 0x000fe80000100800 */
[----:B------:R1:W3:Y:S01]  /*36500*/  LDG.E.U16 R32, desc[UR10][R4.64] ;  /* 0x0000000a04207981 */ /* 0x0002e2000c1e1500 */
[----:B0-----:R-:W-:-:S03]  /*36510*/  IMAD.WIDE R6, R2, 0x2, R24 ;  /* 0x0000000202067825 */ /* 0x001fc600078e0218 */
[----:B------:R-:W3:Y:S04]  /*36520*/  LDL.64 R24, [R1+0x1ad8] ;  /* 0x001ad80001187983 */ /* 0x000ee80000100a00 */
[----:B------:R-:W-:Y:S01]  /*36530*/  STL [R1+0x6c], R43 ;  /* 0x00006c2b01007387 */ /* 0x000fe20000100800 */
[----:B-1----:R-:W-:-:S03]  /*36540*/  IMAD.WIDE R4, R2, 0x2, R30 ;  /* 0x0000000202047825 */ /* 0x002fc600078e021e */
[----:B------:R-:W-:Y:S04]  /*36550*/  STL [R1+0x68], R42 ;  /* 0x0000682a01007387 */ /* 0x000fe80000100800 */
[----:B------:R0:W-:Y:S04]  /*36560*/  STL [R1+0x64], R3 ;  /* 0x0000640301007387 */ /* 0x0001e80000100800 */
[----:B------:R-:W3:Y:S04]  /*36570*/  LDL.64 R30, [R1+0x1ad0] ;  /* 0x001ad000011e7983 */ /* 0x000ee80000100a00 */
[----:B------:R-:W-:Y:S04]  /*36580*/  STL [R1+0x60], R41 ;  /* 0x0000602901007387 */ /* 0x000fe80000100800 */
[----:B0-----:R4:W3:Y:S04]  /*36590*/  LDG.E.U16 R3, desc[UR10][R6.64] ;  /* 0x0000000a06037981 */ /* 0x0018e8000c1e1500 */
[----:B------:R-:W3:Y:S04]  /*365a0*/  LDL.64 R22, [R1+0x19b0] ;  /* 0x0019b00001167983 */ /* 0x000ee80000100a00 */
[----:B------:R-:W3:Y:S01]  /*365b0*/  LDL.64 R20, [R1+0x19a8] ;  /* 0x0019a80001147983 */ /* 0x000ee20000100a00 */
[----:B----4-:R-:W-:-:S03]  /*365c0*/  IMAD.WIDE R6, R2, 0x2, R18 ;  /* 0x0000000202067825 */ /* 0x010fc600078e0212 */
[----:B------:R-:W4:Y:S04]  /*365d0*/  LDL.64 R18, [R1+0x19a0] ;  /* 0x0019a00001127983 */ /* 0x000f280000100a00 */
[----:B------:R0:W4:Y:S04]  /*365e0*/  LDG.E.U16 R35, desc[UR10][R4.64] ;  /* 0x0000000a04237981 */ /* 0x000128000c1e1500 */
[----:B------:R-:W-:Y:S04]  /*365f0*/  STL [R1+0x5c], R40 ;  /* 0x00005c2801007387 */ /* 0x000fe80000100800 */
[----:B------:R1:W4:Y:S01]  /*36600*/  LDG.E.U16 R196, desc[UR10][R6.64] ;  /* 0x0000000a06c47981 */ /* 0x000322000c1e1500 */
[----:B0-----:R-:W-:-:S03]  /*36610*/  IMAD.WIDE R4, R2, 0x2, R12 ;  /* 0x0000000202047825 */ /* 0x001fc600078e020c */
[----:B------:R-:W4:Y:S04]  /*36620*/  LDL.64 R12, [R1+0x1998] ;  /* 0x00199800010c7983 */ /* 0x000f280000100a00 */
[----:B------:R-:W-:Y:S04]  /*36630*/  STL [R1+0x58], R39 ;  /* 0x0000582701007387 */ /* 0x000fe80000100800 */
[----:B--2---:R-:W-:Y:S04]  /*36640*/  STL [R1+0x21d4], R198 ;  /* 0x0021d4c601007387 */ /* 0x004fe80000100800 */
[----:B------:R-:W-:Y:S04]  /*36650*/  STL [R1+0x54], R38 ;  /* 0x0000542601007387 */ /* 0x000fe80000100800 */
[----:B------:R-:W-:Y:S04]  /*36660*/  STL [R1+0x50], R37 ;  /* 0x0000502501007387 */ /* 0x000fe80000100800 */
[----:B---3--:R-:W-:Y:S04]  /*36670*/  STL [R1+0x21d8], R197 ;  /* 0x0021d8c501007387 */ /* 0x008fe80000100800 */
[----:B------:R0:W-:Y:S04]  /*36680*/  STL [R1+0x4c], R0 ;  /* 0x00004c0001007387 */ /* 0x0001e80000100800 */
[----:B0-----:R0:W2:Y:S01]  /*36690*/  LDG.E.U16 R0, desc[UR10][R4.64] ;  /* 0x0000000a04007981 */ /* 0x0010a2000c1e1500 */
[----:B------:R-:W-:-:S04]  /*366a0*/  IMAD.WIDE R10, R2, 0x2, R16 ;  /* 0x00000002020a7825 */ /* 0x000fc800078e0210 */
[----:B-1----:R-:W-:-:S04]  /*366b0*/  IMAD.WIDE R6, R2, 0x2, R28 ;  /* 0x0000000202067825 */ /* 0x002fc800078e021c */
[----:B0-----:R-:W-:-:S04]  /*366c0*/  IMAD.WIDE R4, R2, 0x2, R14 ;  /* 0x0000000202047825 */ /* 0x001fc800078e020e */
[C---:B------:R-:W-:Y:S01]  /*366d0*/  IMAD.WIDE R8, R2.reuse, 0x2, R26 ;  /* 0x0000000202087825 */ /* 0x040fe200078e021a */
[----:B------:R0:W3:Y:S03]  /*366e0*/  LDG.E.U16 R114, desc[UR10][R4.64] ;  /* 0x0000000a04727981 */ /* 0x0000e6000c1e1500 */
[C---:B0-----:R-:W-:Y:S01]  /*366f0*/  IMAD.WIDE R4, R2.reuse, 0x2, R30 ;  /* 0x0000000202047825 */ /* 0x041fe200078e021e */
[----:B----4-:R-:W-:Y:S04]  /*36700*/  STL [R1+0x21dc], R196 ;  /* 0x0021dcc401007387 */ /* 0x010fe80000100800 */
[----:B--2---:R-:W-:Y:S04]  /*36710*/  STL [R1+0x21e0], R0 ;  /* 0x0021e00001007387 */ /* 0x004fe80000100800 */
[----:B------:R-:W2:Y:S04]  /*36720*/  LDL.64 R16, [R1+0x1990] ;  /* 0x0019900001107983 */ /* 0x000ea80000100a00 */
[----:B------:R0:W-:Y:S04]  /*36730*/  STL [R1+0x48], R34 ;  /* 0x0000482201007387 */ /* 0x0001e80000100800 */
[----:B------:R-:W4:Y:S04]  /*36740*/  LDL.64 R28, [R1+0x1988] ;  /* 0x00198800011c7983 */ /* 0x000f280000100a00 */
[----:B------:R-:W-:Y:S04]  /*36750*/  STL [R1+0x44], R36 ;  /* 0x0000442401007387 */ /* 0x000fe80000100800 */
[----:B0-----:R0:W4:Y:S04]  /*36760*/  LDG.E.U16 R34, desc[UR10][R6.64] ;  /* 0x0000000a06227981 */ /* 0x001128000c1e1500 */
[----:B------:R-:W4:Y:S04]  /*36770*/  LDL.64 R14, [R1+0x1980] ;  /* 0x00198000010e7983 */ /* 0x000f280000100a00 */
[----:B------:R1:W-:Y:S01]  /*36780*/  STL [R1+0x40], R33 ;  /* 0x0000402101007387 */ /* 0x0003e20000100800 */
[----:B0-----:R-:W-:-:S03]  /*36790*/  IMAD.WIDE R6, R2, 0x2, R24 ;  /* 0x0000000202067825 */ /* 0x001fc600078e0218 */
[----:B------:R-:W4:Y:S04]  /*367a0*/  LDL.64 R26, [R1+0x1978] ;  /* 0x00197800011a7983 */ /* 0x000f280000100a00 */
[----:B------:R0:W-:Y:S04]  /*367b0*/  STL [R1+0x3c], R32 ;  /* 0x00003c2001007387 */ /* 0x0001e80000100800 */
[----:B-1----:R1:W4:Y:S04]  /*367c0*/  LDG.E.U16 R33, desc[UR10][R10.64] ;  /* 0x0000000a0a217981 */ /* 0x002328000c1e1500 */
[----:B------:R3:W-:Y:S04]  /*367d0*/  STL [R1+0x38], R3 ;  /* 0x0000380301007387 */ /* 0x0007e80000100800 */
[----:B0-----:R0:W4:Y:S01]  /*367e0*/  LDG.E.U16 R32, desc[UR10][R8.64] ;  /* 0x0000000a08207981 */ /* 0x001122000c1e1500 */
[----:B-1----:R-:W-:-:S03]  /*367f0*/  IMAD.WIDE R10, R2, 0x2, R22 ;  /* 0x00000002020a7825 */ /* 0x002fc600078e0216 */
[----:B------:R1:W4:Y:S04]  /*36800*/  LDG.E.U16 R0, desc[UR10][R4.64] ;  /* 0x0000000a04007981 */ /* 0x000328000c1e1500 */
[----:B---3--:R3:W4:Y:S01]  /*36810*/  LDG.E.U16 R3, desc[UR10][R6.64] ;  /* 0x0000000a06037981 */ /* 0x008722000c1e1500 */
[----:B0-----:R-:W-:-:S03]  /*36820*/  IMAD.WIDE R8, R2, 0x2, R20 ;  /* 0x0000000202087825 */ /* 0x001fc600078e0214 */
[----:B------:R-:W4:Y:S01]  /*36830*/  LDG.E.U16 R196, desc[UR10][R10.64] ;  /* 0x0000000a0ac47981 */ /* 0x000f22000c1e1500 */
[----:B-1----:R-:W-:-:S03]  /*36840*/  IMAD.WIDE R4, R2, 0x2, R12 ;  /* 0x0000000202047825 */ /* 0x002fc600078e020c */
[----:B------:R-:W4:Y:S01]  /*36850*/  LDG.E.U16 R197, desc[UR10][R8.64] ;  /* 0x0000000a08c57981 */ /* 0x000f22000c1e1500 */
[----:B---3--:R-:W-:-:S03]  /*36860*/  IMAD.WIDE R6, R2, 0x2, R18 ;  /* 0x0000000202067825 */ /* 0x008fc600078e0212 */
[----:B------:R-:W3:Y:S04]  /*36870*/  LDG.E.U16 R251, desc[UR10][R4.64] ;  /* 0x0000000a04fb7981 */ /* 0x000ee8000c1e1500 */
[----:B------:R2:W3:Y:S04]  /*36880*/  LDG.E.U16 R198, desc[UR10][R6.64] ;  /* 0x0000000a06c67981 */ /* 0x0004e8000c1e1500 */
[----:B------:R-:W3:Y:S04]  /*36890*/  LDL.64 R24, [R1+0x1970] ;  /* 0x0019700001187983 */ /* 0x000ee80000100a00 */
[----:B------:R-:W-:Y:S04]  /*368a0*/  STL [R1+0x21e8], R114 ;  /* 0x0021e87201007387 */ /* 0x000fe80000100800 */
[----:B------:R-:W-:Y:S01]  /*368b0*/  STL [R1+0x34], R35 ;  /* 0x0000342301007387 */ /* 0x000fe20000100800 */
[----:B--2---:R-:W-:-:S05]  /*368c0*/  IMAD.WIDE R6, R2, 0x2, R16 ;  /* 0x0000000202067825 */ /* 0x004fca00078e0210 */
[----:B------:R0:W2:Y:S01]  /*368d0*/  LDG.E.U16 R249, desc[UR10][R6.64] ;  /* 0x0000000a06f97981 */ /* 0x0000a2000c1e1500 */
[----:B----4-:R-:W-:-:S05]  /*368e0*/  IMAD.WIDE R10, R2, 0x2, R28 ;  /* 0x00000002020a7825 */ /* 0x010fca00078e021c */
[----:B------:R-:W4:Y:S01]  /*368f0*/  LDG.E.U16 R247, desc[UR10][R10.64] ;  /* 0x0000000a0af77981 */ /* 0x000f22000c1e1500 */
[----:B------:R-:W-:-:S05]  /*36900*/  IMAD.WIDE R8, R2, 0x2, R14 ;  /* 0x0000000202087825 */ /* 0x000fca00078e020e */
[----:B------:R-:W4:Y:S01]  /*36910*/  LDG.E.U16 R245, desc[UR10][R8.64] ;  /* 0x0000000a08f57981 */ /* 0x000f22000c1e1500 */
[----:B------:R-:W-:-:S05]  /*36920*/  IMAD.WIDE R4, R2, 0x2, R26 ;  /* 0x0000000202047825 */ /* 0x000fca00078e021a */
[----:B------:R-:W4:Y:S04]  /*36930*/  LDG.E.U16 R243, desc[UR10][R4.64] ;  /* 0x0000000a04f37981 */ /* 0x000f28000c1e1500 */
[----:B------:R-:W-:Y:S04]  /*36940*/  STL [R1+0x21ec], R0 ;  /* 0x0021ec0001007387 */ /* 0x000fe80000100800 */
[----:B------:R-:W4:Y:S04]  /*36950*/  LDL.64 R22, [R1+0x1968] ;  /* 0x0019680001167983 */ /* 0x000f280000100a00 */
[----:B------:R-:W4:Y:S04]  /*36960*/  LDL.64 R18, [R1+0x1958] ;  /* 0x0019580001127983 */ /* 0x000f280000100a00 */
[----:B------:R-:W4:Y:S04]  /*36970*/  LDL.64 R20, [R1+0x1960] ;  /* 0x0019600001147983 */ /* 0x000f280000100a00 */
[----:B------:R-:W4:Y:S04]  /*36980*/  LDL.64 R12, [R1+0x1950] ;  /* 0x00195000010c7983 */ /* 0x000f280000100a00 */
[----:B------:R-:W-:Y:S04]  /*36990*/  STL [R1+0x21f0], R196 ;  /* 0x0021f0c401007387 */ /* 0x000fe80000100800 */
[----:B------:R-:W-:Y:S04]  /*369a0*/  STL [R1+0x21f4], R197 ;  /* 0x0021f4c501007387 */ /* 0x000fe80000100800 */
[----:B---3--:R-:W-:Y:S04]  /*369b0*/  STL [R1+0x21f8], R198 ;  /* 0x0021f8c601007387 */ /* 0x008fe80000100800 */
[----:B------:R-:W3:Y:S04]  /*369c0*/  LDL.64 R16, [R1+0x1948] ;  /* 0x0019480001107983 */ /* 0x000ee80000100a00 */
[----:B------:R-:W-:Y:S04]  /*369d0*/  STL [R1+0x20], R34 ;  /* 0x0000202201007387 */ /* 0x000fe80000100800 */
[----:B------:R-:W-:Y:S04]  /*369e0*/  STL [R1+0x21fc], R251 ;  /* 0x0021fcfb01007387 */ /* 0x000fe80000100800 */
[----:B------:R-:W3:Y:S04]  /*369f0*/  LDL.64 R14, [R1+0x1940] ;  /* 0x00194000010e7983 */ /* 0x000ee80000100a00 */
[----:B------:R-:W-:Y:S04]  /*36a00*/  STL [R1+0x1c], R33 ;  /* 0x00001c2101007387 */ /* 0x000fe80000100800 */
[----:B------:R-:W3:Y:S04]  /*36a10*/  LDL.64 R26, [R1+0x1938] ;  /* 0x00193800011a7983 */ /* 0x000ee80000100a00 */
[----:B------:R1:W-:Y:S01]  /*36a20*/  STL [R1+0x18], R32 ;  /* 0x0000182001007387 */ /* 0x0003e20000100800 */
[----:B0-----:R-:W-:-:S05]  /*36a30*/  IMAD.WIDE R6, R2, 0x2, R24 ;  /* 0x0000000202067825 */ /* 0x001fca00078e0218 */
[----:B------:R0:W3:Y:S04]  /*36a40*/  LDG.E.U16 R241, desc[UR10][R6.64] ;  /* 0x0000000a06f17981 */ /* 0x0000e8000c1e1500 */
[----:B-1----:R-:W3:Y:S04]  /*36a50*/  LDL.64 R32, [R1+0x1930] ;  /* 0x0019300001207983 */ /* 0x002ee80000100a00 */
[----:B--2---:R-:W-:Y:S04]  /*36a60*/  STL [R1+0x2200], R249 ;  /* 0x002200f901007387 */ /* 0x004fe80000100800 */
[----:B------:R-:W2:Y:S04]  /*36a70*/  LDL.64 R30, [R1+0x1928] ;  /* 0x00192800011e7983 */ /* 0x000ea80000100a00 */
[----:B------:R-:W-:Y:S04]  /*36a80*/  STL [R1+0x10], R3 ;  /* 0x0000100301007387 */ /* 0x000fe80000100800 */
[----:B------:R-:W2:Y:S04]  /*36a90*/  LDL.64 R28, [R1+0x1920] ;  /* 0x00192000011c7983 */ /* 0x000ea80000100a00 */
[----:B------:R-:W2:Y:S04]  /*36aa0*/  LDL.64 R24, [R1+0x1918] ;  /* 0x0019180001187983 */ /* 0x000ea80000100a00 */
[----:B----4-:R-:W-:Y:S04]  /*36ab0*/  STL [R1+0x2204], R247 ;  /* 0x002204f701007387 */ /* 0x010fe80000100800 */
[----:B------:R-:W-:Y:S04]  /*36ac0*/  STL [R1+0x2208], R245 ;  /* 0x002208f501007387 */ /* 0x000fe80000100800 */
[----:B------:R1:W-:Y:S04]  /*36ad0*/  STL [R1+0x220c], R243 ;  /* 0x00220cf301007387 */ /* 0x0003e80000100800 */
[----:B------:R-:W4:Y:S04]  /*36ae0*/  LDL.64 R34, [R1+0x1760] ;  /* 0x0017600001227983 */ /* 0x000f280000100a00 */
[----:B------:R-:W4:Y:S04]  /*36af0*/  LDL.64 R36, [R1+0x1be8] ;  /* 0x001be80001247983 */ /* 0x000f280000100a00 */
[----:B------:R-:W4:Y:S04]  /*36b00*/  LDL.64 R42, [R1+0x16b8] ;  /* 0x0016b800012a7983 */ /* 0x000f280000100a00 */
[----:B------:R-:W4:Y:S01]  /*36b10*/  LDL.64 R40, [R1+0x16b0] ;  /* 0x0016b00001287983 */ /* 0x000f220000100a00 */
[----:B------:R-:W-:-:S03]  /*36b20*/  IMAD.WIDE R4, R2, 0x2, R22 ;  /* 0x0000000202047825 */ /* 0x000fc600078e0216 */
[----:B------:R-:W4:Y:S01]  /*36b30*/  LDL.64 R38, [R1+0x1678] ;  /* 0x0016780001267983 */ /* 0x000f220000100a00 */
[----:B------:R-:W-:-:S03]  /*36b40*/  IMAD.WIDE R8, R2, 0x2, R18 ;  /* 0x0000000202087825 */ /* 0x000fc600078e0212 */
[----:B------:R3:W4:Y:S04]  /*36b50*/  LDG.E.U16 R239, desc[UR10][R4.64] ;  /* 0x0000000a04ef7981 */ /* 0x000728000c1e1500 */
[----:B------:R-:W4:Y:S01]  /*36b60*/  LDL.64 R18, [R1+0x1900] ;  /* 0x0019000001127983 */ /* 0x000f220000100a00 */
[----:B0-----:R-:W-:-:S03]  /*36b70*/  IMAD.WIDE R6, R2, 0x2, R12 ;  /* 0x0000000202067825 */ /* 0x001fc600078e020c */
[----:B------:R-:W4:Y:S04]  /*36b80*/  LDL.64 R22, [R1+0x1910] ;  /* 0x0019100001167983 */ /* 0x000f280000100a00 */
[----:B------:R-:W4:Y:S04]  /*36b90*/  LDL.64 R12, [R1+0x18f8] ;  /* 0x0018f800010c7983 */ /* 0x000f280000100a00 */
[----:B------:R0:W4:Y:S01]  /*36ba0*/  LDG.E.U16 R233, desc[UR10][R6.64] ;  /* 0x0000000a06e97981 */ /* 0x000122000c1e1500 */
[----:B------:R-:W-:-:S03]  /*36bb0*/  IMAD.WIDE R10, R2, 0x2, R20 ;  /* 0x00000002020a7825 */ /* 0x000fc600078e0214 */
[----:B------:R-:W4:Y:S01]  /*36bc0*/  LDL.64 R20, [R1+0x1908] ;  /* 0x0019080001147983 */ /* 0x000f220000100a00 */
[----:B---3--:R-:W-:-:S03]  /*36bd0*/  IMAD.WIDE R4, R2, 0x2, R16 ;  /* 0x0000000202047825 */ /* 0x008fc600078e0210 */
[----:B------:R-:W3:Y:S04]  /*36be0*/  LDG.E.U16 R237, desc[UR10][R10.64] ;  /* 0x0000000a0aed7981 */ /* 0x000ee8000c1e1500 */
[----:B------:R-:W3:Y:S04]  /*36bf0*/  LDL.64 R16, [R1+0x18f0] ;  /* 0x0018f00001107983 */ /* 0x000ee80000100a00 */
[----:B------:R2:W3:Y:S01]  /*36c00*/  LDG.E.U16 R231, desc[UR10][R4.64] ;  /* 0x0000000a04e77981 */ /* 0x0004e2000c1e1500 */
[----:B0-----:R-:W-:-:S03]  /*36c10*/  IMAD.WIDE R6, R2, 0x2, R14 ;  /* 0x0000000202067825 */ /* 0x001fc600078e020e */
[----:B------:R-:W3:Y:S04]  /*36c20*/  LDG.E.U16 R235, desc[UR10][R8.64] ;  /* 0x0000000a08eb7981 */ /* 0x000ee8000c1e1500 */
[----:B------:R-:W3:Y:S04]  /*36c30*/  LDL.64 R14, [R1+0x18e8] ;  /* 0x0018e800010e7983 */ /* 0x000ee80000100a00 */
[----:B------:R0:W3:Y:S04]  /*36c40*/  LDG.E.U16 R229, desc[UR10][R6.64] ;  /* 0x0000000a06e57981 */ /* 0x0000e8000c1e1500 */
        /* <DEDUP_REMOVED lines=10> */
[----:B-1----:R-:W3:Y:S04]  /*36cf0*/  LDL.64 R242, [R1+0x14d8] ;  /* 0x0014d80001f27983 */ /* 0x002ee80000100a00 */
[----:B------:R-:W3:Y:S04]  /*36d00*/  LDL.64 R248, [R1+0x14a8] ;  /* 0x0014a80001f87983 */ /* 0x000ee80000100a00 */
[----:B------:R-:W3:Y:S04]  /*36d10*/  LDL.64 R246, [R1+0x12a8] ;  /* 0x0012a80001f67983 */ /* 0x000ee80000100a00 */
[----:B------:R-:W3:Y:S04]  /*36d20*/  LDL.64 R244, [R1+0x14a0] ;  /* 0x0014a00001f47983 */ /* 0x000ee80000100a00 */
[----:B------:R-:W3:Y:S01]  /*36d30*/  LDL.64 R250, [R1+0x1490] ;  /* 0x0014900001fa7983 */ /* 0x000ee20000100a00 */
[----:B--2---:R-:W-:-:S03]  /*36d40*/  IMAD.WIDE R4, R2, 0x2, R30 ;  /* 0x0000000202047825 */ /* 0x004fc600078e021e */
[----:B------:R-:W2:Y:S04]  /*36d50*/  LDL.64 R30, [R1+0x18d0] ;  /* 0x0018d000011e7983 */ /* 0x000ea80000100a00 */
[----:B------:R1:W2:Y:S01]  /*36d60*/  LDG.E.U16 R223, desc[UR10][R4.64] ;  /* 0x0000000a04df7981 */ /* 0x0002a2000c1e1500 */
[----:B0-----:R-:W-:-:S03]  /*36d70*/  IMAD.WIDE R6, R2, 0x2, R28 ;  /* 0x0000000202067825 */ /* 0x001fc600078e021c */
[----:B------:R-:W2:Y:S04]  /*36d80*/  LDL.64 R28, [R1+0x18c8] ;  /* 0x0018c800011c7983 */ /* 0x000ea80000100a00 */
[----:B------:R4:W2:Y:S01]  /*36d90*/  LDG.E.U16 R221, desc[UR10][R6.64] ;  /* 0x0000000a06dd7981 */ /* 0x0008a2000c1e1500 */
[----:B-1----:R-:W-:-:S03]  /*36da0*/  IMAD.WIDE R4, R2, 0x2, R24 ;  /* 0x0000000202047825 */ /* 0x002fc600078e0218 */
[----:B------:R-:W2:Y:S04]  /*36db0*/  LDL.64 R24, [R1+0x18c0] ;  /* 0x0018c00001187983 */ /* 0x000ea80000100a00 */
[----:B------:R0:W2:Y:S01]  /*36dc0*/  LDG.E.U16 R219, desc[UR10][R4.64] ;  /* 0x0000000a04db7981 */ /* 0x0000a2000c1e1500 */
[----:B----4-:R-:W-:-:S03]  /*36dd0*/  IMAD.WIDE R6, R2, 0x2, R18 ;  /* 0x0000000202067825 */ /* 0x010fc600078e0212 */
[----:B------:R-:W4:Y:S04]  /*36de0*/  LDL.64 R18, [R1+0x18a8] ;  /* 0x0018a80001127983 */ /* 0x000f280000100a00 */
[----:B------:R3:W2:Y:S01]  /*36df0*/  LDG.E.U16 R213, desc[UR10][R6.64] ;  /* 0x0000000a06d57981 */ /* 0x0006a2000c1e1500 */
[----:B0-----:R-:W-:-:S03]  /*36e00*/  IMAD.WIDE R4, R2, 0x2, R12 ;  /* 0x0000000202047825 */ /* 0x001fc600078e020c */
[----:B------:R-:W2:Y:S04]  /*36e10*/  LDL.64 R12, [R1+0x18a0] ;  /* 0x0018a000010c7983 */ /* 0x000ea80000100a00 */
[----:B------:R0:W2:Y:S01]  /*36e20*/  LDG.E.U16 R211, desc[UR10][R4.64] ;  /* 0x0000000a04d37981 */ /* 0x0000a2000c1e1500 */
[----:B---3--:R-:W-:-:S03]  /*36e30*/  IMAD.WIDE R6, R2, 0x2, R16 ;  /* 0x0000000202067825 */ /* 0x008fc600078e0210 */
[----:B------:R-:W3:Y:S01]  /*36e40*/  LDL.64 R16, [R1+0x1898] ;  /* 0x0018980001107983 */ /* 0x000ee20000100a00 */
[----:B------:R-:W-:-:S03]  /*36e50*/  IMAD.WIDE R10, R2, 0x2, R26 ;  /* 0x00000002020a7825 */ /* 0x000fc600078e021a */
[----:B------:R-:W3:Y:S01]  /*36e60*/  LDG.E.U16 R209, desc[UR10][R6.64] ;  /* 0x0000000a06d17981 */ /* 0x000ee2000c1e1500 */
[----:B------:R-:W-:-:S03]  /*36e70*/  IMAD.WIDE R8, R2, 0x2, R32 ;  /* 0x0000000202087825 */ /* 0x000fc600078e0220 */
[----:B------:R1:W3:Y:S01]  /*36e80*/  LDG.E.U16 R227, desc[UR10][R10.64] ;  /* 0x0000000a0ae37981 */ /* 0x0002e2000c1e1500 */
[----:B0-----:R-:W-:-:S03]  /*36e90*/  IMAD.WIDE R4, R2, 0x2, R14 ;  /* 0x0000000202047825 */ /* 0x001fc600078e020e */
[----:B------:R-:W3:Y:S04]  /*36ea0*/  LDL.64 R14, [R1+0x1890] ;  /* 0x00189000010e7983 */ /* 0x000ee80000100a00 */
[----:B------:R0:W3:Y:S01]  /*36eb0*/  LDG.E.U16 R225, desc[UR10][R8.64] ;  /* 0x0000000a08e17981 */ /* 0x0000e2000c1e1500 */
[----:B-1----:R-:W-:-:S03]  /*36ec0*/  IMAD.WIDE R10, R2, 0x2, R22 ;  /* 0x00000002020a7825 */ /* 0x002fc600078e0216 */
[----:B------:R-:W3:Y:S04]  /*36ed0*/  LDL.64 R22, [R1+0x18b8] ;  /* 0x0018b80001167983 */ /* 0x000ee80000100a00 */
[----:B------:R-:W3:Y:S01]  /*36ee0*/  LDG.E.U16 R217, desc[UR10][R10.64] ;  /* 0x0000000a0ad97981 */ /* 0x000ee2000c1e1500 */
[----:B0-----:R-:W-:-:S03]  /*36ef0*/  IMAD.WIDE R8, R2, 0x2, R20 ;  /* 0x0000000202087825 */ /* 0x001fc600078e0214 */
[----:B------:R-:W3:Y:S04]  /*36f00*/  LDL.64 R6, [R1+0x1870] ;  /* 0x0018700001067983 */ /* 0x000ee80000100a00 */
[----:B------:R-:W3:Y:S04]  /*36f10*/  LDG.E.U16 R215, desc[UR10][R8.64] ;  /* 0x0000000a08d77981 */ /* 0x000ee8000c1e1500 */
[----:B------:R-:W3:Y:S04]  /*36f20*/  LDL.64 R10, [R1+0x1880] ;  /* 0x00188000010a7983 */ /* 0x000ee80000100a00 */
[----:B------:R-:W3:Y:S04]  /*36f30*/  LDL.64 R20, [R1+0x18b0] ;  /* 0x0018b00001147983 */ /* 0x000ee80000100a00 */
[----:B------:R-:W3:Y:S04]  /*36f40*/  LDL.64 R8, [R1+0x1878] ;  /* 0x0018780001087983 */ /* 0x000ee80000100a00 */
[----:B------:R-:W3:Y:S04]  /*36f50*/  LDL.64 R26, [R1+0x18e0] ;  /* 0x0018e000011a7983 */ /* 0x000ee80000100a00 */
[----:B------:R0:W3:Y:S04]  /*36f60*/  LDG.E.U16 R199, desc[UR10][R4.64] ;  /* 0x0000000a04c77981 */ /* 0x0000e8000c1e1500 */
[----:B------:R-:W3:Y:S04]  /*36f70*/  LDL.64 R32, [R1+0x18d8] ;  /* 0x0018d80001207983 */ /* 0x000ee80000100a00 */
[----:B------:R-:W3:Y:S01]  /*36f80*/  LDL.64 R4, [R1+0x1830] ;  /* 0x0018300001047983 */ /* 0x000ee20000100a00 */
[----:B----4-:R-:W-:-:S03]  /*36f90*/  IMAD.WIDE R180, R2, 0x2, R18 ;  /* 0x0000000202b47825 */ /* 0x010fc600078e0212 */
[----:B------:R-:W4:Y:S01]  /*36fa0*/  LDL.64 R18, [R1+0x1850] ;  /* 0x0018500001127983 */ /* 0x000f220000100a00 */
[----:B--2---:R-:W-:-:S03]  /*36fb0*/  IMAD.WIDE R186, R2, 0x2, R24 ;  /* 0x0000000202ba7825 */ /* 0x004fc600078e0218 */
[----:B------:R-:W2:Y:S01]  /*36fc0*/  LDL.64 R24, [R1+0x1868] ;  /* 0x0018680001187983 */ /* 0x000ea20000100a00 */
[----:B------:R-:W-:-:S03]  /*36fd0*/  IMAD.WIDE R178, R2, 0x2, R12 ;  /* 0x0000000202b27825 */ /* 0x000fc600078e020c */
[----:B------:R-:W2:Y:S01]  /*36fe0*/  LDL.64 R12, [R1+0x1848] ;  /* 0x00184800010c7983 */ /* 0x000ea20000100a00 */
[----:B------:R-:W-:-:S03]  /*36ff0*/  IMAD.WIDE R190, R2, 0x2, R30 ;  /* 0x0000000202be7825 */ /* 0x000fc600078e021e */
[----:B------:R-:W2:Y:S01]  /*37000*/  LDL.64 R30, [R1+0x17b8] ;  /* 0x0017b800011e7983 */ /* 0x000ea20000100a00 */
[----:B------:R-:W-:-:S03]  /*37010*/  IMAD.WIDE R188, R2, 0x2, R28 ;  /* 0x0000000202bc7825 */ /* 0x000fc600078e021c */
[----:B------:R-:W2:Y:S01]  /*37020*/  LDL.64 R28, [R1+0x17a8] ;  /* 0x0017a800011c7983 */ /* 0x000ea20000100a00 */
[----:B------:R-:W-:-:S03]  /*37030*/  IMAD.WIDE R56, R2, 0x2, R36 ;  /* 0x0000000202387825 */ /* 0x000fc600078e0224 */
[----:B------:R-:W2:Y:S01]  /*37040*/  LDL.64 R36, [R1+0x1710] ;  /* 0x0017100001247983 */ /* 0x000ea20000100a00 */
[----:B---3--:R-:W-:-:S03]  /*37050*/  IMAD.WIDE R176, R2, 0x2, R16 ;  /* 0x0000000202b07825 */ /* 0x008fc600078e0210 */
[----:B------:R-:W3:Y:S04]  /*37060*/  LDL.64 R16, [R1+0x1840] ;  /* 0x0018400001107983 */ /* 0x000ee80000100a00 */
[----:B------:R-:W3:Y:S01]  /*37070*/  LDG.E.U16 R56, desc[UR10][R56.64] ;  /* 0x0000000a38387981 */ /* 0x000ee2000c1e1500 */
[----:B------:R-:W-:-:S03]  /*37080*/  IMAD.WIDE R86, R2, 0x2, R42 ;  /* 0x0000000202567825 */ /* 0x000fc600078e022a */
[----:B------:R-:W3:Y:S01]  /*37090*/  LDL.64 R42, [R1+0x1660] ;  /* 0x00166000012a7983 */ /* 0x000ee20000100a00 */
[----:B------:R-:W-:-:S03]  /*370a0*/  IMAD.WIDE R174, R2, 0x2, R14 ;  /* 0x0000000202ae7825 */ /* 0x000fc600078e020e */
[----:B------:R-:W3:Y:S04]  /*370b0*/  LDL.64 R14, [R1+0x1838] ;  /* 0x00183800010e7983 */ /* 0x000ee80000100a00 */
[----:B------:R-:W3:Y:S01]  /*370c0*/  LDG.E.U16 R86, desc[UR10][R86.64] ;  /* 0x0000000a56567981 */ /* 0x000ee2000c1e1500 */
[----:B------:R-:W-:-:S03]  /*370d0*/  IMAD.WIDE R184, R2, 0x2, R22 ;  /* 0x0000000202b87825 */ /* 0x000fc600078e0216 */
[----:B------:R-:W3:Y:S01]  /*370e0*/  LDL.64 R22, [R1+0x1860] ;  /* 0x0018600001167983 */ /* 0x000ee20000100a00 */
[----:B------:R-:W-:-:S03]  /*370f0*/  SHF.L.U32 R154, R154, 0x2, RZ ;  /* 0x000000029a9a7819 */ /* 0x000fc600000006ff */
[----:B------:R-:W3:Y:S01]  /*37100*/  LDG.E.U16 R174, desc[UR10][R174.64] ;  /* 0x0000000aaeae7981 */ /* 0x000ee2000c1e1500 */
[----:B------:R-:W-:-:S03]  /*37110*/  IMAD.WIDE R166, R2, 0x2, R6 ;  /* 0x0000000202a67825 */ /* 0x000fc600078e0206 */
[----:B------:R-:W3:Y:S04]  /*37120*/  LDL.64 R6, [R1+0x1818] ;  /* 0x0018180001067983 */ /* 0x000ee80000100a00 */
[----:B------:R-:W3:Y:S01]  /*37130*/  LDG.E.U16 R176, desc[UR10][R176.64] ;  /* 0x0000000ab0b07981 */ /* 0x000ee2000c1e1500 */
[----:B------:R-:W-:-:S03]  /*37140*/  IMAD.WIDE R170, R2, 0x2, R10 ;  /* 0x0000000202aa7825 */ /* 0x000fc600078e020a */
[----:B------:R-:W3:Y:S01]  /*37150*/  LDL.64 R10, [R1+0x1828] ;  /* 0x00182800010a7983 */ /* 0x000ee20000100a00 */
[----:B------:R-:W-:-:S03]  /*37160*/  IMAD.WIDE R182, R2, 0x2, R20 ;  /* 0x0000000202b67825 */ /* 0x000fc600078e0214 */
[----:B------:R-:W3:Y:S01]  /*37170*/  LDL.64 R20, [R1+0x1858] ;  /* 0x0018580001147983 */ /* 0x000ee20000100a00 */
[----:B------:R-:W-:-:S03]  /*37180*/  IMAD.WIDE R168, R2, 0x2, R8 ;  /* 0x0000000202a87825 */ /* 0x000fc600078e0208 */
[----:B------:R-:W3:Y:S01]  /*37190*/  LDL.64 R8, [R1+0x1820] ;  /* 0x0018200001087983 */ /* 0x000ee20000100a00 */
[----:B------:R-:W-:-:S03]  /*371a0*/  IMAD.WIDE R194, R2, 0x2, R26 ;  /* 0x0000000202c27825 */ /* 0x000fc600078e021a */
[----:B------:R-:W3:Y:S04]  /*371b0*/  LDL.64 R26, [R1+0x1888] ;  /* 0x00188800011a7983 */ /* 0x000ee80000100a00 */
[----:B------:R-:W3:Y:S01]  /*371c0*/  LDG.E.U16 R178, desc[UR10][R178.64] ;  /* 0x0000000ab2b27981 */ /* 0x000ee2000c1e1500 */
[----:B------:R-:W-:-:S03]  /*371d0*/  IMAD.WIDE R192, R2, 0x2, R32 ;  /* 0x0000000202c07825 */ /* 0x000fc600078e0220 */
[----:B------:R-:W3:Y:S01]  /*371e0*/  LDL.64 R32, [R1+0x17b0] ;  /* 0x0017b00001207983 */ /* 0x000ee20000100a00 */
[----:B------:R-:W-:-:S03]  /*371f0*/  IMAD.WIDE R140, R2, 0x2, R4 ;  /* 0x00000002028c7825 */ /* 0x000fc600078e0204 */
[----:B------:R-:W3:Y:S04]  /*37200*/  LDG.E.U16 R166, desc[UR10][R166.64] ;  /* 0x0000000aa6a67981 */ /* 0x000ee8000c1e1500 */
[----:B------:R-:W0:Y:S04]  /*37210*/  LDL.64 R4, [R1+0x17d8] ;  /* 0x0017d80001047983 */ /* 0x000e280000100a00 */
[----:B------:R-:W3:Y:S04]  /*37220*/  LDG.E.U16 R140, desc[UR10][R140.64] ;  /* 0x0000000a8c8c7981 */ /* 0x000ee8000c1e1500 */
[----:B------:R-:W3:Y:S04]  /*37230*/  LDG.E.U16 R180, desc[UR10][R180.64] ;  /* 0x0000000ab4b47981 */ /* 0x000ee8000c1e1500 */
[----:B------:R-:W3:Y:S04]  /*37240*/  LDG.E.U16 R184, desc[UR10][R184.64] ;  /* 0x0000000ab8b87981 */ /* 0x000ee8000c1e1500 */
[----:B------:R-:W3:Y:S04]  /*37250*/  LDG.E.U16 R186, desc[UR10][R186.64] ;  /* 0x0000000ababa7981 */ /* 0x000ee8000c1e1500 */
[----:B------:R-:W3:Y:S04]  /*37260*/  LDG.E.U16 R188, desc[UR10][R188.64] ;  /* 0x0000000abcbc7981 */ /* 0x000ee8000c1e1500 */
[----:B------:R-:W3:Y:S01]  /*37270*/  LDG.E.U16 R190, desc[UR10][R190.64] ;  /* 0x0000000abebe7981 */ /* 0x000ee2000c1e1500 */
[----:B----4-:R-:W-:-:S03]  /*37280*/  IMAD.WIDE R148, R2, 0x2, R18 ;  /* 0x0000000202947825 */ /* 0x010fc600078e0212 */
[----:B------:R-:W4:Y:S04]  /*37290*/  LDG.E.U16 R168, desc[UR10][R168.64] ;  /* 0x0000000aa8a87981 */ /* 0x000f28000c1e1500 */
[----:B------:R-:W4:Y:S01]  /*372a0*/  LDL.64 R18, [R1+0x17f8] ;  /* 0x0017f80001127983 */ /* 0x000f220000100a00 */
[----:B--2---:R-:W-:-:S03]  /*372b0*/  IMAD.WIDE R146, R2, 0x2, R12 ;  /* 0x0000000202927825 */ /* 0x004fc600078e020c */
[----:B------:R-:W2:Y:S04]  /*372c0*/  LDG.E.U16 R148, desc[UR10][R148.64] ;  /* 0x0000000a94947981 */ /* 0x000ea8000c1e1500 */
[----:B------:R-:W2:Y:S01]  /*372d0*/  LDL.64 R12, [R1+0x17f0] ;  /* 0x0017f000010c7983 */ /* 0x000ea20000100a00 */
[----:B------:R-:W-:-:S03]  /*372e0*/  IMAD.WIDE R162, R2, 0x2, R24 ;  /* 0x0000000202a27825 */ /* 0x000fc600078e0218 */
[----:B------:R-:W2:Y:S04]  /*372f0*/  LDL.64 R24, [R1+0x1810] ;  /* 0x0018100001187983 */ /* 0x000ea80000100a00 */
[----:B------:R-:W2:Y:S01]  /*37300*/  LDG.E.U16 R146, desc[UR10][R146.64] ;  /* 0x0000000a92927981 */ /* 0x000ea2000c1e1500 */
[----:B---3--:R-:W-:-:S03]  /*37310*/  IMAD.WIDE R144, R2, 0x2, R16 ;  /* 0x0000000202907825 */ /* 0x008fc600078e0210 */
[----:B------:R-:W3:Y:S04]  /*37320*/  LDG.E.U16 R162, desc[UR10][R162.64] ;  /* 0x0000000aa2a27981 */ /* 0x000ee8000c1e1500 */
[----:B------:R-:W3:Y:S04]  /*37330*/  LDL.64 R16, [R1+0x17e8] ;  /* 0x0017e80001107983 */ /* 0x000ee80000100a00 */
[----:B------:R-:W3:Y:S01]  /*37340*/  LDG.E.U16 R144, desc[UR10][R144.64] ;  /* 0x0000000a90907981 */ /* 0x000ee2000c1e1500 */
[----:B------:R-:W-:-:S03]  /*37350*/  IMAD.WIDE R142, R2, 0x2, R14 ;  /* 0x00000002028e7825 */ /* 0x000fc600078e020e */
[----:B------:R-:W3:Y:S04]  /*37360*/  LDG.E.U16 R170, desc[UR10][R170.64] ;  /* 0x0000000aaaaa7981 */ /* 0x000ee8000c1e1500 */
[----:B------:R-:W3:Y:S01]  /*37370*/  LDL.64 R14, [R1+0x17e0] ;  /* 0x0017e000010e7983 */ /* 0x000ee20000100a00 */
[----:B------:R-:W-:-:S03]  /*37380*/  IMAD.WIDE R160, R2, 0x2, R22 ;  /* 0x0000000202a07825 */ /* 0x000fc600078e0216 */
[----:B------:R-:W3:Y:S04]  /*37390*/  LDG.E.U16 R142, desc[UR10][R142.64] ;  /* 0x0000000a8e8e7981 */ /* 0x000ee8000c1e1500 */
[----:B------:R-:W3:Y:S01]  /*373a0*/  LDL.64 R22, [R1+0x1808] ;  /* 0x0018080001167983 */ /* 0x000ee20000100a00 */
[----:B------:R-:W-:-:S03]  /*373b0*/  IMAD.WIDE R134, R2, 0x2, R6 ;  /* 0x0000000202867825 */ /* 0x000fc600078e0206 */
[----:B------:R-:W3:Y:S04]  /*373c0*/  LDG.E.U16 R160, desc[UR10][R160.64] ;  /* 0x0000000aa0a07981 */ /* 0x000ee8000c1e1500 */
[----:B------:R-:W3:Y:S01]  /*373d0*/  LDL.64 R6, [R1+0x17c0] ;  /* 0x0017c00001067983 */ /* 0x000ee20000100a00 */
[----:B------:R-:W-:-:S03]  /*373e0*/  IMAD.WIDE R138, R2, 0x2, R10 ;  /* 0x00000002028a7825 */ /* 0x000fc600078e020a */
[----:B------:R-:W3:Y:S01]  /*373f0*/  LDG.E.U16 R134, desc[UR10][R134.64] ;  /* 0x0000000a86867981 */ /* 0x000ee2000c1e1500 */
[----:B------:R-:W-:-:S03]  /*37400*/  IMAD.WIDE R150, R2, 0x2, R20 ;  /* 0x0000000202967825 */ /* 0x000fc600078e0214 */
[----:B------:R-:W3:Y:S01]  /*37410*/  LDL.64 R10, [R1+0x17d0] ;  /* 0x0017d000010a7983 */ /* 0x000ee20000100a00 */
[----:B------:R-:W-:-:S03]  /*37420*/  IMAD.WIDE R136, R2, 0x2, R8 ;  /* 0x0000000202887825 */ /* 0x000fc600078e0208 */
[----:B------:R-:W3:Y:S04]  /*37430*/  LDL.64 R20, [R1+0x1800] ;  /* 0x0018000001147983 */ /* 0x000ee80000100a00 */
[----:B------:R-:W3:Y:S01]  /*37440*/  LDL.64 R8, [R1+0x17c8] ;  /* 0x0017c80001087983 */ /* 0x000ee20000100a00 */
[----:B------:R-:W-:-:S03]  /*37450*/  IMAD.WIDE R172, R2, 0x2, R26 ;  /* 0x0000000202ac7825 */ /* 0x000fc600078e021a */
[----:B------:R-:W3:Y:S04]  /*37460*/  LDL.64 R26, [R1+0x17a0] ;  /* 0x0017a000011a7983 */ /* 0x000ee80000100a00 */
[----:B------:R-:W3:Y:S04]  /*37470*/  LDG.E.U16 R136, desc[UR10][R136.64] ;  /* 0x0000000a88887981 */ /* 0x000ee8000c1e1500 */
[----:B------:R-:W3:Y:S01]  /*37480*/  LDG.E.U16 R138, desc[UR10][R138.64] ;  /* 0x0000000a8a8a7981 */ /* 0x000ee2000c1e1500 */
[----:B0-----:R-:W-:-:S03]  /*37490*/  IMAD.WIDE R4, R2, 0x2, R4 ;  /* 0x0000000202047825 */ /* 0x001fc600078e0204 */
[----:B------:R-:W3:Y:S04]  /*374a0*/  LDG.E.U16 R150, desc[UR10][R150.64] ;  /* 0x0000000a96967981 */ /* 0x000ee8000c1e1500 */
[----:B------:R0:W3:Y:S01]  /*374b0*/  LDG.E.U16 R117, desc[UR10][R4.64] ;  /* 0x0000000a04757981 */ /* 0x0000e2000c1e1500 */
[----:B------:R-:W-:-:S03]  /*374c0*/  IMAD.WIDE R164, R154, 0x2, R200 ;  /* 0x000000029aa47825 */ /* 0x000fc600078e02c8 */
[----:B------:R-:W3:Y:S01]  /*374d0*/  LDG.E.U16 R172, desc[UR10][R172.64] ;  /* 0x0000000aacac7981 */ /* 0x000ee2000c1e1500 */
[----:B------:R-:W-:-:S03]  /*374e0*/  IMAD.WIDE R158, R154, 0x2, R206 ;  /* 0x000000029a9e7825 */ /* 0x000fc600078e02ce */
[----:B------:R-:W3:Y:S01]  /*374f0*/  LDG.E.U16 R182, desc[UR10][R182.64] ;  /* 0x0000000ab6b67981 */ /* 0x000ee2000c1e1500 */
[----:B------:R-:W-:-:S03]  /*37500*/  IMAD.WIDE R156, R154, 0x2, R202 ;  /* 0x000000029a9c7825 */ /* 0x000fc600078e02ca */
[----:B------:R-:W3:Y:S04]  /*37510*/  LDG.E.U16 R192, desc[UR10][R192.64] ;  /* 0x0000000ac0c07981 */ /* 0x000ee8000c1e1500 */
[----:B------:R-:W3:Y:S01]  /*37520*/  LDG.E.U16 R194, desc[UR10][R194.64] ;  /* 0x0000000ac2c27981 */ /* 0x000ee2000c1e1500 */
[----:B----4-:R-:W-:-:S03]  /*37530*/  IMAD.WIDE R126, R2, 0x2, R18 ;  /* 0x00000002027e7825 */ /* 0x010fc600078e0212 */
[----:B------:R-:W4:Y:S01]  /*37540*/  LDL.64 R18, [R1+0x1778] ;  /* 0x0017780001127983 */ /* 0x000f220000100a00 */
[----:B--2---:R-:W-:-:S03]  /*37550*/  IMAD.WIDE R124, R2, 0x2, R12 ;  /* 0x00000002027c7825 */ /* 0x004fc600078e020c */
[----:B------:R-:W2:Y:S04]  /*37560*/  LDG.E.U16 R126, desc[UR10][R126.64] ;  /* 0x0000000a7e7e7981 */ /* 0x000ea8000c1e1500 */
[----:B------:R-:W2:Y:S01]  /*37570*/  LDL.64 R12, [R1+0x1798] ;  /* 0x00179800010c7983 */ /* 0x000ea20000100a00 */
[----:B---3--:R-:W-:-:S03]  /*37580*/  IMAD.WIDE R122, R2, 0x2, R16 ;  /* 0x00000002027a7825 */ /* 0x008fc600078e0210 */
[----:B------:R-:W3:Y:S04]  /*37590*/  LDG.E.U16 R124, desc[UR10][R124.64] ;  /* 0x0000000a7c7c7981 */ /* 0x000ee8000c1e1500 */
[----:B------:R-:W3:Y:S01]  /*375a0*/  LDL.64 R16, [R1+0x1790] ;  /* 0x0017900001107983 */ /* 0x000ee20000100a00 */
[----:B------:R-:W-:-:S03]  /*375b0*/  IMAD.WIDE R118, R2, 0x2, R14 ;  /* 0x0000000202767825 */ /* 0x000fc600078e020e */
[----:B------:R-:W3:Y:S04]  /*375c0*/  LDG.E.U16 R122, desc[UR10][R122.64] ;  /* 0x0000000a7a7a7981 */ /* 0x000ee8000c1e1500 */
[----:B------:R-:W3:Y:S01]  /*375d0*/  LDL.64 R14, [R1+0x1788] ;  /* 0x00178800010e7983 */ /* 0x000ee20000100a00 */
[----:B------:R-:W-:-:S03]  /*375e0*/  IMAD.WIDE R132, R2, 0x2, R24 ;  /* 0x0000000202847825 */ /* 0x000fc600078e0218 */
[----:B------:R-:W3:Y:S01]  /*375f0*/  LDL.64 R24, [R1+0x1770] ;  /* 0x0017700001187983 */ /* 0x000ee20000100a00 */
[----:B------:R-:W-:-:S03]  /*37600*/  IMAD.WIDE R130, R2, 0x2, R22 ;  /* 0x0000000202827825 */ /* 0x000fc600078e0216 */
[----:B------:R-:W3:Y:S01]  /*37610*/  LDL.64 R22, [R1+0x1768] ;  /* 0x0017680001167983 */ /* 0x000ee20000100a00 */
[----:B0-----:R-:W-:-:S03]  /*37620*/  IMAD.WIDE R4, R2, 0x2, R30 ;  /* 0x0000000202047825 */ /* 0x001fc600078e021e */
[----:B------:R-:W3:Y:S01]  /*37630*/  LDL.64 R30, [R1+0x1bf0] ;  /* 0x001bf000011e7983 */ /* 0x000ee20000100a00 */
[----:B------:R-:W-:-:S03]  /*37640*/  IMAD.WIDE R6, R2, 0x2, R6 ;  /* 0x0000000202067825 */ /* 0x000fc600078e0206 */
[----:B------:R-:W3:Y:S01]  /*37650*/  LDG.E.U16 R82, desc[UR10][R4.64] ;  /* 0x0000000a04527981 */ /* 0x000ee2000c1e1500 */
[----:B------:R-:W-:-:S03]  /*37660*/  IMAD.WIDE R10, R2, 0x2, R10 ;  /* 0x00000002020a7825 */ /* 0x000fc600078e020a */
[----:B------:R0:W3:Y:S01]  /*37670*/  LDG.E.U16 R83, desc[UR10][R6.64] ;  /* 0x0000000a06537981 */ /* 0x0000e2000c1e1500 */
[----:B------:R-:W-:-:S03]  /*37680*/  IMAD.WIDE R128, R2, 0x2, R20 ;  /* 0x0000000202807825 */ /* 0x000fc600078e0214 */
[----:B------:R1:W3:Y:S01]  /*37690*/  LDG.E.U16 R116, desc[UR10][R10.64] ;  /* 0x0000000a0a747981 */ /* 0x0002e2000c1e1500 */
[----:B------:R-:W-:-:S03]  /*376a0*/  IMAD.WIDE R8, R2, 0x2, R8 ;  /* 0x0000000202087825 */ /* 0x000fc600078e0208 */
[----:B------:R-:W3:Y:S01]  /*376b0*/  LDL.64 R20, [R1+0x1780] ;  /* 0x0017800001147983 */ /* 0x000ee20000100a00 */
[----:B0-----:R-:W-:-:S03]  /*376c0*/  IMAD.WIDE R6, R2, 0x2, R32 ;  /* 0x0000000202067825 */ /* 0x001fc600078e0220 */
[----:B------:R0:W3:Y:S01]  /*376d0*/  LDG.E.U16 R115, desc[UR10][R8.64] ;  /* 0x0000000a08737981 */ /* 0x0000e2000c1e1500 */
[----:B-1----:R-:W-:-:S03]  /*376e0*/  IMAD.WIDE R10, R2, 0x2, R28 ;  /* 0x00000002020a7825 */ /* 0x002fc600078e021c */
[----:B------:R-:W3:Y:S04]  /*376f0*/  LDG.E.U16 R81, desc[UR10][R6.64] ;  /* 0x0000000a06517981 */ /* 0x000ee8000c1e1500 */
[----:B------:R-:W3:Y:S01]  /*37700*/  LDL.64 R28, [R1+0x1728] ;  /* 0x00172800011c7983 */ /* 0x000ee20000100a00 */
[----:B0-----:R-:W-:-:S03]  /*37710*/  IMAD.WIDE R8, R2, 0x2, R26 ;  /* 0x0000000202087825 */ /* 0x001fc600078e021a */
[----:B------:R-:W3:Y:S04]  /*37720*/  LDL.64 R32, [R1+0x1730] ;  /* 0x0017300001207983 */ /* 0x000ee80000100a00 */
[----:B------:R4:W3:Y:S04]  /*37730*/  LDG.E.U16 R53, desc[UR10][R8.64] ;  /* 0x0000000a08357981 */ /* 0x0008e8000c1e1500 */
[----:B------:R-:W3:Y:S04]  /*37740*/  LDL.64 R26, [R1+0x1738] ;  /* 0x00173800011a7983 */ /* 0x000ee80000100a00 */
[----:B------:R-:W3:Y:S04]  /*37750*/  LDG.E.U16 R80, desc[UR10][R10.64] ;  /* 0x0000000a0a507981 */ /* 0x000ee8000c1e1500 */
[----:B------:R-:W3:Y:S04]  /*37760*/  LDG.E.U16 R118, desc[UR10][R118.64] ;  /* 0x0000000a76767981 */ /* 0x000ee8000c1e1500 */
[----:B------:R-:W3:Y:S04]  /*37770*/  LDG.E.U16 R128, desc[UR10][R128.64] ;  /* 0x0000000a80807981 */ /* 0x000ee8000c1e1500 */
[----:B------:R-:W3:Y:S04]  /*37780*/  LDG.E.U16 R130, desc[UR10][R130.64] ;  /* 0x0000000a82827981 */ /* 0x000ee8000c1e1500 */
[----:B------:R-:W3:Y:S01]  /*37790*/  LDG.E.U16 R132, desc[UR10][R132.64] ;  /* 0x0000000a84847981 */ /* 0x000ee2000c1e1500 */
[----:B----4-:R-:W-:-:S03]  /*377a0*/  IMAD.WIDE R8, R2, 0x2, R18 ;  /* 0x0000000202087825 */ /* 0x010fc600078e0212 */
[----:B------:R-:W4:Y:S01]  /*377b0*/  LDL.64 R18, [R1+0x1740] ;  /* 0x0017400001127983 */ /* 0x000f220000100a00 */
[----:B--2---:R-:W-:-:S03]  /*377c0*/  IMAD.WIDE R4, R2, 0x2, R12 ;  /* 0x0000000202047825 */ /* 0x004fc600078e020c */
[----:B------:R-:W2:Y:S04]  /*377d0*/  LDL.64 R12, [R1+0x1758] ;  /* 0x00175800010c7983 */ /* 0x000ea80000100a00 */
[----:B------:R0:W4:Y:S01]  /*377e0*/  LDG.E.U16 R52, desc[UR10][R4.64] ;  /* 0x0000000a04347981 */ /* 0x000122000c1e1500 */
[----:B---3--:R-:W-:-:S03]  /*377f0*/  IMAD.WIDE R6, R2, 0x2, R16 ;  /* 0x0000000202067825 */ /* 0x008fc600078e0210 */
[----:B------:R-:W3:Y:S04]  /*37800*/  LDL.64 R16, [R1+0x1750] ;  /* 0x0017500001107983 */ /* 0x000ee80000100a00 */
[----:B------:R1:W4:Y:S01]  /*37810*/  LDG.E.U16 R51, desc[UR10][R6.64] ;  /* 0x0000000a06337981 */ /* 0x000322000c1e1500 */
[----:B0-----:R-:W-:-:S03]  /*37820*/  IMAD.WIDE R4, R2, 0x2, R14 ;  /* 0x0000000202047825 */ /* 0x001fc600078e020e */
[----:B------:R-:W4:Y:S01]  /*37830*/  LDL.64 R14, [R1+0x1748] ;  /* 0x00174800010e7983 */ /* 0x000f220000100a00 */
[----:B-1----:R-:W-:-:S03]  /*37840*/  IMAD.WIDE R6, R2, 0x2, R24 ;  /* 0x0000000202067825 */ /* 0x002fc600078e0218 */
[----:B------:R0:W4:Y:S04]  /*37850*/  LDG.E.U16 R50, desc[UR10][R4.64] ;  /* 0x0000000a04327981 */ /* 0x000128000c1e1500 */
[----:B------:R1:W4:Y:S01]  /*37860*/  LDG.E.U16 R24, desc[UR10][R8.64] ;  /* 0x0000000a08187981 */ /* 0x000322000c1e1500 */
[----:B0-----:R-:W-:-:S03]  /*37870*/  IMAD.WIDE R4, R2, 0x2, R22 ;  /* 0x0000000202047825 */ /* 0x001fc600078e0216 */
[----:B------:R0:W4:Y:S01]  /*37880*/  LDG.E.U16 R23, desc[UR10][R6.64] ;  /* 0x0000000a06177981 */ /* 0x000122000c1e1500 */
[----:B-1----:R-:W-:-:S03]  /*37890*/  IMAD.WIDE R8, R2, 0x2, R34 ;  /* 0x0000000202087825 */ /* 0x002fc600078e0222 */
[----:B------:R-:W4:Y:S04]  /*378a0*/  LDL.64 R34, [R1+0x1708] ;  /* 0x0017080001227983 */ /* 0x000f280000100a00 */
[----:B------:R1:W4:Y:S01]  /*378b0*/  LDG.E.U16 R22, desc[UR10][R4.64] ;  /* 0x0000000a04167981 */ /* 0x000322000c1e1500 */
[----:B------:R-:W-:-:S03]  /*378c0*/  IMAD.WIDE R10, R2, 0x2, R20 ;  /* 0x00000002020a7825 */ /* 0x000fc600078e0214 */
[----:B------:R-:W4:Y:S01]  /*378d0*/  LDL.64 R20, [R1+0x1720] ;  /* 0x0017200001147983 */ /* 0x000f220000100a00 */
[----:B0-----:R-:W-:-:S03]  /*378e0*/  IMAD.WIDE R6, R2, 0x2, R30 ;  /* 0x0000000202067825 */ /* 0x001fc600078e021e */
[----:B------:R-:W4:Y:S04]  /*378f0*/  LDL.64 R30, [R1+0x1718] ;  /* 0x00171800011e7983 */ /* 0x000f280000100a00 */
[----:B------:R2:W4:Y:S01]  /*37900*/  LDG.E.U16 R55, desc[UR10][R6.64] ;  /* 0x0000000a06377981 */ /* 0x000522000c1e1500 */
[----:B-1----:R-:W-:-:S03]  /*37910*/  IMAD.WIDE R4, R2, 0x2, R28 ;  /* 0x0000000202047825 */ /* 0x002fc600078e021c */
[----:B------:R-:W4:Y:S04]  /*37920*/  LDG.E.U16 R25, desc[UR10][R10.64] ;  /* 0x0000000a0a197981 */ /* 0x000f28000c1e1500 */
[----:B------:R3:W4:Y:S04]  /*37930*/  LDG.E.U16 R3, desc[UR10][R4.64] ;  /* 0x0000000a04037981 */ /* 0x000728000c1e1500 */
[----:B------:R-:W4:Y:S04]  /*37940*/  LDL.64 R28, [R1+0x1700] ;  /* 0x00170000011c7983 */ /* 0x000f280000100a00 */
[----:B------:R-:W4:Y:S01]  /*37950*/  LDG.E.U16 R57, desc[UR10][R8.64] ;  /* 0x0000000a08397981 */ /* 0x000f22000c1e1500 */
[----:B--2---:R-:W-:-:S03]  /*37960*/  IMAD.WIDE R6, R2, 0x2, R12 ;  /* 0x0000000202067825 */ /* 0x004fc600078e020c */
[----:B------:R-:W2:Y:S04]  /*37970*/  LDL.64 R12, [R1+0x16f8] ;  /* 0x0016f800010c7983 */ /* 0x000ea80000100a00 */
[----:B------:R4:W2:Y:S01]  /*37980*/  LDG.E.U16 R113, desc[UR10][R6.64] ;  /* 0x0000000a06717981 */ /* 0x0008a2000c1e1500 */
[----:B---3--:R-:W-:-:S03]  /*37990*/  IMAD.WIDE R4, R2, 0x2, R16 ;  /* 0x0000000202047825 */ /* 0x008fc600078e0210 */
[----:B------:R-:W3:Y:S01]  /*379a0*/  LDL.64 R16, [R1+0x16f0] ;  /* 0x0016f00001107983 */ /* 0x000ee20000100a00 */
[----:B----4-:R-:W-:-:S03]  /*379b0*/  IMAD.WIDE R6, R2, 0x2, R18 ;  /* 0x0000000202067825 */ /* 0x010fc600078e0212 */
[----:B------:R0:W4:Y:S04]  /*379c0*/  LDG.E.U16 R112, desc[UR10][R4.64] ;  /* 0x0000000a04707981 */ /* 0x000128000c1e1500 */
[----:B------:R1:W4:Y:S01]  /*379d0*/  LDG.E.U16 R79, desc[UR10][R6.64] ;  /* 0x0000000a064f7981 */ /* 0x000322000c1e1500 */
[----:B------:R-:W-:-:S03]  /*379e0*/  IMAD.WIDE R10, R2, 0x2, R14 ;  /* 0x00000002020a7825 */ /* 0x000fc600078e020e */
[----:B------:R-:W4:Y:S01]  /*379f0*/  LDL.64 R14, [R1+0x16e8] ;  /* 0x0016e800010e7983 */ /* 0x000f220000100a00 */
[----:B0-----:R-:W-:-:S03]  /*37a00*/  IMAD.WIDE R4, R2, 0x2, R26 ;  /* 0x0000000202047825 */ /* 0x001fc600078e021a */
[----:B------:R-:W4:Y:S01]  /*37a10*/  LDL.64 R18, [R1+0x16d8] ;  /* 0x0016d80001127983 */ /* 0x000f220000100a00 */
[----:B-1----:R-:W-:-:S03]  /*37a20*/  IMAD.WIDE R6, R2, 0x2, R32 ;  /* 0x0000000202067825 */ /* 0x002fc600078e0220 */
[----:B------:R-:W4:Y:S04]  /*37a30*/  LDL.64 R32, [R1+0x16c8] ;  /* 0x0016c80001207983 */ /* 0x000f280000100a00 */
[----:B------:R0:W4:Y:S04]  /*37a40*/  LDG.E.U16 R111, desc[UR10][R10.64] ;  /* 0x0000000a0a6f7981 */ /* 0x000128000c1e1500 */
[----:B------:R1:W4:Y:S04]  /*37a50*/  LDG.E.U16 R78, desc[UR10][R4.64] ;  /* 0x0000000a044e7981 */ /* 0x000328000c1e1500 */
[----:B------:R-:W4:Y:S04]  /*37a60*/  LDG.E.U16 R77, desc[UR10][R6.64] ;  /* 0x0000000a064d7981 */ /* 0x000f28000c1e1500 */
[----:B------:R-:W4:Y:S01]  /*37a70*/  LDL.64 R26, [R1+0x16d0] ;  /* 0x0016d000011a7983 */ /* 0x000f220000100a00 */
[----:B------:R-:W-:-:S03]  /*37a80*/  IMAD.WIDE R8, R2, 0x2, R20 ;  /* 0x0000000202087825 */ /* 0x000fc600078e0214 */
[----:B------:R-:W4:Y:S01]  /*37a90*/  LDL.64 R20, [R1+0x16e0] ;  /* 0x0016e00001147983 */ /* 0x000f220000100a00 */
[----:B0-----:R-:W-:-:S03]  /*37aa0*/  IMAD.WIDE R10, R2, 0x2, R30 ;  /* 0x00000002020a7825 */ /* 0x001fc600078e021e */
[----:B------:R-:W4:Y:S01]  /*37ab0*/  LDL.64 R30, [R1+0x16c0] ;  /* 0x0016c000011e7983 */ /* 0x000f220000100a00 */
[----:B-1----:R-:W-:-:S03]  /*37ac0*/  IMAD.WIDE R4, R2, 0x2, R34 ;  /* 0x0000000202047825 */ /* 0x002fc600078e0222 */
[----:B------:R0:W4:Y:S04]  /*37ad0*/  LDG.E.U16 R110, desc[UR10][R8.64] ;  /* 0x0000000a086e7981 */ /* 0x000128000c1e1500 */
[----:B------:R2:W4:Y:S04]  /*37ae0*/  LDG.E.U16 R48, desc[UR10][R4.64] ;  /* 0x0000000a04307981 */ /* 0x000528000c1e1500 */
[----:B------:R3:W4:Y:S01]  /*37af0*/  LDG.E.U16 R76, desc[UR10][R10.64] ;  /* 0x0000000a0a4c7981 */ /* 0x000722000c1e1500 */
[----:B0-----:R-:W-:-:S03]  /*37b00*/  IMAD.WIDE R8, R2, 0x2, R36 ;  /* 0x0000000202087825 */ /* 0x001fc600078e0224 */
[----:B------:R-:W4:Y:S04]  /*37b10*/  LDL.64 R36, [R1+0x16a8] ;  /* 0x0016a80001247983 */ /* 0x000f280000100a00 */
[----:B------:R4:W4:Y:S01]  /*37b20*/  LDG.E.U16 R49, desc[UR10][R8.64] ;  /* 0x0000000a08317981 */ /* 0x000922000c1e1500 */
[----:B------:R-:W-:-:S03]  /*37b30*/  IMAD.WIDE R6, R2, 0x2, R28 ;  /* 0x0000000202067825 */ /* 0x000fc600078e021c */
[----:B------:R-:W4:Y:S04]  /*37b40*/  LDL.64 R28, [R1+0x1688] ;  /* 0x00168800011c7983 */ /* 0x000f280000100a00 */
        /* <DEDUP_REMOVED lines=8> */
[----:B------:R-:W4:Y:S01]  /*37bd0*/  LDL.64 R14, [R1+0x1690] ;  /* 0x00169000010e7983 */ /* 0x000f220000100a00 */
[----:B------:R-:W-:-:S03]  /*37be0*/  IMAD.WIDE R84, R2, 0x2, R32 ;  /* 0x0000000202547825 */ /* 0x000fc600078e0220 */
[----:B------:R-:W4:Y:S01]  /*37bf0*/  LDL.64 R32, [R1+0x1670] ;  /* 0x0016700001207983 */ /* 0x000f220000100a00 */
[----:B0-----:R-:W-:-:S03]  /*37c00*/  IMAD.WIDE R4, R2, 0x2, R18 ;  /* 0x0000000202047825 */ /* 0x001fc600078e0212 */
[----:B------:R-:W4:Y:S04]  /*37c10*/  LDG.E.U16 R84, desc[UR10][R84.64] ;  /* 0x0000000a54547981 */ /* 0x000f28000c1e1500 */
[----:B------:R0:W4:Y:S01]  /*37c20*/  LDG.E.U16 R18, desc[UR10][R4.64] ;  /* 0x0000000a04127981 */ /* 0x000122000c1e1500 */
[----:B------:R-:W-:-:S03]  /*37c30*/  IMAD.WIDE R6, R2, 0x2, R20 ;  /* 0x0000000202067825 */ /* 0x000fc600078e0214 */
[----:B------:R-:W4:Y:S01]  /*37c40*/  LDG.E.U16 R21, desc[UR10][R10.64] ;  /* 0x0000000a0a157981 */ /* 0x000f22000c1e1500 */
[----:B0-----:R-:W-:-:S03]  /*37c50*/  IMAD.WIDE R4, R2, 0x2, R30 ;  /* 0x0000000202047825 */ /* 0x001fc600078e021e */
[----:B------:R-:W4:Y:S04]  /*37c60*/  LDL.64 R30, [R1+0x1668] ;  /* 0x00166800011e7983 */ /* 0x000f280000100a00 */
[----:B------:R0:W4:Y:S04]  /*37c70*/  LDG.E.U16 R19, desc[UR10][R6.64] ;  /* 0x0000000a06137981 */ /* 0x000128000c1e1500 */
[----:B------:R-:W4:Y:S04]  /*37c80*/  LDG.E.U16 R20, desc[UR10][R8.64] ;  /* 0x0000000a08147981 */ /* 0x000f28000c1e1500 */
[----:B------:R1:W4:Y:S01]  /*37c90*/  LDG.E.U16 R85, desc[UR10][R4.64] ;  /* 0x0000000a04557981 */ /* 0x000322000c1e1500 */
[----:B0-----:R-:W-:-:S03]  /*37ca0*/  IMAD.WIDE R6, R2, 0x2, R40 ;  /* 0x0000000202067825 */ /* 0x001fc600078e0228 */
[----:B------:R-:W4:Y:S04]  /*37cb0*/  LDL.64 R40, [R1+0x1658] ;  /* 0x0016580001287983 */ /* 0x000f280000100a00 */
[----:B------:R-:W4:Y:S01]  /*37cc0*/  LDG.E.U16 R109, desc[UR10][R6.64] ;  /* 0x0000000a066d7981 */ /* 0x000f22000c1e1500 */
[----:B-1----:R-:W-:-:S03]  /*37cd0*/  IMAD.WIDE R4, R2, 0x2, R36 ;  /* 0x0000000202047825 */ /* 0x002fc600078e0224 */
[----:B------:R-:W4:Y:S04]  /*37ce0*/  LDL.64 R36, [R1+0x1650] ;  /* 0x0016500001247983 */ /* 0x000f280000100a00 */
[----:B------:R0:W4:Y:S02]  /*37cf0*/  LDG.E.U16 R108, desc[UR10][R4.64] ;  /* 0x0000000a046c7981 */ /* 0x000124000c1e1500 */
[C---:B0-----:R-:W-:Y:S02]  /*37d00*/  IMAD.WIDE R4, R2.reuse, 0x2, R28 ;  /* 0x0000000202047825 */ /* 0x041fe400078e021c */
        /* <DEDUP_REMOVED lines=8> */
[----:B------:R0:W3:Y:S04]  /*37d90*/  LDG.E.U16 R106, desc[UR10][R8.64] ;  /* 0x0000000a086a7981 */ /* 0x0000e8000c1e1500 */
[----:B------:R-:W3:Y:S01]  /*37da0*/  LDL.64 R38, [R1+0x1620] ;  /* 0x0016200001267983 */ /* 0x000ee20000100a00 */
[----:B----4-:R-:W-:-:S03]  /*37db0*/  IMAD.WIDE R6, R2, 0x2, R14 ;  /* 0x0000000202067825 */ /* 0x010fc600078e020e */
[----:B------:R-:W4:Y:S04]  /*37dc0*/  LDL.64 R14, [R1+0x1638] ;  /* 0x00163800010e7983 */ /* 0x000f280000100a00 */
[----:B------:R1:W4:Y:S01]  /*37dd0*/  LDG.E.U16 R75, desc[UR10][R6.64] ;  /* 0x0000000a064b7981 */ /* 0x000322000c1e1500 */
[----:B0-----:R-:W-:-:S03]  /*37de0*/  IMAD.WIDE R8, R2, 0x2, R32 ;  /* 0x0000000202087825 */ /* 0x001fc600078e0220 */
[----:B------:R-:W4:Y:S04]  /*37df0*/  LDL.64 R32, [R1+0x1618] ;  /* 0x0016180001207983 */ /* 0x000f280000100a00 */
[----:B------:R-:W4:Y:S01]  /*37e00*/  LDG.E.U16 R45, desc[UR10][R8.64] ;  /* 0x0000000a082d7981 */ /* 0x000f22000c1e1500 */
[----:B-1----:R-:W-:-:S03]  /*37e10*/  IMAD.WIDE R6, R2, 0x2, R34 ;  /* 0x0000000202067825 */ /* 0x002fc600078e0222 */
[----:B------:R-:W4:Y:S04]  /*37e20*/  LDL.64 R34, [R1+0x1628] ;  /* 0x0016280001227983 */ /* 0x000f280000100a00 */
[----:B------:R0:W4:Y:S04]  /*37e30*/  LDG.E.U16 R73, desc[UR10][R6.64] ;  /* 0x0000000a06497981 */ /* 0x000128000c1e1500 */
[----:B------:R-:W4:Y:S01]  /*37e40*/  LDG.E.U16 R72, desc[UR10][R10.64] ;  /* 0x0000000a0a487981 */ /* 0x000f22000c1e1500 */
[----:B------:R-:W-:-:S03]  /*37e50*/  IMAD.WIDE R4, R2, 0x2, R30 ;  /* 0x0000000202047825 */ /* 0x000fc600078e021e */
[----:B------:R-:W4:Y:S01]  /*37e60*/  LDL.64 R30, [R1+0x1610] ;  /* 0x00161000011e7983 */ /* 0x000f220000100a00 */
[----:B0-----:R-:W-:-:S03]  /*37e70*/  IMAD.WIDE R6, R2, 0x2, R42 ;  /* 0x0000000202067825 */ /* 0x001fc600078e022a */
[----:B------:R0:W4:Y:S04]  /*37e80*/  LDG.E.U16 R44, desc[UR10][R4.64] ;  /* 0x0000000a042c7981 */ /* 0x000128000c1e1500 */
[----:B------:R3:W4:Y:S01]  /*37e90*/  LDG.E.U16 R43, desc[UR10][R6.64] ;  /* 0x0000000a062b7981 */ /* 0x000722000c1e1500 */
[----:B0-----:R-:W-:-:S03]  /*37ea0*/  IMAD.WIDE R4, R2, 0x2, R40 ;  /* 0x0000000202047825 */ /* 0x001fc600078e0228 */
[----:B------:R-:W4:Y:S04]  /*37eb0*/  LDL.64 R40, [R1+0x15e8] ;  /* 0x0015e80001287983 */ /* 0x000f280000100a00 */
[----:B------:R4:W4:Y:S01]  /*37ec0*/  LDG.E.U16 R42, desc[UR10][R4.64] ;  /* 0x0000000a042a7981 */ /* 0x000922000c1e1500 */
[----:B------:R-:W-:-:S03]  /*37ed0*/  IMAD.WIDE R10, R2, 0x2, R36 ;  /* 0x00000002020a7825 */ /* 0x000fc600078e0224 */
[----:B------:R-:W4:Y:S01]  /*37ee0*/  LDL.64 R36, [R1+0x15e0] ;  /* 0x0015e00001247983 */ /* 0x000f220000100a00 */
[----:B--2---:R-:W-:-:S03]  /*37ef0*/  IMAD.WIDE R8, R2, 0x2, R12 ;  /* 0x0000000202087825 */ /* 0x004fc600078e020c */
[----:B------:R-:W2:Y:S01]  /*37f00*/  LDL.64 R12, [R1+0x15f0] ;  /* 0x0015f000010c7983 */ /* 0x000ea20000100a00 */
[----:B---3--:R-:W-:-:S03]  /*37f10*/  IMAD.WIDE R6, R2, 0x2, R16 ;  /* 0x0000000202067825 */ /* 0x008fc600078e0210 */
[----:B------:R-:W3:Y:S04]  /*37f20*/  LDG.E.U16 R16, desc[UR10][R8.64] ;  /* 0x0000000a08107981 */ /* 0x000ee8000c1e1500 */
[----:B------:R-:W3:Y:S01]  /*37f30*/  LDG.E.U16 R17, desc[UR10][R10.64] ;  /* 0x0000000a0a117981 */ /* 0x000ee2000c1e1500 */
[----:B------:R-:W-:-:S03]  /*37f40*/  IMAD.WIDE R88, R2, 0x2, R38 ;  /* 0x0000000202587825 */ /* 0x000fc600078e0226 */
[----:B------:R-:W3:Y:S01]  /*37f50*/  LDL.64 R38, [R1+0x15c8] ;  /* 0x0015c80001267983 */ /* 0x000ee20000100a00 */
[----:B----4-:R-:W-:-:S03]  /*37f60*/  IMAD.WIDE R4, R2, 0x2, R14 ;  /* 0x0000000202047825 */ /* 0x010fc600078e020e */
[----:B------:R0:W4:Y:S04]  /*37f70*/  LDG.E.U16 R15, desc[UR10][R6.64] ;  /* 0x0000000a060f7981 */ /* 0x000128000c1e1500 */
[----:B------:R1:W3:Y:S04]  /*37f80*/  LDG.E.U16 R14, desc[UR10][R4.64] ;  /* 0x0000000a040e7981 */ /* 0x0002e8000c1e1500 */
[----:B------:R-:W3:Y:S01]  /*37f90*/  LDG.E.U16 R88, desc[UR10][R88.64] ;  /* 0x0000000a58587981 */ /* 0x000ee2000c1e1500 */
[----:B0-----:R-:W-:-:S03]  /*37fa0*/  IMAD.WIDE R6, R2, 0x2, R28 ;  /* 0x0000000202067825 */ /* 0x001fc600078e021c */
[----:B------:R-:W3:Y:S01]  /*37fb0*/  LDL.64 R28, [R1+0x15d8] ;  /* 0x0015d800011c7983 */ /* 0x000ee20000100a00 */
[----:B------:R-:W-:-:S03]  /*37fc0*/  IMAD.WIDE R8, R2, 0x2, R34 ;  /* 0x0000000202087825 */ /* 0x000fc600078e0222 */
[----:B------:R-:W4:Y:S01]  /*37fd0*/  LDL.64 R34, [R1+0x15d0] ;  /* 0x0015d00001227983 */ /* 0x000f220000100a00 */
[----:B-1----:R-:W-:-:S03]  /*37fe0*/  IMAD.WIDE R4, R2, 0x2, R32 ;  /* 0x0000000202047825 */ /* 0x002fc600078e0220 */
[----:B------:R-:W4:Y:S04]  /*37ff0*/  LDL.64 R32, [R1+0x15c0] ;  /* 0x0015c00001207983 */ /* 0x000f280000100a00 */
[----:B------:R0:W4:Y:S04]  /*38000*/  LDG.E.U16 R89, desc[UR10][R4.64] ;  /* 0x0000000a04597981 */ /* 0x000128000c1e1500 */
[----:B------:R1:W4:Y:S04]  /*38010*/  LDG.E.U16 R87, desc[UR10][R8.64] ;  /* 0x0000000a08577981 */ /* 0x000328000c1e1500 */
[----:B------:R1:W4:Y:S01]  /*38020*/  LDG.E.U16 R54, desc[UR10][R6.64] ;  /* 0x0000000a06367981 */ /* 0x000322000c1e1500 */
[----:B0-----:R-:W-:-:S03]  /*38030*/  IMAD.WIDE R4, R2, 0x2, R60 ;  /* 0x0000000202047825 */ /* 0x001fc600078e023c */
[----:B------:R-:W4:Y:S01]  /*38040*/  LDL.64 R60, [R1+0x12d8] ;  /* 0x0012d800013c7983 */ /* 0x000f220000100a00 */
[----:B-1----:R-:W-:-:S03]  /*38050*/  IMAD.WIDE R8, R2, 0x2, R58 ;  /* 0x0000000202087825 */ /* 0x002fc600078e023a */
[----:B------:R-:W4:Y:S01]  /*38060*/  LDL.64 R58, [R1+0x12c8] ;  /* 0x0012c800013a7983 */ /* 0x000f220000100a00 */
[----:B------:R-:W-:-:S03]  /*38070*/  IMAD.WIDE R6, R2, 0x2, R30 ;  /* 0x0000000202067825 */ /* 0x000fc600078e021e */
[----:B------:R-:W4:Y:S04]  /*38080*/  LDL.64 R30, [R1+0x15b8] ;  /* 0x0015b800011e7983 */ /* 0x000f280000100a00 */
[----:B------:R2:W4:Y:S01]  /*38090*/  LDG.E.U16 R105, desc[UR10][R6.64] ;  /* 0x0000000a06697981 */ /* 0x000522000c1e1500 */
[----:B------:R-:W-:-:S03]  /*380a0*/  IMAD.WIDE R10, R2, 0x2, R62 ;  /* 0x00000002020a7825 */ /* 0x000fc600078e023e */
[----:B------:R-:W4:Y:S04]  /*380b0*/  LDL.64 R62, [R1+0x15b0] ;  /* 0x0015b000013e7983 */ /* 0x000f280000100a00 */
[----:B------:R-:W4:Y:S04]  /*380c0*/  LDG.E.U16 R103, desc[UR10][R10.64] ;  /* 0x0000000a0a677981 */ /* 0x000f28000c1e1500 */
[----:B------:R-:W4:Y:S04]  /*380d0*/  LDG.E.U16 R102, desc[UR10][R8.64] ;  /* 0x0000000a08667981 */ /* 0x000f28000c1e1500 */
[----:B------:R-:W4:Y:S01]  /*380e0*/  LDG.E.U16 R104, desc[UR10][R4.64] ;  /* 0x0000000a04687981 */ /* 0x000f22000c1e1500 */
[----:B--2---:R-:W-:-:S03]  /*380f0*/  IMAD.WIDE R6, R2, 0x2, R12 ;  /* 0x0000000202067825 */ /* 0x004fc600078e020c */
[----:B------:R-:W2:Y:S04]  /*38100*/  LDL.64 R12, [R1+0x12c0] ;  /* 0x0012c000010c7983 */ /* 0x000ea80000100a00 */
[----:B------:R0:W2:Y:S02]  /*38110*/  LDG.E.U16 R71, desc[UR10][R6.64] ;  /* 0x0000000a06477981 */ /* 0x0000a4000c1e1500 */
[C---:B0-----:R-:W-:Y:S02]  /*38120*/  IMAD.WIDE R6, R2.reuse, 0x2, R36 ;  /* 0x0000000202067825 */ /* 0x041fe400078e0224 */
[----:B------:R-:W2:Y:S02]  /*38130*/  LDL.64 R36, [R1+0x15a8] ;  /* 0x0015a80001247983 */ /* 0x000ea40000100a00 */
[----:B---3--:R-:W-:-:S02]  /*38140*/  IMAD.WIDE R10, R2, 0x2, R28 ;  /* 0x00000002020a7825 */ /* 0x008fc400078e021c */
[----:B------:R-:W3:Y:S02]  /*38150*/  LDG.E.U16 R69, desc[UR10][R6.64] ;  /* 0x0000000a06457981 */ /* 0x000ee4000c1e1500 */
[C---:B----4-:R-:W-:Y:S02]  /*38160*/  IMAD.WIDE R8, R2.reuse, 0x2, R34 ;  /* 0x0000000202087825 */ /* 0x050fe400078e0222 */
[----:B------:R-:W4:Y:S04]  /*38170*/  LDL.64 R28, [R1+0x15a0] ;  /* 0x0015a000011c7983 */ /* 0x000f280000100a00 */
[----:B------:R-:W3:Y:S04]  /*38180*/  LDL.64 R34, [R1+0x1598] ;  /* 0x0015980001227983 */ /* 0x000ee80000100a00 */
[----:B------:R0:W3:Y:S02]  /*38190*/  LDG.E.U16 R68, desc[UR10][R10.64] ;  /* 0x0000000a0a447981 */ /* 0x0000e4000c1e1500 */
[----:B0-----:R-:W-:-:S02]  /*381a0*/  IMAD.WIDE R10, R2, 0x2, R60 ;  /* 0x00000002020a7825 */ /* 0x001fc400078e023c */
[----:B------:R-:W3:Y:S02]  /*381b0*/  LDL.64 R60, [R1+0x1570] ;  /* 0x00157000013c7983 */ /* 0x000ee40000100a00 */
[C---:B------:R-:W-:Y:S02]  /*381c0*/  IMAD.WIDE R4, R2.reuse, 0x2, R40 ;  /* 0x0000000202047825 */ /* 0x040fe400078e0228 */
[----:B------:R-:W3:Y:S02]  /*381d0*/  LDG.E.U16 R41, desc[UR10][R8.64] ;  /* 0x0000000a08297981 */ /* 0x000ee4000c1e1500 */
[C---:B------:R-:W-:Y:S02]  /*381e0*/  IMAD.WIDE R6, R2.reuse, 0x2, R32 ;  /* 0x0000000202067825 */ /* 0x040fe400078e0220 */
[----:B------:R0:W3:Y:S04]  /*381f0*/  LDG.E.U16 R70, desc[UR10][R4.64] ;  /* 0x0000000a04467981 */ /* 0x0000e8000c1e1500 */
[----:B------:R-:W3:Y:S01]  /*38200*/  LDL.64 R32, [R1+0x1590] ;  /* 0x0015900001207983 */ /* 0x000ee20000100a00 */
[----:B0-----:R-:W-:-:S03]  /*38210*/  IMAD.WIDE R4, R2, 0x2, R38 ;  /* 0x0000000202047825 */ /* 0x001fc600078e0226 */
[----:B------:R0:W3:Y:S04]  /*38220*/  LDG.E.U16 R39, desc[UR10][R6.64] ;  /* 0x0000000a06277981 */ /* 0x0000e8000c1e1500 */
[----:B------:R1:W3:Y:S01]  /*38230*/  LDG.E.U16 R40, desc[UR10][R4.64] ;  /* 0x0000000a04287981 */ /* 0x0002e2000c1e1500 */
[----:B0-----:R-:W-:-:S03]  /*38240*/  IMAD.WIDE R6, R2, 0x2, R58 ;  /* 0x0000000202067825 */ /* 0x001fc600078e023a */
[----:B------:R-:W3:Y:S01]  /*38250*/  LDL.64 R58, [R1+0x1560] ;  /* 0x00156000013a7983 */ /* 0x000ee20000100a00 */
[----:B-1----:R-:W-:-:S03]  /*38260*/  IMAD.WIDE R4, R2, 0x2, R30 ;  /* 0x0000000202047825 */ /* 0x002fc600078e021e */
[----:B------:R-:W3:Y:S01]  /*38270*/  LDL.64 R30, [R1+0x1588] ;  /* 0x00158800011e7983 */ /* 0x000ee20000100a00 */
[----:B------:R-:W-:-:S03]  /*38280*/  IMAD.WIDE R8, R2, 0x2, R64 ;  /* 0x0000000202087825 */ /* 0x000fc600078e0240 */
[----:B------:R2:W3:Y:S01]  /*38290*/  LDG.E.U16 R38, desc[UR10][R4.64] ;  /* 0x0000000a04267981 */ /* 0x0004e2000c1e1500 */
[----:B------:R-:W-:-:S03]  /*382a0*/  IMAD.WIDE R90, R2, 0x2, R62 ;  /* 0x00000002025a7825 */ /* 0x000fc600078e023e */
[----:B------:R-:W3:Y:S04]  /*382b0*/  LDL.64 R64, [R1+0x1550] ;  /* 0x0015500001407983 */ /* 0x000ee80000100a00 */
[----:B------:R-:W3:Y:S01]  /*382c0*/  LDL.64 R62, [R1+0x1538] ;  /* 0x00153800013e7983 */ /* 0x000ee20000100a00 */
[----:B------:R-:W-:-:S03]  /*382d0*/  IMAD.WIDE R26, R2, 0x2, R26 ;  /* 0x00000002021a7825 */ /* 0x000fc600078e021a */
[----:B------:R-:W3:Y:S04]  /*382e0*/  LDG.E.U16 R90, desc[UR10][R90.64] ;  /* 0x0000000a5a5a7981 */ /* 0x000ee8000c1e1500 */
[----:B------:R-:W3:Y:S01]  /*382f0*/  LDG.E.U16 R26, desc[UR10][R26.64] ;  /* 0x0000000a1a1a7981 */ /* 0x000ee2000c1e1500 */
[----:B--2---:R-:W-:-:S03]  /*38300*/  IMAD.WIDE R4, R2, 0x2, R12 ;  /* 0x0000000202047825 */ /* 0x004fc600078e020c */
[----:B------:R-:W2:Y:S04]  /*38310*/  LDG.E.U16 R13, desc[UR10][R10.64] ;  /* 0x0000000a0a0d7981 */ /* 0x000ea8000c1e1500 */
[----:B------:R-:W2:Y:S04]  /*38320*/  LDG.E.U16 R12, desc[UR10][R8.64] ;  /* 0x0000000a080c7981 */ /* 0x000ea8000c1e1500 */
[----:B------:R0:W2:Y:S04]  /*38330*/  LDG.E.U16 R11, desc[UR10][R6.64] ;  /* 0x0000000a060b7981 */ /* 0x0000a8000c1e1500 */
[----:B------:R3:W2:Y:S01]  /*38340*/  LDG.E.U16 R10, desc[UR10][R4.64] ;  /* 0x0000000a040a7981 */ /* 0x0006a2000c1e1500 */
[----:B0-----:R-:W-:-:S03]  /*38350*/  IMAD.WIDE R6, R2, 0x2, R36 ;  /* 0x0000000202067825 */ /* 0x001fc600078e0224 */
[----:B------:R-:W2:Y:S01]  /*38360*/  LDL.64 R36, [R1+0x1548] ;  /* 0x0015480001247983 */ /* 0x000ea20000100a00 */
[----:B----4-:R-:W-:-:S03]  /*38370*/  IMAD.WIDE R28, R2, 0x2, R28 ;  /* 0x00000002021c7825 */ /* 0x010fc600078e021c */
[----:B------:R-:W4:Y:S01]  /*38380*/  LDG.E.U16 R27, desc[UR10][R6.64] ;  /* 0x0000000a061b7981 */ /* 0x000f22000c1e1500 */
[----:B---3--:R-:W-:-:S03]  /*38390*/  IMAD.WIDE R4, R2, 0x2, R34 ;  /* 0x0000000202047825 */ /* 0x008fc600078e0222 */
[----:B------:R-:W3:Y:S04]  /*383a0*/  LDL.64 R34, [R1+0x12b8] ;  /* 0x0012b80001227983 */ /* 0x000ee80000100a00 */
[----:B------:R-:W4:Y:S04]  /*383b0*/  LDG.E.U16 R28, desc[UR10][R28.64] ;  /* 0x0000000a1c1c7981 */ /* 0x000f28000c1e1500 */
[----:B------:R0:W4:Y:S02]  /*383c0*/  LDG.E.U16 R29, desc[UR10][R4.64] ;  /* 0x0000000a041d7981 */ /* 0x000124000c1e1500 */
[----:B0-----:R-:W-:-:S02]  /*383d0*/  IMAD.WIDE R4, R2, 0x2, R60 ;  /* 0x0000000202047825 */ /* 0x001fc400078e023c */
[----:B------:R-:W4:Y:S02]  /*383e0*/  LDL.64 R60, [R1+0x1530] ;  /* 0x00153000013c7983 */ /* 0x000f240000100a00 */
[C---:B------:R-:W-:Y:S02]  /*383f0*/  IMAD.WIDE R8, R2.reuse, 0x2, R94 ;  /* 0x0000000202087825 */ /* 0x040fe400078e025e */
[----:B------:R-:W4:Y:S02]  /*38400*/  LDL.64 R94, [R1+0x12b0] ;  /* 0x0012b000015e7983 */ /* 0x000f240000100a00 */
[C---:B------:R-:W-:Y:S02]  /*38410*/  IMAD.WIDE R32, R2.reuse, 0x2, R32 ;  /* 0x0000000202207825 */ /* 0x040fe400078e0220 */
[----:B------:R0:W4:Y:S02]  /*38420*/  LDG.E.U16 R99, desc[UR10][R8.64] ;  /* 0x0000000a08637981 */ /* 0x000124000c1e1500 */
[----:B------:R-:W-:-:S02]  /*38430*/  IMAD.WIDE R6, R2, 0x2, R66 ;  /* 0x0000000202067825 */ /* 0x000fc400078e0242 */
[----:B------:R1:W4:Y:S04]  /*38440*/  LDG.E.U16 R67, desc[UR10][R4.64] ;  /* 0x0000000a04437981 */ /* 0x000328000c1e1500 */
[----:B------:R-:W4:Y:S01]  /*38450*/  LDG.E.U16 R101, desc[UR10][R32.64] ;  /* 0x0000000a20657981 */ /* 0x000f22000c1e1500 */
[----:B0-----:R-:W-:-:S03]  /*38460*/  IMAD.WIDE R8, R2, 0x2, R120 ;  /* 0x0000000202087825 */ /* 0x001fc600078e0278 */
[----:B------:R0:W4:Y:S01]  /*38470*/  LDG.E.U16 R98, desc[UR10][R6.64] ;  /* 0x0000000a06627981 */ /* 0x000122000c1e1500 */
[----:B-1----:R-:W-:-:S03]  /*38480*/  IMAD.WIDE R4, R2, 0x2, R58 ;  /* 0x0000000202047825 */ /* 0x002fc600078e023a */
[----:B------:R-:W4:Y:S04]  /*38490*/  LDL.64 R58, [R1+0x1528] ;  /* 0x00152800013a7983 */ /* 0x000f280000100a00 */
[----:B------:R-:W4:Y:S01]  /*384a0*/  LDL.64 R32, [R1+0x1520] ;  /* 0x0015200001207983 */ /* 0x000f220000100a00 */
[----:B------:R-:W-:-:S03]  /*384b0*/  IMAD.WIDE R30, R2, 0x2, R30 ;  /* 0x00000002021e7825 */ /* 0x000fc600078e021e */
[----:B------:R-:W4:Y:S01]  /*384c0*/  LDL.64 R120, [R1+0x14c8] ;  /* 0x0014c80001787983 */ /* 0x000f220000100a00 */
[----:B0-----:R-:W-:-:S03]  /*384d0*/  IMAD.WIDE R6, R2, 0x2, R64 ;  /* 0x0000000202067825 */ /* 0x001fc600078e0240 */
[----:B------:R-:W4:Y:S04]  /*384e0*/  LDG.E.U16 R65, desc[UR10][R4.64] ;  /* 0x0000000a04417981 */ /* 0x000f28000c1e1500 */
[----:B------:R0:W4:Y:S04]  /*384f0*/  LDG.E.U16 R64, desc[UR10][R8.64] ;  /* 0x0000000a08407981 */ /* 0x000128000c1e1500 */
[----:B------:R-:W4:Y:S01]  /*38500*/  LDG.E.U16 R100, desc[UR10][R30.64] ;  /* 0x0000000a1e647981 */ /* 0x000f22000c1e1500 */
[----:B0-----:R-:W-:-:S03]  /*38510*/  IMAD.WIDE R8, R2, 0x2, R62 ;  /* 0x0000000202087825 */ /* 0x001fc600078e023e */
[----:B------:R-:W4:Y:S01]  /*38520*/  LDL.64 R62, [R1+0x1518] ;  /* 0x00151800013e7983 */ /* 0x000f220000100a00 */
[----:B--2---:R-:W-:-:S03]  /*38530*/  IMAD.WIDE R4, R2, 0x2, R36 ;  /* 0x0000000202047825 */ /* 0x004fc600078e0224 */
[----:B------:R0:W2:Y:S04]  /*38540*/  LDG.E.U16 R37, desc[UR10][R6.64] ;  /* 0x0000000a06257981 */ /* 0x0000a8000c1e1500 */
[----:B------:R3:W2:Y:S01]  /*38550*/  LDG.E.U16 R36, desc[UR10][R4.64] ;  /* 0x0000000a04247981 */ /* 0x0006a2000c1e1500 */
[----:B0-----:R-:W-:-:S03]  /*38560*/  IMAD.WIDE R6, R2, 0x2, R96 ;  /* 0x0000000202067825 */ /* 0x001fc600078e0260 */
[----:B------:R-:W2:Y:S01]  /*38570*/  LDL.64 R96, [R1+0x1508] ;  /* 0x0015080001607983 */ /* 0x000ea20000100a00 */
[----:B---3--:R-:W-:-:S03]  /*38580*/  IMAD.WIDE R4, R2, 0x2, R34 ;  /* 0x0000000202047825 */ /* 0x008fc600078e0222 */
[----:B------:R-:W3:Y:S04]  /*38590*/  LDG.E.U16 R34, desc[UR10][R8.64] ;  /* 0x0000000a08227981 */ /* 0x000ee8000c1e1500 */
[----:B------:R-:W3:Y:S04]  /*385a0*/  LDG.E.U16 R35, desc[UR10][R6.64] ;  /* 0x0000000a06237981 */ /* 0x000ee8000c1e1500 */
[----:B------:R4:W3:Y:S02]  /*385b0*/  LDG.E.U16 R9, desc[UR10][R4.64] ;  /* 0x0000000a04097981 */ /* 0x0008e4000c1e1500 */
[----:B----4-:R-:W-:-:S02]  /*385c0*/  IMAD.WIDE R4, R2, 0x2, R60 ;  /* 0x0000000202047825 */ /* 0x010fc400078e023c */
[----:B------:R-:W4:Y:S02]  /*385d0*/  LDL.64 R60, [R1+0x1500] ;  /* 0x00150000013c7983 */ /* 0x000f240000100a00 */
[C---:B------:R-:W-:Y:S02]  /*385e0*/  IMAD.WIDE R6, R2.reuse, 0x2, R94 ;  /* 0x0000000202067825 */ /* 0x040fe400078e025e */
[----:B------:R-:W3:Y:S04]  /*385f0*/  LDL.64 R94, [R1+0x14f8] ;  /* 0x0014f800015e7983 */ /* 0x000ee80000100a00 */
[----:B------:R-:W3:Y:S01]  /*38600*/  LDG.E.U16 R8, desc[UR10][R6.64] ;  /* 0x0000000a06087981 */ /* 0x000ee2000c1e1500 */
[C---:B------:R-:W-:Y:S02]  /*38610*/  IMAD.WIDE R30, R2.reuse, 0x2, R152 ;  /* 0x00000002021e7825 */ /* 0x040fe400078e0298 */
[----:B------:R-:W0:Y:S03]  /*38620*/  LDC R152, c[0x0][0x3c4] ;  /* 0x0000f100ff987b82 */ /* 0x000e260000000800 */
[----:B------:R-:W3:Y:S04]  /*38630*/  LDG.E.U16 R66, desc[UR10][R30.64] ;  /* 0x0000000a1e427981 */ /* 0x000ee8000c1e1500 */
[----:B------:R1:W3:Y:S04]  /*38640*/  LDG.E.U16 R7, desc[UR10][R4.64] ;  /* 0x0000000a04077981 */ /* 0x0002e8000c1e1500 */
[----:B------:R-:W3:Y:S01]  /*38650*/  LDL.64 R30, [R1+0x1510] ;  /* 0x00151000011e7983 */ /* 0x000ee20000100a00 */
[----:B-1----:R-:W-:-:S04]  /*38660*/  IMAD.WIDE R4, R2, 0x2, R58 ;  /* 0x0000000202047825 */ /* 0x002fc800078e023a */
[C---:B------:R-:W-:Y:S01]  /*38670*/  IMAD.WIDE R58, R2.reuse, 0x2, R32 ;  /* 0x00000002023a7825 */ /* 0x040fe200078e0220 */
[----:B------:R1:W3:Y:S04]  /*38680*/  LDG.E.U16 R6, desc[UR10][R4.64] ;  /* 0x0000000a04067981 */ /* 0x0002e8000c1e1500 */
[----:B------:R-:W3:Y:S04]  /*38690*/  LDL.64 R32, [R1+0x14f0] ;  /* 0x0014f00001207983 */ /* 0x000ee80000100a00 */
[----:B------:R-:W3:Y:S01]  /*386a0*/  LDG.E.U16 R58, desc[UR10][R58.64] ;  /* 0x0000000a3a3a7981 */ /* 0x000ee2000c1e1500 */
[----:B-1----:R-:W-:-:S03]  /*386b0*/  IMAD.WIDE R4, R2, 0x2, R62 ;  /* 0x0000000202047825 */ /* 0x002fc600078e023e */
[----:B------:R-:W3:Y:S04]  /*386c0*/  LDL.64 R62, [R1+0x14e0] ;  /* 0x0014e000013e7983 */ /* 0x000ee80000100a00 */
[----:B------:R2:W3:Y:S02]  /*386d0*/  LDG.E.U16 R59, desc[UR10][R4.64] ;  /* 0x0000000a043b7981 */ /* 0x0004e4000c1e1500 */
[----:B--2---:R-:W-:-:S05]  /*386e0*/  IMAD.WIDE R4, R2, 0x2, R96 ;  /* 0x0000000202047825 */ /* 0x004fca00078e0260 */
[----:B------:R4:W2:Y:S02]  /*386f0*/  LDG.E.U16 R91, desc[UR10][R4.64] ;  /* 0x0000000a045b7981 */ /* 0x0008a4000c1e1500 */
[C---:B----4-:R-:W-:Y:S02]  /*38700*/  IMAD.WIDE R4, R2.reuse, 0x2, R60 ;  /* 0x0000000202047825 */ /* 0x050fe400078e023c */
[----:B------:R-:W4:Y:S04]  /*38710*/  LDL.64 R60, [R1+0x14d0] ;  /* 0x0014d000013c7983 */ /* 0x000f280000100a00 */
[----:B------:R3:W2:Y:S02]  /*38720*/  LDG.E.U16 R97, desc[UR10][R4.64] ;  /* 0x0000000a04617981 */ /* 0x0006a4000c1e1500 */
[----:B---3--:R-:W-:-:S05]  /*38730*/  IMAD.WIDE R4, R2, 0x2, R94 ;  /* 0x0000000202047825 */ /* 0x008fca00078e025e */
[----:B------:R1:W3:Y:S01]  /*38740*/  LDG.E.U16 R96, desc[UR10][R4.64] ;  /* 0x0000000a04607981 */ /* 0x0002e2000c1e1500 */
[----:B------:R-:W-:-:S05]  /*38750*/  IMAD.WIDE R30, R2, 0x2, R30 ;  /* 0x00000002021e7825 */ /* 0x000fca00078e021e */
[----:B------:R-:W2:Y:S01]  /*38760*/  LDG.E.U16 R92, desc[UR10][R30.64] ;  /* 0x0000000a1e5c7981 */ /* 0x000ea2000c1e1500 */
[----:B-1----:R-:W-:-:S03]  /*38770*/  IMAD.WIDE R4, R2, 0x2, R32 ;  /* 0x0000000202047825 */ /* 0x002fc600078e0220 */
[----:B------:R-:W2:Y:S04]  /*38780*/  LDL.64 R32, [R1+0x14c0] ;  /* 0x0014c00001207983 */ /* 0x000ea80000100a00 */
[----:B------:R1:W3:Y:S04]  /*38790*/  LDG.E.U16 R95, desc[UR10][R4.64] ;  /* 0x0000000a045f7981 */ /* 0x0002e8000c1e1500 */
[----:B------:R-:W3:Y:S01]  /*387a0*/  LDL.64 R30, [R1+0x14b0] ;  /* 0x0014b000011e7983 */ /* 0x000ee20000100a00 */
[----:B-1----:R-:W-:-:S03]  /*387b0*/  IMAD.WIDE R4, R2, 0x2, R196 ;  /* 0x0000000202047825 */ /* 0x002fc600078e02c4 */
[----:B------:R-:W3:Y:S04]  /*387c0*/  LDL.64 R196, [R1+0x14b8] ;  /* 0x0014b80001c47983 */ /* 0x000ee80000100a00 */
[----:B------:R1:W3:Y:S02]  /*387d0*/  LDG.E.U16 R94, desc[UR10][R4.64] ;  /* 0x0000000a045e7981 */ /* 0x0002e4000c1e1500 */
[----:B-1----:R-:W-:-:S05]  /*387e0*/  IMAD.WIDE R4, R2, 0x2, R62 ;  /* 0x0000000202047825 */ /* 0x002fca00078e023e */
[----:B------:R1:W3:Y:S02]  /*387f0*/  LDG.E.U16 R63, desc[UR10][R4.64] ;  /* 0x0000000a043f7981 */ /* 0x0002e4000c1e1500 */
[C---:B-1----:R-:W-:Y:S02]  /*38800*/  IMAD.WIDE R4, R2.reuse, 0x2, R242 ;  /* 0x0000000202047825 */ /* 0x042fe400078e02f2 */
[----:B------:R-:W3:Y:S04]  /*38810*/  LDL.64 R242, [R1+0x1498] ;  /* 0x0014980001f27983 */ /* 0x000ee80000100a00 */
[----:B------:R4:W3:Y:S02]  /*38820*/  LDG.E.U16 R62, desc[UR10][R4.64] ;  /* 0x0000000a043e7981 */ /* 0x0008e4000c1e1500 */
[----:B----4-:R-:W-:-:S05]  /*38830*/  IMAD.WIDE R4, R2, 0x2, R60 ;  /* 0x0000000202047825 */ /* 0x010fca00078e023c */
[----:B------:R1:W4:Y:S02]  /*38840*/  LDG.E.U16 R61, desc[UR10][R4.64] ;  /* 0x0000000a043d7981 */ /* 0x000324000c1e1500 */
[C---:B-1----:R-:W-:Y:S02]  /*38850*/  IMAD.WIDE R4, R2.reuse, 0x2, R120 ;  /* 0x0000000202047825 */ /* 0x042fe400078e0278 */
[----:B------:R-:W4:Y:S04]  /*38860*/  LDL.64 R120, [R1+0x12a0] ;  /* 0x0012a00001787983 */ /* 0x000f280000100a00 */
[----:B------:R2:W4:Y:S02]  /*38870*/  LDG.E.U16 R60, desc[UR10][R4.64] ;  /* 0x0000000a043c7981 */ /* 0x000524000c1e1500 */
[----:B--2---:R-:W-:-:S05]  /*38880*/  IMAD.WIDE R4, R2, 0x2, R32 ;  /* 0x0000000202047825 */ /* 0x004fca00078e0220 */
[----:B------:R3:W2:Y:S02]  /*38890*/  LDG.E.U16 R33, desc[UR10][R4.64] ;  /* 0x0000000a04217981 */ /* 0x0006a4000c1e1500 */
[C---:B---3--:R-:W-:Y:S02]  /*388a0*/  IMAD.WIDE R4, R2.reuse, 0x2, R196 ;  /* 0x0000000202047825 */ /* 0x048fe400078e02c4 */
[----:B------:R-:W3:Y:S04]  /*388b0*/  LDL.64 R196, [R1+0x1488] ;  /* 0x0014880001c47983 */ /* 0x000ee80000100a00 */
[----:B------:R1:W2:Y:S02]  /*388c0*/  LDG.E.U16 R32, desc[UR10][R4.64] ;  /* 0x0000000a04207981 */ /* 0x0002a4000c1e1500 */
[----:B-1----:R-:W-:-:S05]  /*388d0*/  IMAD.WIDE R4, R2, 0x2, R30 ;  /* 0x0000000202047825 */ /* 0x002fca00078e021e */
[----:B------:R1:W2:Y:S02]  /*388e0*/  LDG.E.U16 R31, desc[UR10][R4.64] ;  /* 0x0000000a041f7981 */ /* 0x0002a4000c1e1500 */
[C---:B-1----:R-:W-:Y:S02]  /*388f0*/  IMAD.WIDE R4, R2.reuse, 0x2, R248 ;  /* 0x0000000202047825 */ /* 0x042fe400078e02f8 */
[----:B------:R-:W2:Y:S04]  /*38900*/  LDL.64 R248, [R1+0x1480] ;  /* 0x0014800001f87983 */ /* 0x000ea80000100a00 */
[----:B------:R1:W2:Y:S02]  /*38910*/  LDG.E.U16 R30, desc[UR10][R4.64] ;  /* 0x0000000a041e7981 */ /* 0x0002a4000c1e1500 */
[----:B-1----:R-:W-:-:S02]  /*38920*/  IMAD.WIDE R4, R2, 0x2, R246 ;  /* 0x0000000202047825 */ /* 0x002fc400078e02f6 */
[----:B------:R-:W2:Y:S04]  /*38930*/  LDL.64 R246, [R1+0x1478] ;  /* 0x0014780001f67983 */ /* 0x000ea80000100a00 */
[----:B------:R-:W2:Y:S01]  /*38940*/  LDG.E.U16 R5, desc[UR10][R4.64] ;  /* 0x0000000a04057981 */ /* 0x000ea2000c1e1500 */
[----:B----4-:R-:W-:-:S05]  /*38950*/  IMAD.WIDE R120, R2, 0x2, R120 ;  /* 0x0000000202787825 */ /* 0x010fca00078e0278 */
[----:B------:R1:W4:Y:S02]  /*38960*/  LDG.E.U16 R4, desc[UR10][R120.64] ;  /* 0x0000000a78047981 */ /* 0x000324000c1e1500 */
[C---:B-1----:R-:W-:Y:S02]  /*38970*/  IMAD.WIDE R120, R2.reuse, 0x2, R244 ;  /* 0x0000000202787825 */ /* 0x042fe400078e02f4 */
[----:B------:R-:W4:Y:S04]  /*38980*/  LDL.64 R244, [R1+0x1470] ;  /* 0x0014700001f47983 */ /* 0x000f280000100a00 */
[----:B------:R1:W4:Y:S02]  /*38990*/  LDG.E.U16 R119, desc[UR10][R120.64] ;  /* 0x0000000a78777981 */ /* 0x000324000c1e1500 */
[----:B-1----:R-:W-:-:S02]  /*389a0*/  IMAD.WIDE R120, R2, 0x2, R242 ;  /* 0x0000000202787825 */ /* 0x002fc400078e02f2 */
[----:B------:R-:W4:Y:S04]  /*389b0*/  LDL.64 R242, [R1+0x1468] ;  /* 0x0014680001f27983 */ /* 0x000f280000100a00 */
[----:B------:R1:W4:Y:S02]  /*389c0*/  LDG.E.U16 R123, desc[UR10][R120.64] ;  /* 0x0000000a787b7981 */ /* 0x000324000c1e1500 */
[C---:B-1----:R-:W-:Y:S02]  /*389d0*/  IMAD.WIDE R120, R2.reuse, 0x2, R250 ;  /* 0x0000000202787825 */ /* 0x042fe400078e02fa */
[----:B------:R-:W4:Y:S04]  /*389e0*/  LDL.64 R250, [R1+0x1458] ;  /* 0x0014580001fa7983 */ /* 0x000f280000100a00 */
[----:B------:R3:W4:Y:S02]  /*389f0*/  LDG.E.U16 R125, desc[UR10][R120.64] ;  /* 0x0000000a787d7981 */ /* 0x000724000c1e1500 */
[----:B---3--:R-:W-:-:S02]  /*38a00*/  IMAD.WIDE R120, R2, 0x2, R196 ;  /* 0x0000000202787825 */ /* 0x008fc400078e02c4 */
[----:B------:R-:W3:Y:S04]  /*38a10*/  LDL.64 R196, [R1+0x1450] ;  /* 0x0014500001c47983 */ /* 0x000ee80000100a00 */
[----:B------:R2:W3:Y:S02]  /*38a20*/  LDG.E.U16 R127, desc[UR10][R120.64] ;  /* 0x0000000a787f7981 */ /* 0x0004e4000c1e1500 */
[C---:B--2---:R-:W-:Y:S02]  /*38a30*/  IMAD.WIDE R120, R2.reuse, 0x2, R248 ;  /* 0x0000000202787825 */ /* 0x044fe400078e02f8 */
[----:B------:R-:W2:Y:S04]  /*38a40*/  LDL.64 R248, [R1+0x1448] ;  /* 0x0014480001f87983 */ /* 0x000ea80000100a00 */
[----:B------:R1:W2:Y:S02]  /*38a50*/  LDG.E.U16 R129, desc[UR10][R120.64] ;  /* 0x0000000a78817981 */ /* 0x0002a4000c1e1500 */
[----:B-1----:R-:W-:-:S02]  /*38a60*/  IMAD.WIDE R120, R2, 0x2, R246 ;  /* 0x0000000202787825 */ /* 0x002fc400078e02f6 */
[----:B------:R-:W2:Y:S04]  /*38a70*/  LDL.64 R246, [R1+0x1440] ;  /* 0x0014400001f67983 */ /* 0x000ea80000100a00 */
[----:B------:R4:W2:Y:S02]  /*38a80*/  LDG.E.U16 R131, desc[UR10][R120.64] ;  /* 0x0000000a78837981 */ /* 0x0008a4000c1e1500 */
[C---:B----4-:R-:W-:Y:S02]  /*38a90*/  IMAD.WIDE R120, R2.reuse, 0x2, R244 ;  /* 0x0000000202787825 */ /* 0x050fe400078e02f4 */
[----:B------:R-:W4:Y:S04]  /*38aa0*/  LDL.64 R244, [R1+0x1400] ;  /* 0x0014000001f47983 */ /* 0x000f280000100a00 */
[----:B------:R1:W2:Y:S02]  /*38ab0*/  LDG.E.U16 R133, desc[UR10][R120.64] ;  /* 0x0000000a78857981 */ /* 0x0002a4000c1e1500 */
[----:B-1----:R-:W-:-:S02]  /*38ac0*/  IMAD.WIDE R120, R2, 0x2, R242 ;  /* 0x0000000202787825 */ /* 0x002fc400078e02f2 */
[----:B------:R-:W2:Y:S04]  /*38ad0*/  LDL.64 R242, [R1+0x13f8] ;  /* 0x0013f80001f27983 */ /* 0x000ea80000100a00 */
[----:B------:R1:W2:Y:S04]  /*38ae0*/  LDG.E.U16 R135, desc[UR10][R120.64] ;  /* 0x0000000a78877981 */ /* 0x0002a8000c1e1500 */
[----:B------:R-:W1:Y:S02]  /*38af0*/  LDL.64 R120, [R1+0x1460] ;  /* 0x0014600001787983 */ /* 0x000e640000100a00 */
[----:B-1----:R-:W-:-:S05]  /*38b00*/  IMAD.WIDE R120, R2, 0x2, R120 ;  /* 0x0000000202787825 */ /* 0x002fca00078e0278 */
        /* <DEDUP_REMOVED lines=19> */
[----:B------:R-:W1:Y:S01]  /*38c40*/  LDL.64 R120, [R1+0x13f0] ;  /* 0x0013f00001787983 */ /* 0x000e620000100a00 */
[----:B0-----:R-:W-:-:S04]  /*38c50*/  IMAD R152, R152, 0x5, RZ ;  /* 0x0000000598987824 */ /* 0x001fc800078e02ff */
[----:B------:R-:W-:-:S04]  /*38c60*/  IMAD.WIDE R152, R152, 0x2, R200 ;  /* 0x0000000298987825 */ /* 0x000fc800078e02c8 */
[----:B------:R-:W-:-:S04]  /*38c70*/  IMAD.WIDE R154, R154, 0x2, R204 ;  /* 0x000000029a9a7825 */ /* 0x000fc800078e02cc */
[----:B------:R-:W-:-:S04]  /*38c80*/  IMAD.WIDE R152, R2, 0x2, R152 ;  /* 0x0000000202987825 */ /* 0x000fc800078e0298 */
[C---:B------:R-:W-:Y:S02]  /*38c90*/  IMAD.WIDE R154, R2.reuse, 0x2, R154 ;  /* 0x00000002029a7825 */ /* 0x040fe400078e029a */
[----:B------:R-:W2:Y:S02]  /*38ca0*/  LDG.E.U16 R152, desc[UR10][R152.64] ;  /* 0x0000000a98987981 */ /* 0x000ea4000c1e1500 */
[C---:B------:R-:W-:Y:S02]  /*38cb0*/  IMAD.WIDE R156, R2.reuse, 0x2, R156 ;  /* 0x00000002029c7825 */ /* 0x040fe400078e029c */
[----:B------:R-:W2:Y:S04]  /*38cc0*/  LDG.E.U16 R154, desc[UR10][R154.64] ;  /* 0x0000000a9a9a7981 */ /* 0x000ea8000c1e1500 */
[----:B------:R-:W2:Y:S01]  /*38cd0*/  LDG.E.U16 R156, desc[UR10][R156.64] ;  /* 0x0000000a9c9c7981 */ /* 0x000ea2000c1e1500 */
[----:B-1----:R-:W-:-:S05]  /*38ce0*/  IMAD.WIDE R120, R2, 0x2, R120 ;  /* 0x0000000202787825 */ /* 0x002fca00078e0278 */
[----:B------:R3:W4:Y:S02]  /*38cf0*/  LDG.E.U16 R151, desc[UR10][R120.64] ;  /* 0x0000000a78977981 */ /* 0x000724000c1e1500 */
[C---:B---3--:R-:W-:Y:S02]  /*38d00*/  IMAD.WIDE R120, R2.reuse, 0x2, R196 ;  /* 0x0000000202787825 */ /* 0x048fe400078e02c4 */
[----:B------:R-:W3:Y:S04]  /*38d10*/  LDL.64 R196, [R1+0x1430] ;  /* 0x0014300001c47983 */ /* 0x000ee80000100a00 */
[----:B------:R2:W3:Y:S02]  /*38d20*/  LDG.E.U16 R153, desc[UR10][R120.64] ;  /* 0x0000000a78997981 */ /* 0x0004e4000c1e1500 */
[----:B--2---:R-:W-:-:S02]  /*38d30*/  IMAD.WIDE R120, R2, 0x2, R248 ;  /* 0x0000000202787825 */ /* 0x004fc400078e02f8 */
[----:B------:R-:W2:Y:S04]  /*38d40*/  LDL.64 R248, [R1+0x1428] ;  /* 0x0014280001f87983 */ /* 0x000ea80000100a00 */
[----:B------:R0:W2:Y:S02]  /*38d50*/  LDG.E.U16 R155, desc[UR10][R120.64] ;  /* 0x0000000a789b7981 */ /* 0x0000a4000c1e1500 */
[C---:B0-----:R-:W-:Y:S02]  /*38d60*/  IMAD.WIDE R120, R2.reuse, 0x2, R246 ;  /* 0x0000000202787825 */ /* 0x041fe400078e02f6 */
[----:B------:R-:W2:Y:S04]  /*38d70*/  LDL.64 R246, [R1+0x1420] ;  /* 0x0014200001f67983 */ /* 0x000ea80000100a00 */
[----:B------:R4:W2:Y:S02]  /*38d80*/  LDG.E.U16 R157, desc[UR10][R120.64] ;  /* 0x0000000a789d7981 */ /* 0x0008a4000c1e1500 */
[----:B----4-:R-:W-:-:S02]  /*38d90*/  IMAD.WIDE R120, R2, 0x2, R244 ;  /* 0x0000000202787825 */ /* 0x010fc400078e02f4 */
[----:B------:R-:W4:Y:S02]  /*38da0*/  LDL.64 R244, [R1+0x13e0] ;  /* 0x0013e00001f47983 */ /* 0x000f240000100a00 */
[----:B------:R-:W-:-:S06]  /*38db0*/  IMAD.WIDE R158, R2, 0x2, R158 ;  /* 0x00000002029e7825 */ /* 0x000fcc00078e029e */
[----:B------:R-:W4:Y:S04]  /*38dc0*/  LDG.E.U16 R158, desc[UR10][R158.64] ;  /* 0x0000000a9e9e7981 */ /* 0x000f28000c1e1500 */
[----:B------:R0:W4:Y:S02]  /*38dd0*/  LDG.E.U16 R159, desc[UR10][R120.64] ;  /* 0x0000000a789f7981 */ /* 0x000124000c1e1500 */
[C---:B0-----:R-:W-:Y:S02]  /*38de0*/  IMAD.WIDE R120, R2.reuse, 0x2, R250 ;  /* 0x0000000202787825 */ /* 0x041fe400078e02fa */
[----:B------:R-:W4:Y:S04]  /*38df0*/  LDL.64 R250, [R1+0x13d0] ;  /* 0x0013d00001fa7983 */ /* 0x000f280000100a00 */
[----:B------:R0:W4:Y:S01]  /*38e00*/  LDG.E.U16 R161, desc[UR10][R120.64] ;  /* 0x0000000a78a17981 */ /* 0x000122000c1e1500 */
[----:B------:R-:W-:-:S06]  /*38e10*/  IMAD.WIDE R164, R2, 0x2, R164 ;  /* 0x0000000202a47825 */ /* 0x000fcc00078e02a4 */
[----:B------:R-:W4:Y:S01]  /*38e20*/  LDG.E.U16 R164, desc[UR10][R164.64] ;  /* 0x0000000aa4a47981 */ /* 0x000f22000c1e1500 */
[----:B0-----:R-:W-:-:S03]  /*38e30*/  IMAD.WIDE R120, R2, 0x2, R242 ;  /* 0x0000000202787825 */ /* 0x001fc600078e02f2 */
[----:B------:R-:W4:Y:S04]  /*38e40*/  LDL.64 R242, [R1+0x13c8] ;  /* 0x0013c80001f27983 */ /* 0x000f280000100a00 */
        /* <DEDUP_REMOVED lines=11> */
[----:B------:R-:W4:Y:S04]  /*38f00*/  LDL.64 R244, [R1+0x1320] ;  /* 0x0013200001f47983 */ /* 0x000f280000100a00 */
[----:B------:R0:W2:Y:S04]  /*38f10*/  LDG.E.U16 R171, desc[UR10][R120.64] ;  /* 0x0000000a78ab7981 */ /* 0x0000a8000c1e1500 */
[----:B------:R-:W0:Y:S02]  /*38f20*/  LDL.64 R120, [R1+0x13d8] ;  /* 0x0013d80001787983 */ /* 0x000e240000100a00 */
[----:B0-----:R-:W-:-:S05]  /*38f30*/  IMAD.WIDE R120, R2, 0x2, R120 ;  /* 0x0000000202787825 */ /* 0x001fca00078e0278 */
[----:B------:R0:W4:Y:S02]  /*38f40*/  LDG.E.U16 R173, desc[UR10][R120.64] ;  /* 0x0000000a78ad7981 */ /* 0x000124000c1e1500 */
[C---:B0-----:R-:W-:Y:S02]  /*38f50*/  IMAD.WIDE R120, R2.reuse, 0x2, R250 ;  /* 0x0000000202787825 */ /* 0x041fe400078e02fa */
[----:B------:R-:W4:Y:S04]  /*38f60*/  LDL.64 R250, [R1+0x13b0] ;  /* 0x0013b00001fa7983 */ /* 0x000f280000100a00 */
[----:B------:R0:W4:Y:S02]  /*38f70*/  LDG.E.U16 R175, desc[UR10][R120.64] ;  /* 0x0000000a78af7981 */ /* 0x000124000c1e1500 */
[----:B0-----:R-:W-:-:S02]  /*38f80*/  IMAD.WIDE R120, R2, 0x2, R242 ;  /* 0x0000000202787825 */ /* 0x001fc400078e02f2 */
        /* <DEDUP_REMOVED lines=16> */
[----:B------:R0:W2:Y:S02]  /*39090*/  LDG.E.U16 R187, desc[UR10][R120.64] ;  /* 0x0000000a78bb7981 */ /* 0x0000a4000c1e1500 */
[C---:B0-----:R-:W-:Y:S02]  /*390a0*/  IMAD.WIDE R120, R2.reuse, 0x2, R242 ;  /* 0x0000000202787825 */ /* 0x041fe400078e02f2 */
[----:B------:R-:W2:Y:S04]  /*390b0*/  LDL.64 R242, [R1+0x1308] ;  /* 0x0013080001f27983 */ /* 0x000ea80000100a00 */
[----:B------:R3:W2:Y:S02]  /*390c0*/  LDG.E.U16 R189, desc[UR10][R120.64] ;  /* 0x0000000a78bd7981 */ /* 0x0006a4000c1e1500 */
[----:B---3--:R-:W-:-:S02]  /*390d0*/  IMAD.WIDE R120, R2, 0x2, R196 ;  /* 0x0000000202787825 */ /* 0x008fc400078e02c4 */
[----:B------:R-:W3:Y:S04]  /*390e0*/  LDL.64 R196, [R1+0x1300] ;  /* 0x0013000001c47983 */ /* 0x000ee80000100a00 */
[----:B------:R0:W2:Y:S04]  /*390f0*/  LDG.E.U16 R191, desc[UR10][R120.64] ;  /* 0x0000000a78bf7981 */ /* 0x0000a8000c1e1500 */
[----:B------:R-:W0:Y:S02]  /*39100*/  LDL.64 R120, [R1+0x13b8] ;  /* 0x0013b80001787983 */ /* 0x000e240000100a00 */
[----:B0-----:R-:W-:-:S05]  /*39110*/  IMAD.WIDE R120, R2, 0x2, R120 ;  /* 0x0000000202787825 */ /* 0x001fca00078e0278 */
[----:B------:R0:W3:Y:S02]  /*39120*/  LDG.E.U16 R193, desc[UR10][R120.64] ;  /* 0x0000000a78c17981 */ /* 0x0000e4000c1e1500 */
[C---:B0-----:R-:W-:Y:S02]  /*39130*/  IMAD.WIDE R120, R2.reuse, 0x2, R250 ;  /* 0x0000000202787825 */ /* 0x041fe400078e02fa */
        /* <DEDUP_REMOVED lines=19> */
[----:B------:R0:W2:Y:S04]  /*39270*/  LDG.E.U16 R218, desc[UR10][R120.64] ;  /* 0x0000000a78da7981 */ /* 0x0000a8000c1e1500 */
[----:B------:R-:W0:Y:S02]  /*39280*/  LDL.64 R120, [R1+0x1410] ;  /* 0x0014100001787983 */ /* 0x000e240000100a00 */
[----:B0-----:R-:W-:-:S05]  /*39290*/  IMAD.WIDE R120, R2, 0x2, R120 ;  /* 0x0000000202787825 */ /* 0x001fca00078e0278 */
[----:B------:R0:W2:Y:S04]  /*392a0*/  LDG.E.U16 R220, desc[UR10][R120.64] ;  /* 0x0000000a78dc7981 */ /* 0x0000a8000c1e1500 */
[----:B------:R-:W0:Y:S02]  /*392b0*/  LDL.64 R120, [R1+0x1408] ;  /* 0x0014080001787983 */ /* 0x000e240000100a00 */
[----:B0-----:R-:W-:-:S05]  /*392c0*/  IMAD.WIDE R120, R2, 0x2, R120 ;  /* 0x0000000202787825 */ /* 0x001fca00078e0278 */
[----:B------:R0:W3:Y:S02]  /*392d0*/  LDG.E.U16 R222, desc[UR10][R120.64] ;  /* 0x0000000a78de7981 */ /* 0x0000e4000c1e1500 */
[----:B0-----:R-:W-:-:S05]  /*392e0*/  IMAD.WIDE R120, R2, 0x2, R250 ;  /* 0x0000000202787825 */ /* 0x001fca00078e02fa */
[----:B------:R2:W3:Y:S02]  /*392f0*/  LDG.E.U16 R224, desc[UR10][R120.64] ;  /* 0x0000000a78e07981 */ /* 0x0004e4000c1e1500 */
[----:B--2---:R-:W-:-:S05]  /*39300*/  IMAD.WIDE R120, R2, 0x2, R248 ;  /* 0x0000000202787825 */ /* 0x004fca00078e02f8 */
[----:B------:R0:W2:Y:S02]  /*39310*/  LDG.E.U16 R226, desc[UR10][R120.64] ;  /* 0x0000000a78e27981 */ /* 0x0000a4000c1e1500 */
[----:B0-----:R-:W-:-:S05]  /*39320*/  IMAD.WIDE R120, R2, 0x2, R246 ;  /* 0x0000000202787825 */ /* 0x001fca00078e02f6 */
[----:B------:R4:W2:Y:S02]  /*39330*/  LDG.E.U16 R228, desc[UR10][R120.64] ;  /* 0x0000000a78e47981 */ /* 0x0008a4000c1e1500 */
[----:B----4-:R-:W-:-:S05]  /*39340*/  IMAD.WIDE R120, R2, 0x2, R244 ;  /* 0x0000000202787825 */ /* 0x010fca00078e02f4 */
[----:B------:R0:W4:Y:S02]  /*39350*/  LDG.E.U16 R230, desc[UR10][R120.64] ;  /* 0x0000000a78e67981 */ /* 0x000124000c1e1500 */
[C---:B0-----:R-:W-:Y:S02]  /*39360*/  IMAD.WIDE R120, R2.reuse, 0x2, R242 ;  /* 0x0000000202787825 */ /* 0x041fe400078e02f2 */
[----:B------:R-:W2:Y:S04]  /*39370*/  LDL.LU R243, [R1+0xc0] ;  /* 0x0000c00001f37983 */ /* 0x000ea80000300800 */
[----:B------:R-:W2:Y:S04]  /*39380*/  LDL.LU R245, [R1+0xbc] ;  /* 0x0000bc0001f57983 */ /* 0x000ea80000300800 */
[----:B------:R-:W2:Y:S04]  /*39390*/  LDL.LU R247, [R1+0xb8] ;  /* 0x0000b80001f77983 */ /* 0x000ea80000300800 */
[----:B------:R3:W2:Y:S04]  /*393a0*/  LDG.E.U16 R232, desc[UR10][R120.64] ;  /* 0x0000000a78e87981 */ /* 0x0006a8000c1e1500 */
[----:B------:R-:W2:Y:S04]  /*393b0*/  LDL.LU R249, [R1+0xb4] ;  /* 0x0000b40001f97983 */ /* 0x000ea80000300800 */
[----:B------:R-:W2:Y:S01]  /*393c0*/  LDL.LU R251, [R1+0x70] ;  /* 0x0000700001fb7983 */ /* 0x000ea20000300800 */
[----:B---3--:R-:W-:-:S03]  /*393d0*/  IMAD.WIDE R120, R2, 0x2, R196 ;  /* 0x0000000202787825 */ /* 0x008fc600078e02c4 */
[----:B------:R-:W3:Y:S04]  /*393e0*/  LDL.LU R198, [R1+0x6c] ;  /* 0x00006c0001c67983 */ /* 0x000ee80000300800 */
[----:B------:R-:W2:Y:S04]  /*393f0*/  LDL.LU R197, [R1+0x68] ;  /* 0x0000680001c57983 */ /* 0x000ea80000300800 */
[----:B------:R-:W2:Y:S04]  /*39400*/  LDL.LU R196, [R1+0x64] ;  /* 0x0000640001c47983 */ /* 0x000ea80000300800 */
[----:B------:R-:W2:Y:S04]  /*39410*/  LDL.LU R0, [R1+0x20] ;  /* 0x0000200001007983 */ /* 0x000ea80000300800 */
[----:B------:R-:W2:Y:S04]  /*39420*/  LDL.LU R114, [R1+0x1c] ;  /* 0x00001c0001727983 */ /* 0x000ea80000300800 */
        /* <DEDUP_REMOVED lines=29> */
[----:B0-----:R-:W-:-:S06]  /*39600*/  IMAD.WIDE R120, R2, 0x2, R120 ;  /* 0x0000000202787825 */ /* 0x001fcc00078e0278 */
[----:B------:R-:W4:Y:S04]  /*39610*/  LDG.E.U16 R120, desc[UR10][R120.64] ;  /* 0x0000000a78787981 */ /* 0x000f28000c1e1500 */
[----:B--2---:R0:W-:Y:S04]  /*39620*/  STS.U16 [R93+UR9+0x20980], R243 ;  /* 0x020980f35d007988 */ /* 0x0041e80008000409 */
[----:B------:R1:W-:Y:S04]  /*39630*/  STS.U16 [R93+UR9+0x28980], R245 ;  /* 0x028980f55d007988 */ /* 0x0003e80008000409 */
[----:B------:R-:W2:Y:S04]  /*39640*/  LDL.LU R121, [R1+0x18] ;  /* 0x0000180001797983 */ /* 0x000ea80000300800 */
[----:B0-----:R-:W4:Y:S04]  /*39650*/  LDL.LU R243, [R1+0x220c] ;  /* 0x00220c0001f37983 */ /* 0x001f280000300800 */
[----:B-1----:R-:W4:Y:S04]  /*39660*/  LDL.LU R245, [R1+0x2208] ;  /* 0x0022080001f57983 */ /* 0x002f280000300800 */
        /* <DEDUP_REMOVED lines=29> */
[----:B---3--:R0:W-:Y:S04]  /*39840*/  STS.U16 [R93+UR9+0x39180], R114 ;  /* 0x039180725d007988 */ /* 0x0081e80008000409 */
[----:B0-----:R-:W2:Y:S04]  /*39850*/  LDL.LU R114, [R1+0x21e4] ;  /* 0x0021e40001727983 */ /* 0x001ea80000300800 */
[----:B------:R-:W3:Y:S04]  /*39860*/  LDL.LU R121, [R1+0x10] ;  /* 0x0000100001797983 */ /* 0x000ee80000300800 */
        /* <DEDUP_REMOVED lines=8> */
[----:B------:R-:W4:Y:S04]  /*398f0*/  LDL.LU R128, [R1+0xf4] ;  /* 0x0000f40001807983 */ /* 0x000f280000300800 */
[----:B------:R-:W4:Y:S04]  /*39900*/  LDL.LU R126, [R1+0xf8] ;  /* 0x0000f800017e7983 */ /* 0x000f280000300800 */
[----:B------:R-:W4:Y:S04]  /*39910*/  LDL.LU R124, [R1+0xfc] ;  /* 0x0000fc00017c7983 */ /* 0x000f280000300800 */
[----:B------:R-:W4:Y:S04]  /*39920*/  LDL.LU R122, [R1+0x100] ;  /* 0x00010000017a7983 */ /* 0x000f280000300800 */
        /* <DEDUP_REMOVED lines=32> */
[----:B--2---:R-:W-:-:S05]  /*39b30*/  LOP3.LUT R26, R114, 0x40, RZ, 0x3c, !PT ;  /* 0x00000040721a7812 */ /* 0x004fca00078e3cff */
[----:B------:R0:W-:Y:S04]  /*39b40*/  STS.U16 [R26+UR9+0x29200], R0 ;  /* 0x029200001a007988 */ /* 0x0001e80008000409 */
[----:B------:R1:W-:Y:S04]  /*39b50*/  STS.U16 [R26+UR9+0x31200], R196 ;  /* 0x031200c41a007988 */ /* 0x0003e80008000409 */
[----:B------:R2:W-:Y:S04]  /*39b60*/  STS.U16 [R26+UR9+0x39200], R197 ;  /* 0x039200c51a007988 */ /* 0x0005e80008000409 */
[----:B0-----:R-:W4:Y:S04]  /*39b70*/  LDL.LU R0, [R1+0x21e0] ;  /* 0x0021e00001007983 */ /* 0x001f280000300800 */
[----:B-1----:R-:W4:Y:S04]  /*39b80*/  LDL.LU R196, [R1+0x21dc] ;  /* 0x0021dc0001c47983 */ /* 0x002f280000300800 */
[----:B--2---:R-:W2:Y:S04]  /*39b90*/  LDL.LU R197, [R1+0x21d8] ;  /* 0x0021d80001c57983 */ /* 0x004ea80000300800 */
[----:B------:R-:W2:Y:S04]  /*39ba0*/  LDL.LU R56, [R1+0x12c] ;  /* 0x00012c0001387983 */ /* 0x000ea80000300800 */
[----:B------:R-:W2:Y:S04]  /*39bb0*/  LDL.LU R55, [R1+0x128] ;  /* 0x0001280001377983 */ /* 0x000ea80000300800 */
[----:B---3--:R-:W-:Y:S04]  /*39bc0*/  STS.U16 [R26+UR9+0x20a00], R172 ;  /* 0x020a00ac1a007988 */ /* 0x008fe80008000409 */
[----:B----4-:R-:W-:Y:S04]  /*39bd0*/  STS.U16 [R26+UR9+0x38600], R128 ;  /* 0x038600801a007988 */ /* 0x010fe80008000409 */
[----:B------:R-:W-:Y:S04]  /*39be0*/  STS.U16 [R26+UR9+0x30600], R126 ;  /* 0x0306007e1a007988 */ /* 0x000fe80008000409 */
[----:B------:R-:W-:Y:S04]  /*39bf0*/  STS.U16 [R26+UR9+0x28600], R124 ;  /* 0x0286007c1a007988 */ /* 0x000fe80008000409 */
[----:B------:R0:W-:Y:S04]  /*39c00*/  STS.U16 [R26+UR9+0x20600], R122 ;  /* 0x0206007a1a007988 */ /* 0x0001e80008000409 */
[----:B------:R1:W-:Y:S04]  /*39c10*/  STS.U16 [R26+UR9+0x28a00], R174 ;  /* 0x028a00ae1a007988 */ /* 0x0003e80008000409 */
[----:B0-----:R-:W3:Y:S04]  /*39c20*/  LDL.LU R122, [R1+0x124] ;  /* 0x00012400017a7983 */ /* 0x001ee80000300800 */
[----:B------:R-:W4:Y:S04]  /*39c30*/  LDL.LU R124, [R1+0xf0] ;  /* 0x0000f000017c7983 */ /* 0x000f280000300800 */
[----:B------:R-:W4:Y:S04]  /*39c40*/  LDL.LU R126, [R1+0xec] ;  /* 0x0000ec00017e7983 */ /* 0x000f280000300800 */
[----:B------:R-:W4:Y:S04]  /*39c50*/  LDL.LU R128, [R1+0xe8] ;  /* 0x0000e80001807983 */ /* 0x000f280000300800 */
[----:B------:R-:W4:Y:S04]  /*39c60*/  LDL.LU R172, [R1+0xe4] ;  /* 0x0000e40001ac7983 */ /* 0x000f280000300800 */
[----:B------:R0:W-:Y:S04]  /*39c70*/  STS.U16 [R26+UR9+0x30a00], R176 ;  /* 0x030a00b01a007988 */ /* 0x0001e80008000409 */
[----:B-1----:R-:W4:Y:S04]  /*39c80*/  LDL.LU R174, [R1+0xa0] ;  /* 0x0000a00001ae7983 */ /* 0x002f280000300800 */
        /* <DEDUP_REMOVED lines=12> */
[----:B0-----:R-:W4:Y:S01]  /*39d50*/  LDL.LU R121, [R1+0x44] ;  /* 0x0000440001797983 */ /* 0x001f220000300800 */
        /* <DEDUP_REMOVED lines=50> */
[----:B--2---:R1:W-:Y:S04]  /*3a080*/  STS.U16 [R3+UR9+0x28280], R56 ;  /* 0x0282803803007988 */ /* 0x0043e80008000409 */
[----:B------:R2:W-:Y:S04]  /*3a090*/  STS.U16 [R3+UR9+0x30280], R55 ;  /* 0x0302803703007988 */ /* 0x0005e80008000409 */
[----:B0-----:R-:W4:Y:S04]  /*3a0a0*/  LDL.LU R198, [R1+0x21d4] ;  /* 0x0021d40001c67983 */ /* 0x001f280000300800 */
[----:B------:R-:W4:Y:S04]  /*3a0b0*/  LDL.LU R57, [R1+0x120] ;  /* 0x0001200001397983 */ /* 0x000f280000300800 */
[----:B-1----:R-:W4:Y:S04]  /*3a0c0*/  LDL.LU R56, [R1+0x11c] ;  /* 0x00011c0001387983 */ /* 0x002f280000300800 */
[----:B--2---:R-:W2:Y:S04]  /*3a0d0*/  LDL.LU R55, [R1+0x118] ;  /* 0x0001180001377983 */ /* 0x004ea80000300800 */
[----:B---3--:R0:W-:Y:S04]  /*3a0e0*/  STS.U16 [R3+UR9+0x38280], R122 ;  /* 0x0382807a03007988 */ /* 0x0081e80008000409 */
[----:B----4-:R1:W-:Y:S04]  /*3a0f0*/  STS.U16 [R3+UR9+0x20680], R124 ;  /* 0x0206807c03007988 */ /* 0x0103e80008000409 */
[----:B------:R3:W-:Y:S04]  /*3a100*/  STS.U16 [R3+UR9+0x28680], R126 ;  /* 0x0286807e03007988 */ /* 0x0007e80008000409 */
[----:B0-----:R-:W4:Y:S04]  /*3a110*/  LDL.LU R122, [R1+0x114] ;  /* 0x00011400017a7983 */ /* 0x001f280000300800 */
[----:B-1----:R-:W2:Y:S04]  /*3a120*/  LDL.LU R124, [R1+0xe0] ;  /* 0x0000e000017c7983 */ /* 0x002ea80000300800 */
[----:B------:R0:W-:Y:S04]  /*3a130*/  STS.U16 [R3+UR9+0x30680], R128 ;  /* 0x0306808003007988 */ /* 0x0001e80008000409 */
[----:B---3--:R-:W3:Y:S04]  /*3a140*/  LDL.LU R126, [R1+0xdc] ;  /* 0x0000dc00017e7983 */ /* 0x008ee80000300800 */
        /* <DEDUP_REMOVED lines=18> */
[----:B-1----:R-:W4:Y:S01]  /*3a270*/  LDL.LU R121, [R1+0x34] ;  /* 0x0000340001797983 */ /* 0x002f220000300800 */
        /* <DEDUP_REMOVED lines=49> */
[----:B------:R-:W-:-:S03]  /*3a590*/  LOP3.LUT R114, R114, 0x70, RZ, 0x3c, !PT ;  /* 0x0000007072727812 */ /* 0x000fc600078e3cff */
[----:B------:R-:W-:Y:S04]  /*3a5a0*/  STS.U16 [R26+UR9+0x20300], R57 ;  /* 0x020300391a007988 */ /* 0x000fe80008000409 */
[----:B--2---:R0:W-:Y:S04]  /*3a5b0*/  STS.U16 [R26+UR9+0x20700], R124 ;  /* 0x0207007c1a007988 */ /* 0x0041e80008000409 */
[----:B---3--:R1:W-:Y:S04]  /*3a5c0*/  STS.U16 [R26+UR9+0x28700], R126 ;  /* 0x0287007e1a007988 */ /* 0x0083e80008000409 */
[----:B0-----:R-:W2:Y:S04]  /*3a5d0*/  LDL.LU R124, [R1+0x110] ;  /* 0x00011000017c7983 */ /* 0x001ea80000300800 */
[----:B----4-:R0:W-:Y:S04]  /*3a5e0*/  STS.U16 [R26+UR9+0x30700], R128 ;  /* 0x030700801a007988 */ /* 0x0101e80008000409 */
[----:B-1----:R-:W3:Y:S04]  /*3a5f0*/  LDL.LU R126, [R1+0x10c] ;  /* 0x00010c00017e7983 */ /* 0x002ee80000300800 */
[----:B------:R1:W-:Y:S04]  /*3a600*/  STS.U16 [R26+UR9+0x38700], R172 ;  /* 0x038700ac1a007988 */ /* 0x0003e80008000409 */
[----:B0-----:R-:W4:Y:S04]  /*3a610*/  LDL.LU R128, [R1+0x108] ;  /* 0x0001080001807983 */ /* 0x001f280000300800 */
[----:B------:R0:W-:Y:S04]  /*3a620*/  STS.U16 [R26+UR9+0x20b00], R174 ;  /* 0x020b00ae1a007988 */ /* 0x0001e80008000409 */
[----:B-1----:R-:W2:Y:S04]  /*3a630*/  LDL.LU R172, [R1+0x104] ;  /* 0x0001040001ac7983 */ /* 0x002ea80000300800 */
[----:B------:R1:W-:Y:S04]  /*3a640*/  STS.U16 [R26+UR9+0x28b00], R176 ;  /* 0x028b00b01a007988 */ /* 0x0003e80008000409 */
[----:B0-----:R-:W2:Y:S04]  /*3a650*/  LDL.LU R174, [R1+0xd0] ;  /* 0x0000d00001ae7983 */ /* 0x001ea80000300800 */
[----:B------:R0:W-:Y:S04]  /*3a660*/  STS.U16 [R26+UR9+0x30b00], R178 ;  /* 0x030b00b21a007988 */ /* 0x0001e80008000409 */
[----:B-1----:R-:W3:Y:S04]  /*3a670*/  LDL.LU R176, [R1+0xcc] ;  /* 0x0000cc0001b07983 */ /* 0x002ee80000300800 */
        /* <DEDUP_REMOVED lines=65> */
[----:B0-----:R0:W5:Y:S04]  /*3aa90*/  LDL.LU R198, [R1+0x21d0] ;  /* 0x0021d00001c67983 */ /* 0x0011680000300800 */
[----:B-1----:R0:W5:Y:S04]  /*3aaa0*/  LDL.LU R197, [R1+0x21cc] ;  /* 0x0021cc0001c57983 */ /* 0x0021680000300800 */
[----:B------:R0:W5:Y:S04]  /*3aab0*/  LDL.LU R196, [R1+0x21c8] ;  /* 0x0021c80001c47983 */ /* 0x0001680000300800 */
[----:B------:R1:W-:Y:S04]  /*3aac0*/  STS.U16 [R114+UR9+0x38f80], R0 ;  /* 0x038f800072007988 */ /* 0x0003e80008000409 */
[----:B-1----:R0:W5:Y:S01]  /*3aad0*/  LDL.LU R0, [R1+0x21c4] ;  /* 0x0021c40001007983 */ /* 0x0021620000300800 */
[----:B------:R-:W-:-:S02]  /*3aae0*/  UMOV UR70, 0x1 ;  /* 0x0000000100467882 */ /* 0x000fc40000000000 */
[----:B------:R-:W-:-:S04]  /*3aaf0*/  @!UP0 UIADD3 UR70, UPT, UPT, -UR70, 0x100000, URZ ;  /* 0x0010000046468890 */ /* 0x000fc8000fffe1ff */
[----:B------:R-:W-:Y:S02]  /*3ab00*/  @!UP0 USHF.L.U32 UR71, UR70, 0xb, URZ ;  /* 0x0000000b46478899 */ /* 0x000fe400080006ff */
[----:B------:R-:W-:Y:S01]  /*3ab10*/  @!UP0 USHF.L.U32 UR70, UR70, 0x1, URZ ;  /* 0x0000000146468899 */ /* 0x000fe200080006ff */
[----:B------:R-:W-:Y:S01]  /*3ab20*/  VOTEU.ALL UP1, P0 ;  /* 0x0000000000ff7886 */ /* 0x000fe20000020000 */
[----:B--2---:R0:W-:Y:S04]  /*3ab30*/  STS.U16 [R114+UR9+0x20380], R124 ;  /* 0x0203807c72007988 */ /* 0x0041e80008000409 */
[----:B---3--:R0:W-:Y:S04]  /*3ab40*/  STS.U16 [R114+UR9+0x28380], R126 ;  /* 0x0283807e72007988 */ /* 0x0081e80008000409 */
[----:B----4-:R0:W-:Y:S04]  /*3ab50*/  STS.U16 [R114+UR9+0x30380], R128 ;  /* 0x0303808072007988 */ /* 0x0101e80008000409 */
        /* <DEDUP_REMOVED lines=60> */
[----:B-1----:R0:W1:Y:S02]  /*3af20*/  @!UP1 SYNCS.EXCH.64 URZ, [UR9+0x70010], UR70 ;  /* 0x0700104609ff95b2 */ /* 0x0020640008000100 */
[----:B-1----:R-:W-:Y:S06]  /*3af30*/  BAR.SYNC.DEFER_BLOCKING 0x0 ;  /* 0x0000000000007b1d */ /* 0x002fec0000010000 */
[----:B0-----:R-:W-:Y:S05]  /*3af40*/  @P5 BRA `(.L_x_14) ;  /* 0x0000000c002c5947 */ /* 0x001fea0003800000 */
[----:B------:R-:W2:Y:S04]  /*3af50*/  LDL R33, [R1+0x1250] ;  /* 0x0012500001217983 */ /* 0x000ea80000100800 */
[----:B------:R-:W3:Y:S04]  /*3af60*/  LDL.64 R26, [R1+0x1240] ;  /* 0x00124000011a7983 */ /* 0x000ee80000100a00 */
[----:B------:R-:W4:Y:S04]  /*3af70*/  LDL R32, [R1+0x1258] ;  /* 0x0012580001207983 */ /* 0x000f280000100800 */
[----:B------:R-:W4:Y:S04]  /*3af80*/  LDL.64 R30, [R1+0x1238] ;  /* 0x00123800011e7983 */ /* 0x000f280000100a00 */
[----:B------:R-:W4:Y:S04]  /*3af90*/  LDL.64 R36, [R1+0x1248] ;  /* 0x0012480001247983 */ /* 0x000f280000100a00 */
[----:B------:R-:W4:Y:S04]  /*3afa0*/  LDL.64 R20, [R1+0x1208] ;  /* 0x0012080001147983 */ /* 0x000f280000100a00 */
[----:B------:R-:W4:Y:S04]  /*3afb0*/  LDL.64 R18, [R1+0x1200] ;  /* 0x0012000001127983 */ /* 0x000f280000100a00 */
[----:B------:R-:W4:Y:S01]  /*3afc0*/  LDL.64 R28, [R1+0x1210] ;  /* 0x00121000011c7983 */ /* 0x000f220000100a00 */
[----:B------:R-:W-:-:S02]  /*3afd0*/  MOV.SPILL R9, UR69 ;  /* 0x0000004500097c02 */ /* 0x000fc40009000f00 */
[----:B------:R-:W-:Y:S01]  /*3afe0*/  MOV.SPILL R10, UR68 ;  /* 0x00000044000a7c02 */ /* 0x000fe20009000f00 */
[----:B------:R-:W4:Y:S04]  /*3aff0*/  LDL.64 R38, [R1+0x1230] ;  /* 0x0012300001267983 */ /* 0x000f280000100a00 */
[----:B------:R-:W4:Y:S01]  /*3b000*/  LDL.64 R34, [R1+0x1220] ;  /* 0x0012200001227983 */ /* 0x000f220000100a00 */
[----:B------:R-:W-:-:S03]  /*3b010*/  ELECT P1, URZ, PT ;  /* 0x0000000000ff782f */ /* 0x000fc60003820000 */
[----:B------:R-:W4:Y:S04]  /*3b020*/  LDL.64 R24, [R1+0x1218] ;  /* 0x0012180001187983 */ /* 0x000f280000100a00 */
[----:B------:R-:W4:Y:S06]  /*3b030*/  LDL.64 R22, [R1+0x11e8] ;  /* 0x0011e80001167983 */ /* 0x000f2c0000100a00 */
[----:B------:R-:W-:-:S02]  /*3b040*/  @P1 MOV R5, 0x40004040 ;  /* 0x4000404000051802 */ /* 0x000fc40000000f00 */
[----:B------:R-:W-:Y:S02]  /*3b050*/  @P1 MOV R7, 0x40004040 ;  /* 0x4000404000071802 */ /* 0x000fe40000000f00 */
[----:B------:R-:W-:Y:S02]  /*3b060*/  @P1 R2UR UR71, R5 ;  /* 0x00000000054712ca */ /* 0x000fe400000e0000 */
[----:B------:R-:W-:Y:S02]  /*3b070*/  @P1 R2UR UR73, R7 ;  /* 0x00000000074912ca */ /* 0x000fe400000e0000 */
[----:B------:R-:W-:Y:S01]  /*3b080*/  MOV.SPILL R11, UR11 ;  /* 0x0000000b000b7c02 */ /* 0x000fe20009000f00 */
[----:B------:R-:W-:Y:S01]  /*3b090*/  UMOV UR11, 0x4208010 ;  /* 0x04208010000b7882 */ /* 0x000fe20000000000 */
[----:B------:R-:W-:Y:S01]  /*3b0a0*/  MOV.SPILL R12, UR10 ;  /* 0x0000000a000c7c02 */ /* 0x000fe20009000f00 */
[----:B------:R-:W-:Y:S01]  /*3b0b0*/  UMOV UR10, 0x0 ;  /* 0x00000000000a7882 */ /* 0x000fe20000000000 */
[----:B------:R-:W-:-:S02]  /*3b0c0*/  MOV.SPILL R13, UR9 ;  /* 0x00000009000d7c02 */ /* 0x000fc40009000f00 */
[----:B------:R-:W-:Y:S02]  /*3b0d0*/  MOV.SPILL R14, UR8 ;  /* 0x00000008000e7c02 */ /* 0x000fe40009000f00 */
[----:B--2---:R-:W-:Y:S02]  /*3b0e0*/  R2UR UR70, R33 ;  /* 0x00000000214672ca */ /* 0x004fe400000e0000 */
[----:B---3--:R-:W-:Y:S02]  /*3b0f0*/  R2UR UR68, R26 ;  /* 0x000000001a4472ca */ /* 0x008fe400000e0000 */
[----:B------:R-:W-:Y:S02]  /*3b100*/  R2UR UR69, R27 ;  /* 0x000000001b4572ca */ /* 0x000fe400000e0000 */
[----:B------:R-:W2:Y:S07]  /*3b110*/  LDL.64 R26, [R1+0x1228] ;  /* 0x00122800011a7983 */ /* 0x000eae0000100a00 */
[----:B------:R-:W-:-:S02]  /*3b120*/  MOV R4, UR70 ;  /* 0x0000004600047c02 */ /* 0x000fc40008000f00 */
[----:B----4-:R-:W-:Y:S02]  /*3b130*/  R2UR UR70, R32 ;  /* 0x00000000204672ca */ /* 0x010fe400000e0000 */
[----:B------:R-:W-:Y:S01]  /*3b140*/  R2UR UR8, R36 ;  /* 0x00000000240872ca */ /* 0x000fe200000e0000 */
[----:B------:R-:W3:Y:S10]  /*3b150*/  LDL.64 R32, [R1+0x11d8] ;  /* 0x0011d80001207983 */ /* 0x000ef40000100a00 */
[----:B------:R-:W-:Y:S01]  /*3b160*/  IMAD.U32 R6, RZ, RZ, UR70 ;  /* 0x00000046ff067e24 */ /* 0x000fe2000f8e00ff */
[----:B------:R-:W-:-:S04]  /*3b170*/  @P1 R2UR UR70, R4 ;  /* 0x00000000044612ca */ /* 0x000fc800000e0000 */
[----:B------:R-:W-:Y:S02]  /*3b180*/  @P1 R2UR UR72, R6 ;  /* 0x00000000064812ca */ /* 0x000fe400000e0000 */
[----:B------:R-:W-:Y:S01]  /*3b190*/  R2UR UR9, R37 ;  /* 0x00000000250972ca */ /* 0x000fe200000e0000 */
[----:B------:R-:W4:Y:S10]  /*3b1a0*/  LDL.64 R6, [R1+0x11e0] ;  /* 0x0011e00001067983 */ /* 0x000f340000100a00 */
[----:B------:R0:W-:Y:S02]  /*3b1b0*/  UTCHMMA gdesc[UR70], gdesc[UR72], tmem[UR5], tmem[UR10], idesc[UR11], !UPT ;  /* 0x00ff0a48460075ea */ /* 0x0001e4000f800005 */
[----:B0-----:R-:W-:Y:S01]  /*3b1c0*/  R2UR UR70, R30 ;  /* 0x000000001e4672ca */ /* 0x001fe200000e0000 */
[----:B------:R-:W-:Y:S01]  /*3b1d0*/  UMOV UR72, 0x0 ;  /* 0x0000000000487882 */ /* 0x000fe20000000000 */
[----:B------:R-:W-:Y:S01]  /*3b1e0*/  R2UR UR71, R31 ;  /* 0x000000001f4772ca */ /* 0x000fe200000e0000 */
[----:B------:R-:W-:Y:S01]  /*3b1f0*/  UMOV UR73, 0x4208010 ;  /* 0x0420801000497882 */ /* 0x000fe20000000000 */
[----:B------:R-:W3:Y:S01]  /*3b200*/  LDL.64 R30, [R1+0x11f8] ;  /* 0x0011f800011e7983 */ /* 0x000ee20000100a00 */
[----:B------:R0:W-:Y:S10]  /*3b210*/  UTCHMMA gdesc[UR68], gdesc[UR12], tmem[UR5], tmem[UR72], idesc[UR73], UPT ;  /* 0x00ff480c440075ea */ /* 0x0001f4000b800005 */
[----:B------:R1:W-:Y:S01]  /*3b220*/  UTCHMMA gdesc[UR8], gdesc[UR70], tmem[UR5], tmem[UR72], idesc[UR73], UPT ;  /* 0x00ff4846080075ea */ /* 0x0003e2000b800005 */
[----:B0-----:R-:W-:-:S02]  /*3b230*/  R2UR UR68, R20 ;  /* 0x00000000144472ca */ /* 0x001fc400000e0000 */
[----:B------:R-:W-:Y:S02]  /*3b240*/  R2UR UR69, R21 ;  /* 0x00000000154572ca */ /* 0x000fe400000e0000 */
[----:B------:R-:W4:Y:S01]  /*3b250*/  LDL.64 R20, [R1+0x11c0] ;  /* 0x0011c00001147983 */ /* 0x000f220000100a00 */
[----:B-1----:R-:W-:Y:S02]  /*3b260*/  R2UR UR8, R18 ;  /* 0x00000000120872ca */ /* 0x002fe400000e0000 */
[----:B------:R-:W-:Y:S02]  /*3b270*/  R2UR UR9, R19 ;  /* 0x00000000130972ca */ /* 0x000fe400000e0000 */
[----:B------:R-:W4:Y:S01]  /*3b280*/  LDL.64 R18, [R1+0x11f0] ;  /* 0x0011f00001127983 */ /* 0x000f220000100a00 */
[----:B------:R-:W-:Y:S02]  /*3b290*/  R2UR UR10, R28 ;  /* 0x000000001c0a72ca */ /* 0x000fe400000e0000 */
[----:B------:R-:W-:-:S02]  /*3b2a0*/  R2UR UR11, R29 ;  /* 0x000000001d0b72ca */ /* 0x000fc400000e0000 */
[----:B------:R-:W4:Y:S01]  /*3b2b0*/  LDL.64 R28, [R1+0x11d0] ;  /* 0x0011d000011c7983 */ /* 0x000f220000100a00 */
[----:B------:R-:W-:Y:S02]  /*3b2c0*/  MOV.SPILL R3, UR67 ;  /* 0x0000004300037c02 */ /* 0x000fe40009000f00 */
[----:B------:R-:W-:Y:S02]  /*3b2d0*/  MOV.SPILL R8, UR66 ;  /* 0x0000004200087c02 */ /* 0x000fe40009000f00 */
[----:B------:R-:W-:Y:S02]  /*3b2e0*/  R2UR UR66, R38 ;  /* 0x00000000264272ca */ /* 0x000fe400000e0000 */
[----:B------:R-:W-:Y:S02]  /*3b2f0*/  R2UR UR67, R39 ;  /* 0x00000000274372ca */ /* 0x000fe400000e0000 */
[----:B------:R-:W-:Y:S02]  /*3b300*/  MOV.SPILL R15, UR7 ;  /* 0x00000007000f7c02 */ /* 0x000fe40009000f00 */
[----:B------:R-:W-:-:S02]  /*3b310*/  MOV.SPILL R16, UR6 ;  /* 0x0000000600107c02 */ /* 0x000fc40009000f00 */
[----:B------:R-:W-:Y:S02]  /*3b320*/  R2UR UR6, R34 ;  /* 0x00000000220672ca */ /* 0x000fe400000e0000 */
[----:B------:R-:W-:Y:S01]  /*3b330*/  R2UR UR7, R35 ;  /* 0x00000000230772ca */ /* 0x000fe200000e0000 */
[----:B------:R-:W-:Y:S01]  /*3b340*/  UMOV UR70, 0x0 ;  /* 0x0000000000467882 */ /* 0x000fe20000000000 */
[----:B------:R-:W-:-:S03]  /*3b350*/  UMOV UR71, 0x4208010 ;  /* 0x0420801000477882 */ /* 0x000fc60000000000 */
[----:B------:R-:W-:Y:S01]  /*3b360*/  UTCHMMA gdesc[UR76], gdesc[UR66], tmem[UR5], tmem[UR70], idesc[UR71], UPT ;  /* 0x00ff46424c0075ea */ /* 0x000fe2000b800005 */
[----:B--2---:R-:W-:Y:S02]  /*3b370*/  R2UR UR72, R26 ;  /* 0x000000001a4872ca */ /* 0x004fe400000e0000 */
[----:B------:R-:W-:Y:S02]  /*3b380*/  R2UR UR73, R27 ;  /* 0x000000001b4972ca */ /* 0x000fe400000e0000 */
[----:B------:R-:W2:Y:S11]  /*3b390*/  LDL.64 R26, [R1+0x11b0] ;  /* 0x0011b000011a7983 */ /* 0x000eb60000100a00 */
[----:B------:R0:W-:Y:S02]  /*3b3a0*/  UTCHMMA gdesc[UR74], gdesc[UR72], tmem[UR5], tmem[UR70], idesc[UR71], UPT ;  /* 0x00ff46484a0075ea */ /* 0x0001e4000b800005 */
[----:B0-----:R-:W-:Y:S01]  /*3b3b0*/  UMOV UR72, 0x0 ;  /* 0x0000000000487882 */ /* 0x001fe20000000000 */
[----:B------:R-:W-:-:S02]  /*3b3c0*/  UMOV UR73, 0x4208010 ;  /* 0x0420801000497882 */ /* 0x000fc40000000000 */
[----:B------:R0:W-:Y:S02]  /*3b3d0*/  UTCHMMA gdesc[UR14], gdesc[UR6], tmem[UR5], tmem[UR72], idesc[UR73], UPT ;  /* 0x00ff48060e0075ea */ /* 0x0001e4000b800005 */
[----:B0-----:R-:W-:Y:S02]  /*3b3e0*/  R2UR UR72, R24 ;  /* 0x00000000184872ca */ /* 0x001fe400000e0000 */
[----:B------:R-:W-:Y:S02]  /*3b3f0*/  R2UR UR73, R25 ;  /* 0x00000000194972ca */ /* 0x000fe400000e0000 */
[----:B------:R-:W2:Y:S01]  /*3b400*/  LDL.64 R24, [R1+0x11c8] ;  /* 0x0011c80001187983 */ /* 0x000ea20000100a00 */
[----:B------:R-:W-:Y:S02]  /*3b410*/  R2UR UR6, R22 ;  /* 0x00000000160672ca */ /* 0x000fe400000e0000 */
[----:B------:R-:W-:Y:S02]  /*3b420*/  R2UR UR7, R23 ;  /* 0x00000000170772ca */ /* 0x000fe400000e0000 */
[----:B------:R-:W2:Y:S06]  /*3b430*/  LDL.64 R22, [R1+0x11a0] ;  /* 0x0011a00001167983 */ /* 0x000eac0000100a00 */
[----:B------:R0:W-:Y:S02]  /*3b440*/  UTCHMMA gdesc[UR16], gdesc[UR72], tmem[UR5], tmem[UR70], idesc[UR71], UPT ;  /* 0x00ff4648100075ea */ /* 0x0001e4000b800005 */
[----:B0-----:R-:W-:Y:S01]  /*3b450*/  UMOV UR72, 0x0 ;  /* 0x0000000000487882 */ /* 0x001fe20000000000 */
[----:B------:R-:W-:-:S02]  /*3b460*/  UMOV UR73, 0x4208010 ;  /* 0x0420801000497882 */ /* 0x000fc40000000000 */
[----:B------:R-:W-:Y:S01]  /*3b470*/  UTCHMMA gdesc[UR18], gdesc[UR10], tmem[UR5], tmem[UR72], idesc[UR73], UPT ;  /* 0x00ff480a120075ea */ /* 0x000fe2000b800005 */
[----:B------:R3:W-:Y:S01]  /*3b480*/  UTCHMMA gdesc[UR20], gdesc[UR68], tmem[UR5], tmem[UR72], idesc[UR73], UPT ;  /* 0x00ff4844140075ea */ /* 0x0007e2000b800005 */
[----:B------:R4:W-:Y:S01]  /*3b490*/  UTCHMMA gdesc[UR22], gdesc[UR8], tmem[UR5], tmem[UR70], idesc[UR71], UPT ;  /* 0x00ff4608160075ea */ /* 0x0009e2000b800005 */
[----:B---3--:R-:W-:Y:S02]  /*3b4a0*/  R2UR UR72, R30 ;  /* 0x000000001e4872ca */ /* 0x008fe400000e0000 */
[----:B------:R-:W-:Y:S02]  /*3b4b0*/  R2UR UR73, R31 ;  /* 0x000000001f4972ca */ /* 0x000fe400000e0000 */
[----:B------:R-:W3:Y:S01]  /*3b4c0*/  LDL.64 R30, [R1+0x11b8] ;  /* 0x0011b800011e7983 */ /* 0x000ee20000100a00 */
[----:B----4-:R-:W-:Y:S02]  /*3b4d0*/  R2UR UR8, R20 ;  /* 0x00000000140872ca */ /* 0x010fe400000e0000 */
[----:B------:R-:W-:-:S02]  /*3b4e0*/  R2UR UR9, R21 ;  /* 0x00000000150972ca */ /* 0x000fc400000e0000 */
[----:B------:R-:W4:Y:S06]  /*3b4f0*/  LDL.64 R20, [R1+0x1180] ;  /* 0x0011800001147983 */ /* 0x000f2c0000100a00 */
[----:B------:R0:W-:Y:S02]  /*3b500*/  UTCHMMA gdesc[UR24], gdesc[UR72], tmem[UR5], tmem[UR70], idesc[UR71], UPT ;  /* 0x00ff4648180075ea */ /* 0x0001e4000b800005 */
[----:B0-----:R-:W-:Y:S02]  /*3b510*/  R2UR UR70, R18 ;  /* 0x00000000124672ca */ /* 0x001fe400000e0000 */
[----:B------:R-:W-:-:S02]  /*3b520*/  R2UR UR71, R19 ;  /* 0x00000000134772ca */ /* 0x000fc400000e0000 */
[----:B------:R-:W4:Y:S01]  /*3b530*/  LDL.64 R18, [R1+0x1170] ;  /* 0x0011700001127983 */ /* 0x000f220000100a00 */
[----:B------:R-:W-:Y:S02]  /*3b540*/  R2UR UR68, R28 ;  /* 0x000000001c4472ca */ /* 0x000fe400000e0000 */
[----:B------:R-:W-:Y:S02]  /*3b550*/  R2UR UR69, R29 ;  /* 0x000000001d4572ca */ /* 0x000fe400000e0000 */
[----:B------:R-:W4:Y:S01]  /*3b560*/  LDL.64 R28, [R1+0x11a8] ;  /* 0x0011a800011c7983 */ /* 0x000f220000100a00 */
[----:B------:R-:W-:Y:S01]  /*3b570*/  UMOV UR72, 0x0 ;  /* 0x0000000000487882 */ /* 0x000fe20000000000 */
[----:B------:R-:W-:-:S04]  /*3b580*/  UMOV UR73, 0x4208010 ;  /* 0x0420801000497882 */ /* 0x000fc80000000000 */
[----:B------:R0:W-:Y:S02]  /*3b590*/  UTCHMMA gdesc[UR26], gdesc[UR70], tmem[UR5], tmem[UR72], idesc[UR73], UPT ;  /* 0x00ff48461a0075ea */ /* 0x0001e4000b800005 */
[----:B0-----:R-:W-:Y:S01]  /*3b5a0*/  UMOV UR70, 0x0 ;  /* 0x0000000000467882 */ /* 0x001fe20000000000 */
[----:B------:R-:W-:Y:S02]  /*3b5b0*/  UMOV UR71, 0x4208010 ;  /* 0x0420801000477882 */ /* 0x000fe40000000000 */
[----:B------:R0:W-:Y:S02]  /*3b5c0*/  UTCHMMA gdesc[UR28], gdesc[UR6], tmem[UR5], tmem[UR70], idesc[UR71], UPT ;  /* 0x00ff46061c0075ea */ /* 0x0001e4000b800005 */
[----:B0-----:R-:W-:Y:S02]  /*3b5d0*/  R2UR UR70, R6 ;  /* 0x00000000064672ca */ /* 0x001fe400000e0000 */
[----:B------:R-:W-:Y:S02]  /*3b5e0*/  R2UR UR71, R7 ;  /* 0x00000000074772ca */ /* 0x000fe400000e0000 */
[----:B------:R-:W4:Y:S01]  /*3b5f0*/  LDL.64 R6, [R1+0x1198] ;  /* 0x0011980001067983 */ /* 0x000f220000100a00 */
[----:B------:R-:W-:-:S02]  /*3b600*/  R2UR UR10, R32 ;  /* 0x00000000200a72ca */ /* 0x000fc400000e0000 */
[----:B------:R-:W-:-:S08]  /*3b610*/  R2UR UR11, R33 ;  /* 0x00000000210b72ca */ /* 0x000fd000000e0000 */
[----:B------:R0:W-:Y:S05]  /*3b620*/  UTCHMMA gdesc[UR30], gdesc[UR70], tmem[UR5], tmem[UR72], idesc[UR73], UPT ;  /* 0x00ff48461e0075ea */ /* 0x0001ea000b800005 */
[----:B------:R-:W-:Y:S01]  /*3b630*/  UTCHMMA gdesc[UR32], gdesc[UR10], tmem[UR5], tmem[UR72], idesc[UR73], UPT ;  /* 0x00ff480a200075ea */ /* 0x000fe2000b800005 */
[----:B0-----:R-:W-:Y:S01]  /*3b640*/  UMOV UR70, 0x0 ;  /* 0x0000000000467882 */ /* 0x001fe20000000000 */
[----:B------:R-:W-:Y:S02]  /*3b650*/  UMOV UR71, 0x4208010 ;  /* 0x0420801000477882 */ /* 0x000fe40000000000 */
[----:B------:R0:W-:Y:S01]  /*3b660*/  UTCHMMA gdesc[UR34], gdesc[UR68], tmem[UR5], tmem[UR70], idesc[UR71], UPT ;  /* 0x00ff4644220075ea */ /* 0x0001e2000b800005 */
[----:B------:R-:W-:-:S02]  /*3b670*/  R2UR.FILL UR66, R8 ;  /* 0x00000000084272ca */ /* 0x000fc400004e0000 */
[----:B0-----:R-:W-:Y:S02]  /*3b680*/  R2UR.FILL UR69, R9 ;  /* 0x00000000094572ca */ /* 0x001fe400004e0000 */
[----:B------:R-:W4:Y:S01]  /*3b690*/  LDL.64 R8, [R1+0x1158] ;  /* 0x0011580001087983 */ /* 0x000f220000100a00 */
[----:B------:R-:W-:-:S03]  /*3b6a0*/  R2UR.FILL UR67, R3 ;  /* 0x00000000034372ca */ /* 0x000fc600004e0000 */
[----:B------:R-:W4:Y:S01]  /*3b6b0*/  LDL R3, [R1+0x21c0] ;  /* 0x0021c00001037983 */ /* 0x000f220000100800 */
[----:B--2---:R-:W-:Y:S02]  /*3b6c0*/  R2UR UR6, R26 ;  /* 0x000000001a0672ca */ /* 0x004fe400000e0000 */
[----:B------:R-:W-:Y:S02]  /*3b6d0*/  R2UR UR7, R27 ;  /* 0x000000001b0772ca */ /* 0x000fe400000e0000 */
[----:B------:R-:W2:Y:S01]  /*3b6e0*/  LDL.64 R26, [R1+0x1190] ;  /* 0x00119000011a7983 */ /* 0x000ea20000100a00 */
[----:B------:R-:W-:Y:S02]  /*3b6f0*/  R2UR UR72, R24 ;  /* 0x00000000184872ca */ /* 0x000fe400000e0000 */
[----:B------:R-:W-:Y:S02]  /*3b700*/  R2UR UR73, R25 ;  /* 0x00000000194972ca */ /* 0x000fe400000e0000 */
[----:B------:R-:W2:Y:S01]  /*3b710*/  LDL.64 R24, [R1+0x1188] ;  /* 0x0011880001187983 */ /* 0x000ea20000100a00 */
[----:B------:R-:W-:-:S02]  /*3b720*/  R2UR UR10, R22 ;  /* 0x00000000160a72ca */ /* 0x000fc400000e0000 */
[----:B------:R-:W-:Y:S02]  /*3b730*/  R2UR UR11, R23 ;  /* 0x00000000170b72ca */ /* 0x000fe400000e0000 */
[----:B------:R-:W2:Y:S06]  /*3b740*/  LDL.64 R22, [R1+0x1178] ;  /* 0x0011780001167983 */ /* 0x000eac0000100a00 */
[----:B------:R0:W-:Y:S02]  /*3b750*/  UTCHMMA gdesc[UR36], gdesc[UR72], tmem[UR5], tmem[UR70], idesc[UR71], UPT ;  /* 0x00ff4648240075ea */ /* 0x0001e4000b800005 */
[----:B0-----:R-:W-:Y:S01]  /*3b760*/  UMOV UR72, 0x0 ;  /* 0x0000000000487882 */ /* 0x001fe20000000000 */
[----:B------:R-:W-:-:S02]  /*3b770*/  UMOV UR73, 0x4208010 ;  /* 0x0420801000497882 */ /* 0x000fc40000000000 */
[----:B------:R3:W-:Y:S02]  /*3b780*/  UTCHMMA gdesc[UR38], gdesc[UR8], tmem[UR5], tmem[UR72], idesc[UR73], UPT ;  /* 0x00ff4808260075ea */ /* 0x0007e4000b800005 */
[----:B---3--:R-:W-:Y:S02]  /*3b790*/  R2UR UR72, R30 ;  /* 0x000000001e4872ca */ /* 0x008fe400000e0000 */
[----:B------:R-:W-:Y:S02]  /*3b7a0*/  R2UR UR73, R31 ;  /* 0x000000001f4972ca */ /* 0x000fe400000e0000 */
[----:B----4-:R-:W-:Y:S02]  /*3b7b0*/  R2UR UR8, R20 ;  /* 0x00000000140872ca */ /* 0x010fe400000e0000 */
[----:B------:R-:W-:Y:S02]  /*3b7c0*/  R2UR UR9, R21 ;  /* 0x00000000150972ca */ /* 0x000fe400000e0000 */
[----:B------:R-:W3:Y:S07]  /*3b7d0*/  LDL.64 R20, [R1+0x1168] ;  /* 0x0011680001147983 */ /* 0x000eee0000100a00 */
[----:B------:R0:W-:Y:S02]  /*3b7e0*/  UTCHMMA gdesc[UR40], gdesc[UR72], tmem[UR5], tmem[UR70], idesc[UR71], UPT ;  /* 0x00ff4648280075ea */ /* 0x0001e4000b800005 */
[----:B0-----:R-:W-:Y:S01]  /*3b7f0*/  UMOV UR72, 0x0 ;  /* 0x0000000000487882 */ /* 0x001fe20000000000 */
[----:B------:R-:W-:-:S02]  /*3b800*/  UMOV UR73, 0x4208010 ;  /* 0x0420801000497882 */ /* 0x000fc40000000000 */
[----:B------:R0:W-:Y:S02]  /*3b810*/  UTCHMMA gdesc[UR42], gdesc[UR6], tmem[UR5], tmem[UR72], idesc[UR73], UPT ;  /* 0x00ff48062a0075ea */ /* 0x0001e4000b800005 */
[----:B0-----:R-:W-:Y:S02]  /*3b820*/  R2UR UR6, R18 ;  /* 0x00000000120672ca */ /* 0x001fe400000e0000 */
[----:B------:R-:W-:Y:S02]  /*3b830*/  R2UR UR7, R19 ;  /* 0x00000000130772ca */ /* 0x000fe400000e0000 */
[----:B------:R-:W4:Y:S01]  /*3b840*/  LDL.64 R18, [R1+0x1160] ;  /* 0x0011600001127983 */ /* 0x000f220000100a00 */
[----:B------:R-:W-:Y:S02]  /*3b850*/  R2UR UR70, R28 ;  /* 0x000000001c4672ca */ /* 0x000fe400000e0000 */
[----:B------:R-:W-:-:S13]  /*3b860*/  R2UR UR71, R29 ;  /* 0x000000001d4772ca */ /* 0x000fda00000e0000 */
[----:B------:R0:W-:Y:S02]  /*3b870*/  UTCHMMA gdesc[UR44], gdesc[UR70], tmem[UR5], tmem[UR72], idesc[UR73], UPT ;  /* 0x00ff48462c0075ea */ /* 0x0001e4000b800005 */
[----:B0-----:R-:W-:Y:S02]  /*3b880*/  R2UR UR72, R6 ;  /* 0x00000000064872ca */ /* 0x001fe400000e0000 */
[----:B------:R-:W-:Y:S02]  /*3b890*/  R2UR UR73, R7 ;  /* 0x00000000074972ca */ /* 0x000fe400000e0000 */
[----:B------:R-:W4:Y:S01]  /*3b8a0*/  LDL.64 R6, [R1+0x1150] ;  /* 0x0011500001067983 */ /* 0x000f220000100a00 */
[----:B------:R-:W-:Y:S01]  /*3b8b0*/  UMOV UR70, 0x0 ;  /* 0x0000000000467882 */ /* 0x000fe20000000000 */
[----:B------:R-:W-:Y:S02]  /*3b8c0*/  UMOV UR71, 0x4208010 ;  /* 0x0420801000477882 */ /* 0x000fe40000000000 */
[----:B------:R-:W-:Y:S07]  /*3b8d0*/  UTCHMMA gdesc[UR46], gdesc[UR10], tmem[UR5], tmem[UR70], idesc[UR71], UPT ;  /* 0x00ff460a2e0075ea */ /* 0x000fee000b800005 */
[----:B------:R0:W-:Y:S02]  /*3b8e0*/  UTCHMMA gdesc[UR48], gdesc[UR72], tmem[UR5], tmem[UR70], idesc[UR71], UPT ;  /* 0x00ff4648300075ea */ /* 0x0001e4000b800005 */
[----:B0-----:R-:W-:Y:S01]  /*3b8f0*/  UMOV UR72, 0x0 ;  /* 0x0000000000487882 */ /* 0x001fe20000000000 */
[----:B------:R-:W-:Y:S01]  /*3b900*/  UMOV UR73, 0x4208010 ;  /* 0x0420801000497882 */ /* 0x000fe20000000000 */
[----:B------:R-:W-:Y:S01]  /*3b910*/  IMAD.MOV.U32 R5, RZ, RZ, RZ ;  /* 0x000000ffff057224 */ /* 0x000fe200078e00ff */
[----:B------:R-:W-:-:S04]  /*3b920*/  IADD3 R4, PT, PT, R3, 0x70010, RZ ;  /* 0x0007001003047810 */ /* 0x000fc80007ffe0ff */
[----:B------:R-:W-:Y:S02]  /*3b930*/  @P1 MOV R4, R4 ;  /* 0x0000000400041202 */ /* 0x000fe40000000f00 */
[----:B--2---:R-:W-:Y:S02]  /*3b940*/  R2UR UR70, R26 ;  /* 0x000000001a4672ca */ /* 0x004fe400000e0000 */
[----:B------:R-:W-:-:S13]  /*3b950*/  R2UR UR71, R27 ;  /* 0x000000001b4772ca */ /* 0x000fda00000e0000 */
[----:B------:R0:W-:Y:S02]  /*3b960*/  UTCHMMA gdesc[UR50], gdesc[UR70], tmem[UR5], tmem[UR72], idesc[UR73], UPT ;  /* 0x00ff4846320075ea */ /* 0x0001e4000b800005 */
[----:B0-----:R-:W-:Y:S01]  /*3b970*/  UMOV UR70, 0x0 ;  /* 0x0000000000467882 */ /* 0x001fe20000000000 */
[----:B------:R-:W-:Y:S01]  /*3b980*/  UMOV UR71, 0x4208010 ;  /* 0x0420801000477882 */ /* 0x000fe20000000000 */
[----:B------:R-:W-:Y:S02]  /*3b990*/  R2UR UR72, R24 ;  /* 0x00000000184872ca */ /* 0x000fe400000e0000 */
[----:B------:R-:W-:-:S13]  /*3b9a0*/  R2UR UR73, R25 ;  /* 0x00000000194972ca */ /* 0x000fda00000e0000 */
[----:B------:R0:W-:Y:S02]  /*3b9b0*/  UTCHMMA gdesc[UR52], gdesc[UR72], tmem[UR5], tmem[UR70], idesc[UR71], UPT ;  /* 0x00ff4648340075ea */ /* 0x0001e4000b800005 */
[----:B0-----:R-:W-:Y:S02]  /*3b9c0*/  R2UR UR70, R22 ;  /* 0x00000000164672ca */ /* 0x001fe400000e0000 */
[----:B------:R-:W-:Y:S01]  /*3b9d0*/  R2UR UR71, R23 ;  /* 0x00000000174772ca */ /* 0x000fe200000e0000 */
[----:B------:R-:W-:Y:S01]  /*3b9e0*/  UMOV UR72, 0x0 ;  /* 0x0000000000487882 */ /* 0x000fe20000000000 */
[----:B------:R-:W-:Y:S02]  /*3b9f0*/  UMOV UR73, 0x4208010 ;  /* 0x0420801000497882 */ /* 0x000fe40000000000 */
[----:B------:R-:W-:Y:S09]  /*3ba00*/  UTCHMMA gdesc[UR54], gdesc[UR8], tmem[UR5], tmem[UR72], idesc[UR73], UPT ;  /* 0x00ff4808360075ea */ /* 0x000ff2000b800005 */
[----:B------:R3:W-:Y:S02]  /*3ba10*/  UTCHMMA gdesc[UR56], gdesc[UR70], tmem[UR5], tmem[UR72], idesc[UR73], UPT ;  /* 0x00ff4846380075ea */ /* 0x0007e4000b800005 */
[----:B---3--:R-:W-:-:S02]  /*3ba20*/  R2UR UR72, R20 ;  /* 0x00000000144872ca */ /* 0x008fc400000e0000 */
[----:B------:R-:W-:Y:S01]  /*3ba30*/  R2UR UR73, R21 ;  /* 0x00000000154972ca */ /* 0x000fe200000e0000 */
[----:B------:R-:W-:Y:S01]  /*3ba40*/  UMOV UR70, 0x0 ;  /* 0x0000000000467882 */ /* 0x000fe20000000000 */
[----:B------:R-:W-:Y:S02]  /*3ba50*/  UMOV UR71, 0x4208010 ;  /* 0x0420801000477882 */ /* 0x000fe40000000000 */
[----:B------:R-:W-:Y:S09]  /*3ba60*/  UTCHMMA gdesc[UR58], gdesc[UR6], tmem[UR5], tmem[UR70], idesc[UR71], UPT ;  /* 0x00ff46063a0075ea */ /* 0x000ff2000b800005 */
[----:B------:R4:W-:Y:S02]  /*3ba70*/  UTCHMMA gdesc[UR60], gdesc[UR72], tmem[UR5], tmem[UR70], idesc[UR71], UPT ;  /* 0x00ff46483c0075ea */ /* 0x0009e4000b800005 */
[----:B----4-:R-:W-:-:S02]  /*3ba80*/  R2UR UR70, R18 ;  /* 0x00000000124672ca */ /* 0x010fc400000e0000 */
[----:B------:R-:W-:Y:S01]  /*3ba90*/  R2UR UR71, R19 ;  /* 0x00000000134772ca */ /* 0x000fe200000e0000 */
[----:B------:R-:W-:Y:S01]  /*3baa0*/  UMOV UR72, 0x0 ;  /* 0x0000000000487882 */ /* 0x000fe20000000000 */
[----:B------:R-:W-:-:S11]  /*3bab0*/  UMOV UR73, 0x4208010 ;  /* 0x0420801000497882 */ /* 0x000fd60000000000 */
[----:B------:R0:W-:Y:S02]  /*3bac0*/  UTCHMMA gdesc[UR62], gdesc[UR70], tmem[UR5], tmem[UR72], idesc[UR73], UPT ;  /* 0x00ff48463e0075ea */ /* 0x0001e4000b800005 */
[----:B0-----:R-:W-:Y:S02]  /*3bad0*/  R2UR UR72, R8 ;  /* 0x00000000084872ca */ /* 0x001fe400000e0000 */
        /* <DEDUP_REMOVED lines=9> */
[----:B0-----:R-:W-:Y:S02]  /*3bb70*/  @P1 R2UR UR70, R4 ;  /* 0x00000000044612ca */ /* 0x001fe400000e0000 */
[----:B------:R-:W-:-:S11]  /*3bb80*/  R2UR.FILL UR68, R10 ;  /* 0x000000000a4472ca */ /* 0x000fd600004e0000 */
[----:B------:R0:W-:Y:S01]  /*3bb90*/  UTCBAR [UR70], URZ ;  /* 0x000000ff460073e9 */ /* 0x0001e200080000ff */
[----:B------:R-:W-:Y:S02]  /*3bba0*/  R2UR.FILL UR11, R11 ;  /* 0x000000000b0b72ca */ /* 0x000fe400004e0000 */
[----:B------:R-:W-:Y:S02]  /*3bbb0*/  R2UR.FILL UR10, R12 ;  /* 0x000000000c0a72ca */ /* 0x000fe400004e0000 */
[----:B------:R-:W-:Y:S02]  /*3bbc0*/  R2UR.FILL UR9, R13 ;  /* 0x000000000d0972ca */ /* 0x000fe400004e0000 */
[----:B------:R-:W-:Y:S02]  /*3bbd0*/  R2UR.FILL UR8, R14 ;  /* 0x000000000e0872ca */ /* 0x000fe400004e0000 */
[----:B------:R-:W-:Y:S02]  /*3bbe0*/  R2UR.FILL UR7, R15 ;  /* 0x000000000f0772ca */ /* 0x000fe400004e0000 */
[----:B0-----:R-:W-:-:S15]  /*3bbf0*/  R2UR.FILL UR6, R16 ;  /* 0x00000000100672ca */ /* 0x001fde00004e0000 */
.L_x_14:
[----:B------:R-:W0:Y:S01]  /*3bc00*/  SYNCS.PHASECHK.TRANS64.TRYWAIT P1, [UR9+0x70010], RZ ;  /* 0x070010ffff0075a7 */ /* 0x000e220008021109 */
[----:B------:R-:W1:Y:S01]  /*3bc10*/  LDC R69, c[0x0][0x3a8] ;  /* 0x0000ea00ff457b82 */ /* 0x000e620000000800 */
[----:B0-----:R-:W-:Y:S05]  /*3bc20*/  @!P1 BRA `(.L_x_15) ;  /* 0x0000015800e49947 */ /* 0x001fea0003800000 */
.L_x_24:
[----:B------:R-:W2:Y:S01]  /*3bc30*/  LDL R73, [R1+0x138] ;  /* 0x0001380001497983 */ /* 0x000ea20000100800 */
[----:B------:R-:W-:Y:S06]  /*3bc40*/  BAR.SYNC.DEFER_BLOCKING 0x0 ;  /* 0x0000000000007b1d */ /* 0x000fec0000010000 */
[----:B------:R-:W-:Y:S01]  /*3bc50*/  LDTM.16dp32bit_t0_t15.x64 R4, tmem[UR7+0x100] ;  /* 0x00010007000479ee */ /* 0x000fe20008b00000 */
[----:B------:R-:W0:Y:S01]  /*3bc60*/  LDTM.16dp32bit_t16_t31.x64 R4, tmem[UR7+0x140] ;  /* 0x00014007000479ee */ /* 0x000e220008b20000 */
[----:B------:R-:W3:Y:S01]  /*3bc70*/  @!P0 SYNCS.CCTL.IV [UR9+0x70010] ;  /* 0x07001000ff0089b1 */ /* 0x000ee20008000009 */
[----:B------:R-:W-:Y:S01]  /*3bc80*/  NOP ;  /* 0x0000000000007918 */ /* 0x000fe20000000000 */
[-C--:B01----:R-:W-:Y:S01]  /*3bc90*/  FMUL R70, R4, R69.reuse ;  /* 0x0000004504467220 */ /* 0x083fe20000400000 */
[-C--:B------:R-:W-:Y:S01]  /*3bca0*/  FMUL R71, R5, R69.reuse ;  /* 0x0000004505477220 */ /* 0x080fe20000400000 */
[-C--:B------:R-:W-:Y:S01]  /*3bcb0*/  FMUL R72, R6, R69.reuse ;  /* 0x0000004506487220 */ /* 0x080fe20000400000 */
[-C--:B------:R-:W-:Y:S01]  /*3bcc0*/  FMUL R68, R7, R69.reuse ;  /* 0x0000004507447220 */ /* 0x080fe20000400000 */
[----:B------:R-:W-:-:S03]  /*3bcd0*/  FMUL R3, R8, R69 ;  /* 0x0000004508037220 */ /* 0x000fc60000400000 */
[----:B------:R-:W-:Y:S01]  /*3bce0*/  FMNMX3 R72, R70, R71, R72, !PT ;  /* 0x0000004746487276 */ /* 0x000fe20007800048 */
[-C--:B------:R-:W-:Y:S01]  /*3bcf0*/  FMUL R71, R9, R69.reuse ;  /* 0x0000004509477220 */ /* 0x080fe20000400000 */
[-C--:B------:R-:W-:Y:S02]  /*3bd00*/  FMUL R70, R10, R69.reuse ;  /* 0x000000450a467220 */ /* 0x080fe40000400000 */
[----:B------:R-:W-:Y:S01]  /*3bd10*/  FMNMX3 R72, R72, R68, R3, !PT ;  /* 0x0000004448487276 */ /* 0x000fe20007800003 */
[-C--:B------:R-:W-:Y:S01]  /*3bd20*/  FMUL R68, R11, R69.reuse ;  /* 0x000000450b447220 */ /* 0x080fe20000400000 */
[----:B------:R-:W-:Y:S02]  /*3bd30*/  FMUL R3, R12, R69 ;  /* 0x000000450c037220 */ /* 0x000fe40000400000 */
[----:B------:R-:W-:Y:S01]  /*3bd40*/  FMNMX3 R72, R72, R71, R70, !PT ;  /* 0x0000004748487276 */ /* 0x000fe20007800046 */
[-C--:B------:R-:W-:Y:S01]  /*3bd50*/  FMUL R71, R13, R69.reuse ;  /* 0x000000450d477220 */ /* 0x080fe20000400000 */
[----:B------:R-:W-:-:S02]  /*3bd60*/  FMUL R70, R14, R69 ;  /* 0x000000450e467220 */ /* 0x000fc40000400000 */
[----:B------:R-:W-:Y:S01]  /*3bd70*/  FMNMX3 R72, R72, R68, R3, !PT ;  /* 0x0000004448487276 */ /* 0x000fe20007800003 */
[-C--:B------:R-:W-:Y:S01]  /*3bd80*/  FMUL R68, R15, R69.reuse ;  /* 0x000000450f447220 */ /* 0x080fe20000400000 */
[----:B------:R-:W-:Y:S02]  /*3bd90*/  FMUL R3, R16, R69 ;  /* 0x0000004510037220 */ /* 0x000fe40000400000 */
[----:B------:R-:W-:Y:S01]  /*3bda0*/  FMNMX3 R72, R72, R71, R70, !PT ;  /* 0x0000004748487276 */ /* 0x000fe20007800046 */
[-C--:B------:R-:W-:Y:S01]  /*3bdb0*/  FMUL R71, R17, R69.reuse ;  /* 0x0000004511477220 */ /* 0x080fe20000400000 */
[-C--:B------:R-:W-:Y:S02]  /*3bdc0*/  FMUL R70, R18, R69.reuse ;  /* 0x0000004512467220 */ /* 0x080fe40000400000 */
[----:B------:R-:W-:Y:S01]  /*3bdd0*/  FMNMX3 R72, R72, R68, R3, !PT ;  /* 0x0000004448487276 */ /* 0x000fe20007800003 */
[-C--:B------:R-:W-:Y:S01]  /*3bde0*/  FMUL R68, R19, R69.reuse ;  /* 0x0000004513447220 */ /* 0x080fe20000400000 */
[----:B------:R-:W-:-:S02]  /*3bdf0*/  FMUL R3, R20, R69 ;  /* 0x0000004514037220 */ /* 0x000fc40000400000 */
        /* <DEDUP_REMOVED lines=70> */
[----:B------:R-:W-:Y:S01]  /*3c260*/  FMUL R68, R67, R69 ;  /* 0x0000004543447220 */ /* 0x000fe20000400000 */
[----:B------:R-:W4:Y:S02]  /*3c270*/  LDL.LU R70, [R1+0x130] ;  /* 0x0001300001467983 */ /* 0x000f240000300800 */
[----:B------:R-:W-:-:S04]  /*3c280*/  FMNMX3 R3, R3, R71, R72, !PT ;  /* 0x0000004703037276 */ /* 0x000fc80007800048 */
[----:B------:R-:W-:-:S05]  /*3c290*/  FMNMX R3, R68, R3, !PT ;  /* 0x0000000344037209 */ /* 0x000fca0007800000 */
[----:B------:R-:W2:Y:S02]  /*3c2a0*/  SHFL.BFLY PT, R244, R3, 0x10, 0x1f ;  /* 0x0e001f0003f47f89 */ /* 0x000ea400000e0000 */
[----:B--2---:R-:W-:-:S05]  /*3c2b0*/  FMNMX3 R244, R3, R244, R73, !PT ;  /* 0x000000f403f47276 */ /* 0x004fca0007800049 */
[-CC-:B------:R-:W-:Y:S01]  /*3c2c0*/  FFMA R5, R5, R69.reuse, -R244.reuse ;  /* 0x0000004505057223 */ /* 0x180fe200000008f4 */
[-CC-:B------:R-:W-:Y:S01]  /*3c2d0*/  FFMA R6, R6, R69.reuse, -R244.reuse ;  /* 0x0000004506067223 */ /* 0x180fe200000008f4 */
[-CC-:B------:R-:W-:Y:S01]  /*3c2e0*/  FFMA R8, R8, R69.reuse, -R244.reuse ;  /* 0x0000004508087223 */ /* 0x180fe200000008f4 */
[-CC-:B------:R-:W-:Y:S01]  /*3c2f0*/  FFMA R4, R4, R69.reuse, -R244.reuse ;  /* 0x0000004504047223 */ /* 0x180fe200000008f4 */
[-CC-:B------:R-:W-:Y:S01]  /*3c300*/  FFMA R10, R10, R69.reuse, -R244.reuse ;  /* 0x000000450a0a7223 */ /* 0x180fe200000008f4 */
[----:B------:R-:W-:Y:S01]  /*3c310*/  FMUL R3, R5, 1.4426950216293334961 ;  /* 0x3fb8aa3b05037820 */ /* 0x000fe20000400000 */
[-CC-:B------:R-:W-:Y:S01]  /*3c320*/  FFMA R12, R12, R69.reuse, -R244.reuse ;  /* 0x000000450c0c7223 */ /* 0x180fe200000008f4 */
[----:B------:R-:W-:Y:S01]  /*3c330*/  FMUL R5, R6, 1.4426950216293334961 ;  /* 0x3fb8aa3b06057820 */ /* 0x000fe20000400000 */
[-CC-:B------:R-:W-:Y:S01]  /*3c340*/  FFMA R14, R14, R69.reuse, -R244.reuse ;  /* 0x000000450e0e7223 */ /* 0x180fe200000008f4 */
[----:B------:R-:W-:Y:S01]  /*3c350*/  FMUL R6, R8, 1.4426950216293334961 ;  /* 0x3fb8aa3b08067820 */ /* 0x000fe20000400000 */
[-CC-:B------:R-:W-:Y:S01]  /*3c360*/  FFMA R16, R16, R69.reuse, -R244.reuse ;  /* 0x0000004510107223 */ /* 0x180fe200000008f4 */
[----:B------:R-:W-:Y:S01]  /*3c370*/  FMUL R4, R4, 1.4426950216293334961 ;  /* 0x3fb8aa3b04047820 */ /* 0x000fe20000400000 */
[----:B------:R-:W-:Y:S01]  /*3c380*/  FMUL R8, R10, 1.4426950216293334961 ;  /* 0x3fb8aa3b0a087820 */ /* 0x000fe20000400000 */
[-CC-:B------:R-:W-:Y:S01]  /*3c390*/  FFMA R18, R18, R69.reuse, -R244.reuse ;  /* 0x0000004512127223 */ /* 0x180fe200000008f4 */
[----:B------:R-:W-:Y:S01]  /*3c3a0*/  FMUL R10, R12, 1.4426950216293334961 ;  /* 0x3fb8aa3b0c0a7820 */ /* 0x000fe20000400000 */
[-CC-:B------:R-:W-:Y:S01]  /*3c3b0*/  FFMA R20, R20, R69.reuse, -R244.reuse ;  /* 0x0000004514147223 */ /* 0x180fe200000008f4 */
[----:B------:R-:W-:Y:S01]  /*3c3c0*/  FMUL R12, R14, 1.4426950216293334961 ;  /* 0x3fb8aa3b0e0c7820 */ /* 0x000fe20000400000 */
[-CC-:B------:R-:W-:Y:S01]  /*3c3d0*/  FFMA R22, R22, R69.reuse, -R244.reuse ;  /* 0x0000004516167223 */ /* 0x180fe200000008f4 */
[----:B------:R-:W-:Y:S01]  /*3c3e0*/  FMUL R14, R16, 1.4426950216293334961 ;  /* 0x3fb8aa3b100e7820 */ /* 0x000fe20000400000 */
[-CC-:B------:R-:W-:Y:S01]  /*3c3f0*/  FFMA R24, R24, R69.reuse, -R244.reuse ;  /* 0x0000004518187223 */ /* 0x180fe200000008f4 */
[-CC-:B------:R-:W-:Y:S01]  /*3c400*/  FFMA R7, R7, R69.reuse, -R244.reuse ;  /* 0x0000004507077223 */ /* 0x180fe200000008f4 */
[----:B------:R-:W-:Y:S01]  /*3c410*/  FMUL R16, R18, 1.4426950216293334961 ;  /* 0x3fb8aa3b12107820 */ /* 0x000fe20000400000 */
[-CC-:B------:R-:W-:Y:S01]  /*3c420*/  FFMA R25, R25, R69.reuse, -R244.reuse ;  /* 0x0000004519197223 */ /* 0x180fe200000008f4 */
[----:B------:R-:W-:Y:S01]  /*3c430*/  FMUL R18, R20, 1.4426950216293334961 ;  /* 0x3fb8aa3b14127820 */ /* 0x000fe20000400000 */
[-CC-:B------:R-:W-:Y:S01]  /*3c440*/  FFMA R26, R26, R69.reuse, -R244.reuse ;  /* 0x000000451a1a7223 */ /* 0x180fe200000008f4 */
[----:B------:R-:W-:Y:S01]  /*3c450*/  MUFU.EX2 R4, R4 ;  /* 0x0000000400047308 */ /* 0x000fe20000000800 */
[----:B------:R-:W-:Y:S01]  /*3c460*/  FMUL R20, R22, 1.4426950216293334961 ;  /* 0x3fb8aa3b16147820 */ /* 0x000fe20000400000 */
[-CC-:B------:R-:W-:Y:S01]  /*3c470*/  FFMA R27, R27, R69.reuse, -R244.reuse ;  /* 0x000000451b1b7223 */ /* 0x180fe200000008f4 */
[----:B------:R-:W-:Y:S01]  /*3c480*/  FMUL R22, R24, 1.4426950216293334961 ;  /* 0x3fb8aa3b18167820 */ /* 0x000fe20000400000 */
[----:B------:R-:W-:Y:S01]  /*3c490*/  FFMA R28, R28, R69, -R244 ;  /* 0x000000451c1c7223 */ /* 0x000fe200000008f4 */
[----:B------:R-:W-:Y:S01]  /*3c4a0*/  FMUL R7, R7, 1.4426950216293334961 ;  /* 0x3fb8aa3b07077820 */ /* 0x000fe20000400000 */
[----:B------:R-:W-:-:S02]  /*3c4b0*/  FMUL R24, R25, 1.4426950216293334961 ;  /* 0x3fb8aa3b19187820 */ /* 0x000fc40000400000 */
[----:B------:R-:W0:Y:S01]  /*3c4c0*/  MUFU.EX2 R3, R3 ;  /* 0x0000000300037308 */ /* 0x000e220000000800 */
[-CC-:B------:R-:W-:Y:S01]  /*3c4d0*/  FFMA R29, R29, R69.reuse, -R244.reuse ;  /* 0x000000451d1d7223 */ /* 0x180fe200000008f4 */
[----:B------:R-:W-:Y:S01]  /*3c4e0*/  FMUL R25, R26, 1.4426950216293334961 ;  /* 0x3fb8aa3b1a197820 */ /* 0x000fe20000400000 */
[-CC-:B------:R-:W-:Y:S01]  /*3c4f0*/  FFMA R30, R30, R69.reuse, -R244.reuse ;  /* 0x000000451e1e7223 */ /* 0x180fe200000008f4 */
[----:B------:R-:W-:Y:S01]  /*3c500*/  FMUL R26, R27, 1.4426950216293334961 ;  /* 0x3fb8aa3b1b1a7820 */ /* 0x000fe20000400000 */
[-CC-:B------:R-:W-:Y:S01]  /*3c510*/  FFMA R31, R31, R69.reuse, -R244.reuse ;  /* 0x000000451f1f7223 */ /* 0x180fe200000008f4 */
[----:B------:R-:W-:Y:S01]  /*3c520*/  FMUL R27, R28, 1.4426950216293334961 ;  /* 0x3fb8aa3b1c1b7820 */ /* 0x000fe20000400000 */
[-CC-:B------:R-:W-:Y:S01]  /*3c530*/  FFMA R32, R32, R69.reuse, -R244.reuse ;  /* 0x0000004520207223 */ /* 0x180fe200000008f4 */
[----:B------:R-:W1:Y:S01]  /*3c540*/  MUFU.EX2 R5, R5 ;  /* 0x0000000500057308 */ /* 0x000e620000000800 */
[-CC-:B------:R-:W-:Y:S01]  /*3c550*/  FFMA R9, R9, R69.reuse, -R244.reuse ;  /* 0x0000004509097223 */ /* 0x180fe200000008f4 */
[----:B------:R-:W-:Y:S01]  /*3c560*/  FMUL R28, R29, 1.4426950216293334961 ;  /* 0x3fb8aa3b1d1c7820 */ /* 0x000fe20000400000 */
[-CC-:B------:R-:W-:Y:S01]  /*3c570*/  FFMA R33, R33, R69.reuse, -R244.reuse ;  /* 0x0000004521217223 */ /* 0x180fe200000008f4 */
[----:B------:R-:W-:Y:S01]  /*3c580*/  FMUL R29, R30, 1.4426950216293334961 ;  /* 0x3fb8aa3b1e1d7820 */ /* 0x000fe20000400000 */
[-CC-:B------:R-:W-:Y:S01]  /*3c590*/  FFMA R34, R34, R69.reuse, -R244.reuse ;  /* 0x0000004522227223 */ /* 0x180fe200000008f4 */
[----:B------:R-:W-:Y:S01]  /*3c5a0*/  FMUL R30, R31, 1.4426950216293334961 ;  /* 0x3fb8aa3b1f1e7820 */ /* 0x000fe20000400000 */
[-CC-:B------:R-:W-:Y:S01]  /*3c5b0*/  FFMA R35, R35, R69.reuse, -R244.reuse ;  /* 0x0000004523237223 */ /* 0x180fe200000008f4 */
[----:B------:R-:W2:Y:S01]  /*3c5c0*/  MUFU.EX2 R7, R7 ;  /* 0x0000000700077308 */ /* 0x000ea20000000800 */
[----:B------:R-:W-:Y:S01]  /*3c5d0*/  FMUL R31, R32, 1.4426950216293334961 ;  /* 0x3fb8aa3b201f7820 */ /* 0x000fe20000400000 */
[-CC-:B------:R-:W-:Y:S01]  /*3c5e0*/  FFMA R36, R36, R69.reuse, -R244.reuse ;  /* 0x0000004524247223 */ /* 0x180fe200000008f4 */
[----:B------:R-:W-:Y:S01]  /*3c5f0*/  FMUL R9, R9, 1.4426950216293334961 ;  /* 0x3fb8aa3b09097820 */ /* 0x000fe20000400000 */
[----:B------:R-:W-:Y:S01]  /*3c600*/  FMUL R32, R33, 1.4426950216293334961 ;  /* 0x3fb8aa3b21207820 */ /* 0x000fe20000400000 */
[-CC-:B------:R-:W-:Y:S01]  /*3c610*/  FFMA R37, R37, R69.reuse, -R244.reuse ;  /* 0x0000004525257223 */ /* 0x180fe200000008f4 */
[----:B------:R-:W-:Y:S01]  /*3c620*/  FMUL R33, R34, 1.4426950216293334961 ;  /* 0x3fb8aa3b22217820 */ /* 0x000fe20000400000 */
[-CC-:B------:R-:W-:Y:S01]  /*3c630*/  FFMA R38, R38, R69.reuse, -R244.reuse ;  /* 0x0000004526267223 */ /* 0x180fe200000008f4 */
[----:B------:R-:W2:Y:S01]  /*3c640*/  MUFU.EX2 R6, R6 ;  /* 0x0000000600067308 */ /* 0x000ea20000000800 */
[----:B------:R-:W-:Y:S01]  /*3c650*/  FMUL R34, R35, 1.4426950216293334961 ;  /* 0x3fb8aa3b23227820 */ /* 0x000fe20000400000 */
[----:B------:R-:W-:Y:S01]  /*3c660*/  FMUL R35, R36, 1.4426950216293334961 ;  /* 0x3fb8aa3b24237820 */ /* 0x000fe20000400000 */
[-CC-:B------:R-:W-:Y:S01]  /*3c670*/  FFMA R11, R11, R69.reuse, -R244.reuse ;  /* 0x000000450b0b7223 */ /* 0x180fe200000008f4 */
[----:B------:R-:W-:Y:S01]  /*3c680*/  FMUL R36, R37, 1.4426950216293334961 ;  /* 0x3fb8aa3b25247820 */ /* 0x000fe20000400000 */
[----:B------:R-:W-:Y:S01]  /*3c690*/  FMUL R37, R38, 1.4426950216293334961 ;  /* 0x3fb8aa3b26257820 */ /* 0x000fe20000400000 */
[-CC-:B------:R-:W-:Y:S01]  /*3c6a0*/  FFMA R38, R39, R69.reuse, -R244.reuse ;  /* 0x0000004527267223 */ /* 0x180fe200000008f4 */
[----:B0-----:R-:W-:Y:S01]  /*3c6b0*/  FADD R39, R4, R3 ;  /* 0x0000000304277221 */ /* 0x001fe20000000000 */
[----:B------:R-:W0:Y:S01]  /*3c6c0*/  MUFU.EX2 R9, R9 ;  /* 0x0000000900097308 */ /* 0x000e220000000800 */
[----:B------:R-:W-:Y:S01]  /*3c6d0*/  FMUL R11, R11, 1.4426950216293334961 ;  /* 0x3fb8aa3b0b0b7820 */ /* 0x000fe20000400000 */
[----:B------:R-:W-:Y:S01]  /*3c6e0*/  FFMA R13, R13, R69, -R244 ;  /* 0x000000450d0d7223 */ /* 0x000fe200000008f4 */
[----:B-1----:R-:W-:-:S05]  /*3c6f0*/  FADD R39, R5, R39 ;  /* 0x0000002705277221 */ /* 0x002fca0000000000 */
[----:B------:R-:W1:Y:S01]  /*3c700*/  MUFU.EX2 R8, R8 ;  /* 0x0000000800087308 */ /* 0x000e620000000800 */
[----:B--2---:R-:W-:Y:S01]  /*3c710*/  FADD R39, R7, R39 ;  /* 0x0000002707277221 */ /* 0x004fe20000000000 */
[----:B------:R-:W-:-:S06]  /*3c720*/  FMUL R13, R13, 1.4426950216293334961 ;  /* 0x3fb8aa3b0d0d7820 */ /* 0x000fcc0000400000 */
[----:B------:R-:W2:Y:S01]  /*3c730*/  MUFU.EX2 R11, R11 ;  /* 0x0000000b000b7308 */ /* 0x000ea20000000800 */
[----:B------:R-:W-:Y:S01]  /*3c740*/  FADD R68, R6, R39 ;  /* 0x0000002706447221 */ /* 0x000fe20000000000 */
[----:B------:R-:W-:-:S06]  /*3c750*/  FFMA R15, R15, R69, -R244 ;  /* 0x000000450f0f7223 */ /* 0x000fcc00000008f4 */
[----:B------:R-:W2:Y:S01]  /*3c760*/  MUFU.EX2 R10, R10 ;  /* 0x0000000a000a7308 */ /* 0x000ea20000000800 */
[----:B0-----:R-:W-:Y:S01]  /*3c770*/  FADD R68, R9, R68 ;  /* 0x0000004409447221 */ /* 0x001fe20000000000 */
[----:B------:R-:W-:-:S06]  /*3c780*/  FMUL R15, R15, 1.4426950216293334961 ;  /* 0x3fb8aa3b0f0f7820 */ /* 0x000fcc0000400000 */
[----:B------:R-:W0:Y:S01]  /*3c790*/  MUFU.EX2 R13, R13 ;  /* 0x0000000d000d7308 */ /* 0x000e220000000800 */
[----:B-1----:R-:W-:Y:S01]  /*3c7a0*/  FADD R68, R8, R68 ;  /* 0x0000004408447221 */ /* 0x002fe20000000000 */
[----:B------:R-:W-:-:S06]  /*3c7b0*/  FFMA R17, R17, R69, -R244 ;  /* 0x0000004511117223 */ /* 0x000fcc00000008f4 */
        /* <DEDUP_REMOVED lines=22> */
[----:B-1----:R-:W-:-:S07]  /*3c920*/  FADD R68, R16, R68 ;  /* 0x0000004410447221 */ /* 0x002fce0000000000 */
[----:B------:R-:W1:Y:S01]  /*3c930*/  MUFU.EX2 R20, R20 ;  /* 0x0000001400147308 */ /* 0x000e620000000800 */
[----:B--2---:R-:W-:-:S07]  /*3c940*/  FADD R68, R19, R68 ;  /* 0x0000004413447221 */ /* 0x004fce0000000000 */
[----:B------:R-:W2:Y:S01]  /*3c950*/  MUFU.EX2 R23, R23 ;  /* 0x0000001700177308 */ /* 0x000ea20000000800 */
[----:B------:R-:W-:-:S07]  /*3c960*/  FADD R68, R18, R68 ;  /* 0x0000004412447221 */ /* 0x000fce0000000000 */
[----:B------:R-:W2:Y:S01]  /*3c970*/  MUFU.EX2 R22, R22 ;  /* 0x0000001600167308 */ /* 0x000ea20000000800 */
[----:B0-----:R-:W-:-:S07]  /*3c980*/  FADD R68, R21, R68 ;  /* 0x0000004415447221 */ /* 0x001fce0000000000 */
        /* <DEDUP_REMOVED lines=21> */
[----:B------:R-:W-:Y:S01]  /*3cae0*/  FADD R68, R31, R68 ;  /* 0x000000441f447221 */ /* 0x000fe20000000000 */
[----:B------:R-:W-:-:S06]  /*3caf0*/  FFMA R40, R40, R69, -R244 ;  /* 0x0000004528287223 */ /* 0x000fcc00000008f4 */
[----:B------:R-:W2:Y:S01]  /*3cb00*/  MUFU.EX2 R35, R35 ;  /* 0x0000002300237308 */ /* 0x000ea20000000800 */
[----:B0-----:R-:W-:Y:S01]  /*3cb10*/  FADD R68, R32, R68 ;  /* 0x0000004420447221 */ /* 0x001fe20000000000 */
[----:B------:R-:W-:Y:S01]  /*3cb20*/  FMUL R38, R38, 1.4426950216293334961 ;  /* 0x3fb8aa3b26267820 */ /* 0x000fe20000400000 */
[----:B------:R-:W-:-:S05]  /*3cb30*/  FMUL R40, R40, 1.4426950216293334961 ;  /* 0x3fb8aa3b28287820 */ /* 0x000fca0000400000 */
[----:B------:R-:W0:Y:S01]  /*3cb40*/  MUFU.EX2 R36, R36 ;  /* 0x0000002400247308 */ /* 0x000e220000000800 */
[----:B-1----:R-:W-:Y:S01]  /*3cb50*/  FADD R68, R33, R68 ;  /* 0x0000004421447221 */ /* 0x002fe20000000000 */
[----:B------:R-:W-:-:S06]  /*3cb60*/  FFMA R41, R41, R69, -R244 ;  /* 0x0000004529297223 */ /* 0x000fcc00000008f4 */
[----:B------:R-:W1:Y:S01]  /*3cb70*/  MUFU.EX2 R37, R37 ;  /* 0x0000002500257308 */ /* 0x000e620000000800 */
[----:B--2---:R-:W-:Y:S01]  /*3cb80*/  FADD R68, R34, R68 ;  /* 0x0000004422447221 */ /* 0x004fe20000000000 */
[----:B------:R-:W-:-:S06]  /*3cb90*/  FFMA R42, R42, R69, -R244 ;  /* 0x000000452a2a7223 */ /* 0x000fcc00000008f4 */
[----:B------:R-:W2:Y:S01]  /*3cba0*/  MUFU.EX2 R38, R38 ;  /* 0x0000002600267308 */ /* 0x000ea20000000800 */
[----:B------:R-:W-:Y:S01]  /*3cbb0*/  FADD R68, R35, R68 ;  /* 0x0000004423447221 */ /* 0x000fe20000000000 */
[----:B------:R-:W-:-:S06]  /*3cbc0*/  FFMA R43, R43, R69, -R244 ;  /* 0x000000452b2b7223 */ /* 0x000fcc00000008f4 */
[----:B------:R1:W2:Y:S01]  /*3cbd0*/  MUFU.EX2 R39, R40 ;  /* 0x0000002800277308 */ /* 0x0002a20000000800 */
[----:B0-----:R-:W-:Y:S01]  /*3cbe0*/  FADD R68, R36, R68 ;  /* 0x0000004424447221 */ /* 0x001fe20000000000 */
[----:B-1----:R-:W-:Y:S01]  /*3cbf0*/  FMUL R40, R41, 1.4426950216293334961 ;  /* 0x3fb8aa3b29287820 */ /* 0x002fe20000400000 */
[----:B------:R-:W-:Y:S01]  /*3cc00*/  FMUL R41, R42, 1.4426950216293334961 ;  /* 0x3fb8aa3b2a297820 */ /* 0x000fe20000400000 */
[----:B------:R-:W-:Y:S01]  /*3cc10*/  FMUL R42, R43, 1.4426950216293334961 ;  /* 0x3fb8aa3b2b2a7820 */ /* 0x000fe20000400000 */
[----:B------:R-:W-:-:S03]  /*3cc20*/  FFMA R44, R44, R69, -R244 ;  /* 0x000000452c2c7223 */ /* 0x000fc600000008f4 */
[----:B------:R-:W0:Y:S01]  /*3cc30*/  MUFU.EX2 R40, R40 ;  /* 0x0000002800287308 */ /* 0x000e220000000800 */
[----:B------:R-:W-:Y:S01]  /*3cc40*/  FADD R68, R37, R68 ;  /* 0x0000004425447221 */ /* 0x000fe20000000000 */
[----:B------:R-:W-:Y:S01]  /*3cc50*/  FMUL R43, R44, 1.4426950216293334961 ;  /* 0x3fb8aa3b2c2b7820 */ /* 0x000fe20000400000 */
[----:B------:R-:W-:-:S05]  /*3cc60*/  FFMA R45, R45, R69, -R244 ;  /* 0x000000452d2d7223 */ /* 0x000fca00000008f4 */
[----:B------:R-:W1:Y:S01]  /*3cc70*/  MUFU.EX2 R41, R41 ;  /* 0x0000002900297308 */ /* 0x000e620000000800 */
[----:B--2---:R-:W-:Y:S01]  /*3cc80*/  FADD R68, R38, R68 ;  /* 0x0000004426447221 */ /* 0x004fe20000000000 */
[----:B------:R-:W-:Y:S01]  /*3cc90*/  FMUL R44, R45, 1.4426950216293334961 ;  /* 0x3fb8aa3b2d2c7820 */ /* 0x000fe20000400000 */
[----:B------:R-:W-:-:S05]  /*3cca0*/  FFMA R46, R46, R69, -R244 ;  /* 0x000000452e2e7223 */ /* 0x000fca00000008f4 */
[----:B------:R-:W2:Y:S01]  /*3ccb0*/  MUFU.EX2 R42, R42 ;  /* 0x0000002a002a7308 */ /* 0x000ea20000000800 */
[----:B------:R-:W-:Y:S01]  /*3ccc0*/  FADD R68, R39, R68 ;  /* 0x0000004427447221 */ /* 0x000fe20000000000 */
[----:B------:R-:W-:Y:S01]  /*3ccd0*/  FMUL R45, R46, 1.4426950216293334961 ;  /* 0x3fb8aa3b2e2d7820 */ /* 0x000fe20000400000 */
[----:B------:R-:W-:-:S05]  /*3cce0*/  FFMA R47, R47, R69, -R244 ;  /* 0x000000452f2f7223 */ /* 0x000fca00000008f4 */
[----:B------:R-:W2:Y:S01]  /*3ccf0*/  MUFU.EX2 R43, R43 ;  /* 0x0000002b002b7308 */ /* 0x000ea20000000800 */
[----:B0-----:R-:W-:Y:S01]  /*3cd00*/  FADD R68, R40, R68 ;  /* 0x0000004428447221 */ /* 0x001fe20000000000 */
[----:B------:R-:W-:Y:S01]  /*3cd10*/  FMUL R46, R47, 1.4426950216293334961 ;  /* 0x3fb8aa3b2f2e7820 */ /* 0x000fe20000400000 */
[----:B------:R-:W-:-:S05]  /*3cd20*/  FFMA R48, R48, R69, -R244 ;  /* 0x0000004530307223 */ /* 0x000fca00000008f4 */
[----:B------:R-:W0:Y:S01]  /*3cd30*/  MUFU.EX2 R44, R44 ;  /* 0x0000002c002c7308 */ /* 0x000e220000000800 */
[----:B-1----:R-:W-:Y:S01]  /*3cd40*/  FADD R68, R41, R68 ;  /* 0x0000004429447221 */ /* 0x002fe20000000000 */
        /* <DEDUP_REMOVED lines=58> */
[----:B------:R-:W0:Y:S01]  /*3d0f0*/  MUFU.EX2 R59, R59 ;  /* 0x0000003b003b7308 */ /* 0x000e220000000800 */
[----:B------:R-:W-:Y:S01]  /*3d100*/  FMUL R63, R63, 1.4426950216293334961 ;  /* 0x3fb8aa3b3f3f7820 */ /* 0x000fe20000400000 */
[----:B------:R-:W-:-:S06]  /*3d110*/  FFMA R64, R64, R69, -R244 ;  /* 0x0000004540407223 */ /* 0x000fcc00000008f4 */
[----:B------:R0:W2:Y:S01]  /*3d120*/  MUFU.EX2 R108, R61 ;  /* 0x0000003d006c7308 */ /* 0x0000a20000000800 */
[----:B------:R-:W-:Y:S01]  /*3d130*/  FMUL R64, R64, 1.4426950216293334961 ;  /* 0x3fb8aa3b40407820 */ /* 0x000fe20000400000 */
[----:B------:R-:W-:Y:S01]  /*3d140*/  FFMA R65, R65, R69, -R244 ;  /* 0x0000004541417223 */ /* 0x000fe200000008f4 */
[----:B0-----:R-:W-:-:S05]  /*3d150*/  FADD R61, R56, R60 ;  /* 0x0000003c383d7221 */ /* 0x001fca0000000000 */
[----:B------:R-:W0:Y:S01]  /*3d160*/  MUFU.EX2 R109, R62 ;  /* 0x0000003e006d7308 */ /* 0x000e220000000800 */
[----:B-1----:R-:W-:Y:S01]  /*3d170*/  FADD R61, R57, R61 ;  /* 0x0000003d393d7221 */ /* 0x002fe20000000000 */
[----:B------:R-:W-:-:S03]  /*3d180*/  FMUL R65, R65, 1.4426950216293334961 ;  /* 0x3fb8aa3b41417820 */ /* 0x000fc60000400000 */
[----:B--2---:R-:W-:-:S03]  /*3d190*/  FADD R61, R58, R61 ;  /* 0x0000003d3a3d7221 */ /* 0x004fc60000000000 */
[----:B------:R-:W1:Y:S01]  /*3d1a0*/  MUFU.EX2 R111, R63 ;  /* 0x0000003f006f7308 */ /* 0x000e620000000800 */
[-CC-:B------:R-:W-:Y:S01]  /*3d1b0*/  FFMA R66, R66, R69.reuse, -R244.reuse ;  /* 0x0000004542427223 */ /* 0x180fe200000008f4 */
[----:B------:R-:W-:Y:S01]  /*3d1c0*/  FADD R61, R59, R61 ;  /* 0x0000003d3b3d7221 */ /* 0x000fe20000000000 */
[----:B------:R-:W-:-:S05]  /*3d1d0*/  FFMA R67, R67, R69, -R244 ;  /* 0x0000004543437223 */ /* 0x000fca00000008f4 */
[----:B------:R-:W2:Y:S01]  /*3d1e0*/  MUFU.EX2 R112, R64 ;  /* 0x0000004000707308 */ /* 0x000ea20000000800 */
[----:B------:R-:W-:Y:S01]  /*3d1f0*/  FMUL R66, R66, 1.4426950216293334961 ;  /* 0x3fb8aa3b42427820 */ /* 0x000fe20000400000 */
[----:B------:R-:W-:Y:S01]  /*3d200*/  FADD R61, R108, R61 ;  /* 0x0000003d6c3d7221 */ /* 0x000fe20000000000 */
[----:B------:R-:W-:-:S05]  /*3d210*/  FMUL R67, R67, 1.4426950216293334961 ;  /* 0x3fb8aa3b43437820 */ /* 0x000fca0000400000 */
[----:B------:R-:W2:Y:S01]  /*3d220*/  MUFU.EX2 R124, R65 ;  /* 0x00000041007c7308 */ /* 0x000ea20000000800 */
[----:B0-----:R-:W-:-:S07]  /*3d230*/  FADD R61, R109, R61 ;  /* 0x0000003d6d3d7221 */ /* 0x001fce0000000000 */
[----:B------:R-:W0:Y:S01]  /*3d240*/  MUFU.EX2 R125, R66 ;  /* 0x00000042007d7308 */ /* 0x000e220000000800 */
[----:B-1----:R-:W-:-:S07]  /*3d250*/  FADD R61, R111, R61 ;  /* 0x0000003d6f3d7221 */ /* 0x002fce0000000000 */
[----:B------:R-:W1:Y:S01]  /*3d260*/  MUFU.EX2 R113, R67 ;  /* 0x0000004300717308 */ /* 0x000e620000000800 */
[----:B--2---:R-:W-:-:S04]  /*3d270*/  FADD R61, R112, R61 ;  /* 0x0000003d703d7221 */ /* 0x004fc80000000000 */
[----:B------:R-:W-:-:S04]  /*3d280*/  FADD R61, R124, R61 ;  /* 0x0000003d7c3d7221 */ /* 0x000fc80000000000 */
[----:B0-----:R-:W-:Y:S01]  /*3d290*/  FADD R61, R125, R61 ;  /* 0x0000003d7d3d7221 */ /* 0x001fe20000000000 */
[----:B----4-:R-:W-:-:S04]  /*3d2a0*/  SHF.L.U32 R60, R70, 0x1f, RZ ;  /* 0x0000001f463c7819 */ /* 0x010fc800000006ff */
[----:B---3--:R-:W0:Y:S01]  /*3d2b0*/  SYNCS.PHASECHK.TRANS64.TRYWAIT P1, [UR6], R60 ;  /* 0x0000003cff0075a7 */ /* 0x008e220008021106 */
[----:B-1----:R-:W-:-:S05]  /*3d2c0*/  FADD R62, R113, R61 ;  /* 0x0000003d713e7221 */ /* 0x002fca0000000000 */
[----:B------:R-:W1:Y:S04]  /*3d2d0*/  SHFL.BFLY PT, R61, R62, 0x10, 0x1f ;  /* 0x0e001f003e3d7f89 */ /* 0x000e6800000e0000 */
[----:B------:R2:W-:Y:S04]  /*3d2e0*/  STL [R1+0x134], R62 ;  /* 0x0001343e01007387 */ /* 0x0005e80000100800 */
[----:B-1----:R2:W-:Y:S01]  /*3d2f0*/  STL [R1+0x13c], R61 ;  /* 0x00013c3d01007387 */ /* 0x0025e20000100800 */
[----:B0-----:R-:W-:Y:S05]  /*3d300*/  @!P1 BRA `(.L_x_16) ;  /* 0x0000014400389947 */ /* 0x001fea0003800000 */
.L_x_25:
[----:B------:R-:W3:Y:S04]  /*3d310*/  LDL.64 R74, [R1+0x10b8] ;  /* 0x0010b800014a7983 */ /* 0x000ee80000100a00 */
[----:B------:R-:W4:Y:S04]  /*3d320*/  LDL.64 R68, [R1+0x1098] ;  /* 0x0010980001447983 */ /* 0x000f280000100a00 */
[----:B--2---:R-:W2:Y:S04]  /*3d330*/  LDL.64 R66, [R1+0x1078] ;  /* 0x0010780001427983 */ /* 0x004ea80000100a00 */
[----:B------:R-:W2:Y:S04]  /*3d340*/  LDL.64 R64, [R1+0x1058] ;  /* 0x0010580001407983 */ /* 0x000ea80000100a00 */
[----:B------:R-:W2:Y:S04]  /*3d350*/  LDL.64 R72, [R1+0x1038] ;  /* 0x0010380001487983 */ /* 0x000ea80000100a00 */
[----:B------:R-:W2:Y:S04]  /*3d360*/  LDL.64 R78, [R1+0x1018] ;  /* 0x00101800014e7983 */ /* 0x000ea80000100a00 */
[----:B------:R-:W2:Y:S01]  /*3d370*/  LDL.64 R70, [R1+0xfd8] ;  /* 0x000fd80001467983 */ /* 0x000ea20000100a00 */
[----:B-----5:R-:W-:-:S02]  /*3d380*/  MOV R62, R196 ;  /* 0x000000c4003e7202 */ /* 0x020fc40000000f00 */
[----:B------:R-:W-:Y:S01]  /*3d390*/  MOV R63, R197 ;  /* 0x000000c5003f7202 */ /* 0x000fe20000000f00 */
[----:B------:R-:W2:Y:S04]  /*3d3a0*/  LDL.64 R76, [R1+0xff8] ;  /* 0x000ff800014c7983 */ /* 0x000ea80000100a00 */
[----:B------:R-:W2:Y:S04]  /*3d3b0*/  LDL.64 R90, [R1+0xfc0] ;  /* 0x000fc000015a7983 */ /* 0x000ea80000100a00 */
[----:B------:R-:W2:Y:S04]  /*3d3c0*/  LDL.64 R88, [R1+0xfa8] ;  /* 0x000fa80001587983 */ /* 0x000ea80000100a00 */
[----:B------:R-:W2:Y:S04]  /*3d3d0*/  LDL.64 R86, [R1+0xf90] ;  /* 0x000f900001567983 */ /* 0x000ea80000100a00 */
[----:B------:R-:W-:Y:S04]  /*3d3e0*/  STL [R1+0x22f8], R244 ;  /* 0x0022f8f401007387 */ /* 0x000fe80000100800 */
[----:B------:R-:W-:Y:S01]  /*3d3f0*/  STL [R1+0x21e4], R207 ;  /* 0x0021e4cf01007387 */ /* 0x000fe20000100800 */
[----:B------:R-:W-:-:S03]  /*3d400*/  IMAD.WIDE R62, R0, 0x2, R62 ;  /* 0x00000002003e7825 */ /* 0x000fc600078e023e */
[----:B------:R-:W-:Y:S04]  /*3d410*/  STL [R1+0x21e0], R206 ;  /* 0x0021e0ce01007387 */ /* 0x000fe80000100800 */
[----:B------:R-:W-:Y:S04]  /*3d420*/  STL [R1+0x21dc], R205 ;  /* 0x0021dccd01007387 */ /* 0x000fe80000100800 */
[----:B------:R-:W-:Y:S04]  /*3d430*/  STL [R1+0x21d8], R204 ;  /* 0x0021d8cc01007387 */ /* 0x000fe80000100800 */
[----:B------:R-:W-:Y:S04]  /*3d440*/  STL [R1+0x21d4], R203 ;  /* 0x0021d4cb01007387 */ /* 0x000fe80000100800 */
[----:B------:R-:W-:Y:S04]  /*3d450*/  STL [R1+0x21d0], R202 ;  /* 0x0021d0ca01007387 */ /* 0x000fe80000100800 */
[----:B------:R-:W-:Y:S04]  /*3d460*/  STL [R1+0x21cc], R201 ;  /* 0x0021ccc901007387 */ /* 0x000fe80000100800 */
[----:B------:R-:W-:Y:S04]  /*3d470*/  STL [R1+0x21c8], R200 ;  /* 0x0021c8c801007387 */ /* 0x000fe80000100800 */
[----:B------:R0:W-:Y:S04]  /*3d480*/  STL [R1+0x21c4], R2 ;  /* 0x0021c40201007387 */ /* 0x0001e80000100800 */
[----:B------:R-:W-:Y:S04]  /*3d490*/  STL [R1+0x21ec], R196 ;  /* 0x0021ecc401007387 */ /* 0x000fe80000100800 */
[----:B------:R1:W2:Y:S04]  /*3d4a0*/  LDG.E.U16 R102, desc[UR10][R62.64] ;  /* 0x0000000a3e667981 */ /* 0x0002a8000c1e1500 */
[----:B------:R-:W-:Y:S04]  /*3d4b0*/  STL [R1+0x21e8], R197 ;  /* 0x0021e8c501007387 */ /* 0x000fe80000100800 */
[----:B------:R-:W2:Y:S04]  /*3d4c0*/  LDL.64 R84, [R1+0xf78] ;  /* 0x000f780001547983 */ /* 0x000ea80000100a00 */
[----:B------:R-:W2:Y:S04]  /*3d4d0*/  LDL.64 R82, [R1+0xf60] ;  /* 0x000f600001527983 */ /* 0x000ea80000100a00 */
[----:B------:R-:W2:Y:S01]  /*3d4e0*/  LDL.64 R80, [R1+0xf30] ;  /* 0x000f300001507983 */ /* 0x000ea20000100a00 */
[----:B---3--:R-:W-:-:S03]  /*3d4f0*/  IMAD.WIDE R60, R0, 0x2, R74 ;  /* 0x00000002003c7825 */ /* 0x008fc600078e024a */
[----:B------:R-:W3:Y:S01]  /*3d500*/  LDL.64 R74, [R1+0xf48] ;  /* 0x000f4800014a7983 */ /* 0x000ee20000100a00 */
[----:B----4-:R-:W-:-:S03]  /*3d510*/  IMAD.WIDE R68, R0, 0x2, R68 ;  /* 0x0000000200447825 */ /* 0x010fc600078e0244 */
[----:B------:R4:W3:Y:S01]  /*3d520*/  LDG.E.U16 R93, desc[UR10][R60.64] ;  /* 0x0000000a3c5d7981 */ /* 0x0008e2000c1e1500 */
[----:B--2---:R-:W-:-:S03]  /*3d530*/  IMAD.WIDE R66, R0, 0x2, R66 ;  /* 0x0000000200427825 */ /* 0x004fc600078e0242 */
[----:B------:R-:W2:Y:S01]  /*3d540*/  LDG.E.U16 R92, desc[UR10][R68.64] ;  /* 0x0000000a445c7981 */ /* 0x000ea2000c1e1500 */
[----:B------:R-:W-:-:S03]  /*3d550*/  IMAD.WIDE R64, R0, 0x2, R64 ;  /* 0x0000000200407825 */ /* 0x000fc600078e0240 */
[----:B0-----:R0:W2:Y:S01]  /*3d560*/  LDG.E.U16 R2, desc[UR10][R66.64] ;  /* 0x0000000a42027981 */ /* 0x0010a2000c1e1500 */
[----:B-1----:R-:W-:-:S03]  /*3d570*/  IMAD.WIDE R62, R0, 0x2, R72 ;  /* 0x00000002003e7825 */ /* 0x002fc600078e0248 */
[----:B------:R-:W2:Y:S01]  /*3d580*/  LDL.64 R72, [R1+0xf18] ;  /* 0x000f180001487983 */ /* 0x000ea20000100a00 */
[----:B----4-:R-:W-:-:S03]  /*3d590*/  IMAD.WIDE R60, R0, 0x2, R78 ;  /* 0x00000002003c7825 */ /* 0x010fc600078e024e */
[----:B------:R1:W4:Y:S01]  /*3d5a0*/  LDG.E.U16 R101, desc[UR10][R64.64] ;  /* 0x0000000a40657981 */ /* 0x000322000c1e1500 */
[----:B0-----:R-:W-:-:S03]  /*3d5b0*/  IMAD.WIDE R66, R0, 0x2, R70 ;  /* 0x0000000200427825 */ /* 0x001fc600078e0246 */
[----:B------:R0:W4:Y:S04]  /*3d5c0*/  LDG.E.U16 R100, desc[UR10][R62.64] ;  /* 0x0000000a3e647981 */ /* 0x000128000c1e1500 */
[----:B------:R0:W4:Y:S04]  /*3d5d0*/  LDG.E.U16 R99, desc[UR10][R60.64] ;  /* 0x0000000a3c637981 */ /* 0x000128000c1e1500 */
[----:B------:R-:W4:Y:S01]  /*3d5e0*/  LDL.64 R70, [R1+0xed0] ;  /* 0x000ed00001467983 */ /* 0x000f220000100a00 */
[----:B------:R-:W-:-:S03]  /*3d5f0*/  IMAD.WIDE R68, R0, 0x2, R76 ;  /* 0x0000000200447825 */ /* 0x000fc600078e024c */
[----:B------:R-:W4:Y:S01]  /*3d600*/  LDL.64 R78, [R1+0xf00] ;  /* 0x000f0000014e7983 */ /* 0x000f220000100a00 */
[----:B-1----:R-:W-:-:S03]  /*3d610*/  IMAD.WIDE R64, R0, 0x2, R90 ;  /* 0x0000000200407825 */ /* 0x002fc600078e025a */
[----:B------:R-:W4:Y:S01]  /*3d620*/  LDL.64 R76, [R1+0xee8] ;  /* 0x000ee800014c7983 */ /* 0x000f220000100a00 */
[----:B0-----:R-:W-:-:S03]  /*3d630*/  IMAD.WIDE R62, R0, 0x2, R88 ;  /* 0x00000002003e7825 */ /* 0x001fc600078e0258 */
[----:B------:R-:W4:Y:S01]  /*3d640*/  LDL.64 R90, [R1+0xeb8] ;  /* 0x000eb800015a7983 */ /* 0x000f220000100a00 */
[----:B------:R-:W-:-:S03]  /*3d650*/  IMAD.WIDE R60, R0, 0x2, R86 ;  /* 0x00000002003c7825 */ /* 0x000fc600078e0256 */
[----:B------:R-:W4:Y:S04]  /*3d660*/  LDL.64 R88, [R1+0xea0] ;  /* 0x000ea00001587983 */ /* 0x000f280000100a00 */
[----:B------:R0:W4:Y:S04]  /*3d670*/  LDG.E.U16 R98, desc[UR10][R68.64] ;  /* 0x0000000a44627981 */ /* 0x000128000c1e1500 */
[----:B------:R1:W4:Y:S04]  /*3d680*/  LDG.E.U16 R97, desc[UR10][R66.64] ;  /* 0x0000000a42617981 */ /* 0x000328000c1e1500 */
[----:B------:R-:W4:Y:S04]  /*3d690*/  LDG.E.U16 R96, desc[UR10][R64.64] ;  /* 0x0000000a40607981 */ /* 0x000f28000c1e1500 */
[----:B------:R0:W4:Y:S04]  /*3d6a0*/  LDG.E.U16 R95, desc[UR10][R62.64] ;  /* 0x0000000a3e5f7981 */ /* 0x000128000c1e1500 */
[----:B------:R2:W4:Y:S04]  /*3d6b0*/  LDG.E.U16 R94, desc[UR10][R60.64] ;  /* 0x0000000a3c5e7981 */ /* 0x000528000c1e1500 */
[----:B------:R-:W-:Y:S04]  /*3d6c0*/  STL [R1+0x68], R102 ;  /* 0x0000686601007387 */ /* 0x000fe80000100800 */
[----:B------:R-:W4:Y:S01]  /*3d6d0*/  LDL.64 R86, [R1+0xe88] ;  /* 0x000e880001567983 */ /* 0x000f220000100a00 */
[----:B0-----:R-:W-:-:S04]  /*3d6e0*/  IMAD.WIDE R68, R0, 0x2, R84 ;  /* 0x0000000200447825 */ /* 0x001fc800078e0254 */
[----:B-1----:R-:W-:-:S04]  /*3d6f0*/  IMAD.WIDE R66, R0, 0x2, R82 ;  /* 0x0000000200427825 */ /* 0x002fc800078e0252 */
[----:B------:R-:W-:-:S05]  /*3d700*/  IMAD.WIDE R62, R0, 0x2, R80 ;  /* 0x00000002003e7825 */ /* 0x000fca00078e0250 */
[----:B------:R-:W4:Y:S01]  /*3d710*/  LDG.E.U16 R244, desc[UR10][R62.64] ;  /* 0x0000000a3ef47981 */ /* 0x000f22000c1e1500 */
[----:B---3--:R-:W-:-:S03]  /*3d720*/  IMAD.WIDE R64, R0, 0x2, R74 ;  /* 0x0000000200407825 */ /* 0x008fc600078e024a */
[----:B------:R0:W-:Y:S04]  /*3d730*/  STL [R1+0x64], R93 ;  /* 0x0000645d01007387 */ /* 0x0001e80000100800 */
[----:B------:R-:W3:Y:S04]  /*3d740*/  LDL.64 R74, [R1+0xe40] ;  /* 0x000e4000014a7983 */ /* 0x000ee80000100a00 */
[----:B------:R-:W3:Y:S04]  /*3d750*/  LDL.64 R84, [R1+0xe70] ;  /* 0x000e700001547983 */ /* 0x000ee80000100a00 */
[----:B------:R-:W3:Y:S01]  /*3d760*/  LDL.64 R82, [R1+0xe58] ;  /* 0x000e580001527983 */ /* 0x000ee20000100a00 */
[----:B--2---:R-:W-:-:S03]  /*3d770*/  IMAD.WIDE R60, R0, 0x2, R72 ;  /* 0x00000002003c7825 */ /* 0x004fc600078e0248 */
[----:B------:R-:W2:Y:S04]  /*3d780*/  LDL.64 R80, [R1+0xe28] ;  /* 0x000e280001507983 */ /* 0x000ea80000100a00 */
[----:B------:R1:W-:Y:S04]  /*3d790*/  STL [R1+0x60], R92 ;  /* 0x0000605c01007387 */ /* 0x0003e80000100800 */
[----:B0-----:R-:W2:Y:S04]  /*3d7a0*/  LDG.E.U16 R93, desc[UR10][R68.64] ;  /* 0x0000000a445d7981 */ /* 0x001ea8000c1e1500 */
[----:B------:R0:W-:Y:S04]  /*3d7b0*/  STL [R1+0x5c], R2 ;  /* 0x00005c0201007387 */ /* 0x0001e80000100800 */
[----:B-1----:R-:W2:Y:S04]  /*3d7c0*/  LDG.E.U16 R92, desc[UR10][R66.64] ;  /* 0x0000000a425c7981 */ /* 0x002ea8000c1e1500 */
[----:B----4-:R-:W-:Y:S04]  /*3d7d0*/  STL [R1+0x58], R101 ;  /* 0x0000586501007387 */ /* 0x010fe80000100800 */
[----:B0-----:R-:W4:Y:S04]  /*3d7e0*/  LDG.E.U16 R2, desc[UR10][R64.64] ;  /* 0x0000000a40027981 */ /* 0x001f28000c1e1500 */
[----:B------:R-:W4:Y:S01]  /*3d7f0*/  LDL.64 R72, [R1+0xe10] ;  /* 0x000e100001487983 */ /* 0x000f220000100a00 */
[----:B------:R-:W-:-:S03]  /*3d800*/  IMAD.WIDE R240, R0, 0x2, R70 ;  /* 0x0000000200f07825 */ /* 0x000fc600078e0246 */
[----:B------:R-:W-:Y:S04]  /*3d810*/  STL [R1+0x54], R100 ;  /* 0x0000546401007387 */ /* 0x000fe80000100800 */
[----:B------:R-:W-:Y:S04]  /*3d820*/  STL [R1+0x50], R99 ;  /* 0x0000506301007387 */ /* 0x000fe80000100800 */
[----:B------:R-:W4:Y:S01]  /*3d830*/  LDL.64 R70, [R1+0xdc8] ;  /* 0x000dc80001467983 */ /* 0x000f220000100a00 */
[----:B------:R-:W-:-:S03]  /*3d840*/  IMAD.WIDE R242, R0, 0x2, R76 ;  /* 0x0000000200f27825 */ /* 0x000fc600078e024c */
[----:B------:R0:W4:Y:S04]  /*3d850*/  LDG.E.U16 R207, desc[UR10][R60.64] ;  /* 0x0000000a3ccf7981 */ /* 0x000128000c1e1500 */
[----:B------:R-:W4:Y:S04]  /*3d860*/  LDL.64 R76, [R1+0xde0] ;  /* 0x000de000014c7983 */ /* 0x000f280000100a00 */
[----:B------:R-:W4:Y:S01]  /*3d870*/  LDL.64 R68, [R1+0xdb0] ;  /* 0x000db00001447983 */ /* 0x000f220000100a00 */
[----:B0-----:R-:W-:-:S03]  /*3d880*/  IMAD.WIDE R60, R0, 0x2, R78 ;  /* 0x00000002003c7825 */ /* 0x001fc600078e024e */
[----:B------:R-:W4:Y:S04]  /*3d890*/  LDL.64 R78, [R1+0xdf8] ;  /* 0x000df800014e7983 */ /* 0x000f280000100a00 */
[----:B------:R-:W4:Y:S04]  /*3d8a0*/  LDL.64 R66, [R1+0xd98] ;  /* 0x000d980001427983 */ /* 0x000f280000100a00 */
[----:B------:R-:W-:Y:S04]  /*3d8b0*/  STL [R1+0x4c], R98 ;  /* 0x00004c6201007387 */ /* 0x000fe80000100800 */
[----:B------:R-:W-:Y:S04]  /*3d8c0*/  STL [R1+0x48], R97 ;  /* 0x0000486101007387 */ /* 0x000fe80000100800 */
[----:B------:R-:W-:Y:S04]  /*3d8d0*/  STL [R1+0x44], R96 ;  /* 0x0000446001007387 */ /* 0x000fe80000100800 */
[----:B------:R-:W-:Y:S04]  /*3d8e0*/  STL [R1+0x40], R95 ;  /* 0x0000405f01007387 */ /* 0x000fe80000100800 */
[----:B------:R-:W-:Y:S04]  /*3d8f0*/  STL [R1+0x3c], R94 ;  /* 0x00003c5e01007387 */ /* 0x000fe80000100800 */
[----:B------:R0:W4:Y:S04]  /*3d900*/  LDG.E.U16 R245, desc[UR10][R60.64] ;  /* 0x0000000a3cf57981 */ /* 0x000128000c1e1500 */
[----:B------:R-:W4:Y:S04]  /*3d910*/  LDL.64 R64, [R1+0xd80] ;  /* 0x000d800001407983 */ /* 0x000f280000100a00 */
[----:B------:R-:W4:Y:S04]  /*3d920*/  LDL.64 R62, [R1+0xd68] ;  /* 0x000d6800013e7983 */ /* 0x000f280000100a00 */
[----:B------:R-:W0:Y:S01]  /*3d930*/  LDL.64 R60, [R1+0xd50] ;  /* 0x000d5000013c7983 */ /* 0x000e220000100a00 */
[----:B------:R-:W-:-:S03]  /*3d940*/  IMAD.WIDE R236, R0, 0x2, R88 ;  /* 0x0000000200ec7825 */ /* 0x000fc600078e0258 */
[----:B------:R-:W4:Y:S01]  /*3d950*/  LDG.E.U16 R242, desc[UR10][R242.64] ;  /* 0x0000000af2f27981 */ /* 0x000f22000c1e1500 */
[----:B------:R-:W-:-:S03]  /*3d960*/  IMAD.WIDE R234, R0, 0x2, R86 ;  /* 0x0000000200ea7825 */ /* 0x000fc600078e0256 */
[----:B------:R-:W4:Y:S01]  /*3d970*/  LDG.E.U16 R236, desc[UR10][R236.64] ;  /* 0x0000000aecec7981 */ /* 0x000f22000c1e1500 */
[----:B------:R-:W-:-:S03]  /*3d980*/  IMAD.WIDE R238, R0, 0x2, R90 ;  /* 0x0000000200ee7825 */ /* 0x000fc600078e025a */
[----:B------:R-:W4:Y:S04]  /*3d990*/  LDG.E.U16 R240, desc[UR10][R240.64] ;  /* 0x0000000af0f07981 */ /* 0x000f28000c1e1500 */
[----:B------:R-:W4:Y:S04]  /*3d9a0*/  LDG.E.U16 R238, desc[UR10][R238.64] ;  /* 0x0000000aeeee7981 */ /* 0x000f28000c1e1500 */
[----:B------:R-:W4:Y:S01]  /*3d9b0*/  LDG.E.U16 R234, desc[UR10][R234.64] ;  /* 0x0000000aeaea7981 */ /* 0x000f22000c1e1500 */
[----:B---3--:R-:W-:-:S03]  /*3d9c0*/  IMAD.WIDE R228, R0, 0x2, R74 ;  /* 0x0000000200e47825 */ /* 0x008fc600078e024a */
[----:B------:R-:W3:Y:S01]  /*3d9d0*/  LDL.64 R74, [R1+0xd38] ;  /* 0x000d3800014a7983 */ /* 0x000ee20000100a00 */
[----:B------:R-:W-:-:S03]  /*3d9e0*/  IMAD.WIDE R232, R0, 0x2, R84 ;  /* 0x0000000200e87825 */ /* 0x000fc600078e0254 */
[----:B------:R-:W3:Y:S01]  /*3d9f0*/  LDL.64 R84, [R1+0xd20] ;  /* 0x000d200001547983 */ /* 0x000ee20000100a00 */
[----:B------:R-:W-:-:S03]  /*3da00*/  IMAD.WIDE R230, R0, 0x2, R82 ;  /* 0x0000000200e67825 */ /* 0x000fc600078e0252 */
[----:B------:R-:W3:Y:S01]  /*3da10*/  LDG.E.U16 R232, desc[UR10][R232.64] ;  /* 0x0000000ae8e87981 */ /* 0x000ee2000c1e1500 */
[----:B--2---:R-:W-:-:S03]  /*3da20*/  IMAD.WIDE R226, R0, 0x2, R80 ;  /* 0x0000000200e27825 */ /* 0x004fc600078e0250 */
[----:B------:R-:W2:Y:S04]  /*3da30*/  LDG.E.U16 R228, desc[UR10][R228.64] ;  /* 0x0000000ae4e47981 */ /* 0x000ea8000c1e1500 */
[----:B------:R-:W2:Y:S04]  /*3da40*/  LDG.E.U16 R226, desc[UR10][R226.64] ;  /* 0x0000000ae2e27981 */ /* 0x000ea8000c1e1500 */
[----:B------:R-:W-:Y:S04]  /*3da50*/  STL [R1+0x38], R93 ;  /* 0x0000385d01007387 */ /* 0x000fe80000100800 */
[----:B------:R-:W2:Y:S04]  /*3da60*/  LDG.E.U16 R230, desc[UR10][R230.64] ;  /* 0x0000000ae6e67981 */ /* 0x000ea8000c1e1500 */
[----:B------:R1:W-:Y:S04]  /*3da70*/  STL [R1+0x34], R92 ;  /* 0x0000345c01007387 */ /* 0x0003e80000100800 */
[----:B----4-:R4:W-:Y:S01]  /*3da80*/  STL [R1+0x30], R2 ;  /* 0x0000300201007387 */ /* 0x0109e20000100800 */
[----:B------:R-:W-:-:S03]  /*3da90*/  IMAD.WIDE R224, R0, 0x2, R72 ;  /* 0x0000000200e07825 */ /* 0x000fc600078e0248 */
[----:B------:R-:W2:Y:S04]  /*3daa0*/  LDL.64 R80, [R1+0xcf0] ;  /* 0x000cf00001507983 */ /* 0x000ea80000100a00 */
[----:B------:R-:W2:Y:S04]  /*3dab0*/  LDL.64 R72, [R1+0xd08] ;  /* 0x000d080001487983 */ /* 0x000ea80000100a00 */
[----:B------:R-:W4:Y:S01]  /*3dac0*/  LDL.64 R82, [R1+0xc78] ;  /* 0x000c780001527983 */ /* 0x000f220000100a00 */
[----:B------:R-:W-:-:S03]  /*3dad0*/  IMAD.WIDE R218, R0, 0x2, R70 ;  /* 0x0000000200da7825 */ /* 0x000fc600078e0246 */
[----:B------:R-:W4:Y:S04]  /*3dae0*/  LDL.64 R88, [R1+0xc48] ;  /* 0x000c480001587983 */ /* 0x000f280000100a00 */
[----:B------:R-:W4:Y:S01]  /*3daf0*/  LDL.64 R70, [R1+0xcc0] ;  /* 0x000cc00001467983 */ /* 0x000f220000100a00 */
[----:B------:R-:W-:-:S03]  /*3db00*/  IMAD.WIDE R220, R0, 0x2, R76 ;  /* 0x0000000200dc7825 */ /* 0x000fc600078e024c */
[----:B------:R-:W4:Y:S01]  /*3db10*/  LDL.64 R86, [R1+0xc18] ;  /* 0x000c180001567983 */ /* 0x000f220000100a00 */
[----:B------:R-:W-:-:S03]  /*3db20*/  IMAD.WIDE R214, R0, 0x2, R68 ;  /* 0x0000000200d67825 */ /* 0x000fc600078e0244 */
[----:B------:R-:W4:Y:S01]  /*3db30*/  LDL.64 R76, [R1+0xc60] ;  /* 0x000c6000014c7983 */ /* 0x000f220000100a00 */
[----:B------:R-:W-:-:S03]  /*3db40*/  IMAD.WIDE R222, R0, 0x2, R78 ;  /* 0x0000000200de7825 */ /* 0x000fc600078e024e */
[----:B------:R-:W4:Y:S04]  /*3db50*/  LDL.64 R68, [R1+0xca8] ;  /* 0x000ca80001447983 */ /* 0x000f280000100a00 */
[----:B------:R-:W4:Y:S01]  /*3db60*/  LDL.64 R78, [R1+0xcd8] ;  /* 0x000cd800014e7983 */ /* 0x000f220000100a00 */
[----:B------:R-:W-:-:S03]  /*3db70*/  IMAD.WIDE R210, R0, 0x2, R66 ;  /* 0x0000000200d27825 */ /* 0x000fc600078e0242 */
[----:B------:R-:W4:Y:S04]  /*3db80*/  LDL.64 R66, [R1+0xc90] ;  /* 0x000c900001427983 */ /* 0x000f280000100a00 */
[----:B-1----:R-:W4:Y:S04]  /*3db90*/  LDL.64 R92, [R1+0xbb8] ;  /* 0x000bb800015c7983 */ /* 0x002f280000100a00 */
[----:B------:R-:W4:Y:S04]  /*3dba0*/  LDL.64 R90, [R1+0xb40] ;  /* 0x000b4000015a7983 */ /* 0x000f280000100a00 */
[----:B------:R-:W4:Y:S04]  /*3dbb0*/  LDL.64 R114, [R1+0x10d0] ;  /* 0x0010d00001727983 */ /* 0x000f280000100a00 */
[----:B------:R-:W4:Y:S04]  /*3dbc0*/  LDL.64 R118, [R1+0x1010] ;  /* 0x0010100001767983 */ /* 0x000f280000100a00 */
[----:B------:R-:W4:Y:S01]  /*3dbd0*/  LDL.64 R116, [R1+0xfb8] ;  /* 0x000fb80001747983 */ /* 0x000f220000100a00 */
[----:B------:R-:W-:-:S03]  /*3dbe0*/  IMAD.WIDE R64, R0, 0x2, R64 ;  /* 0x0000000200407825 */ /* 0x000fc600078e0240 */
[----:B------:R-:W4:Y:S01]  /*3dbf0*/  LDL.64 R122, [R1+0xf40] ;  /* 0x000f4000017a7983 */ /* 0x000f220000100a00 */
[----:B------:R-:W-:-:S03]  /*3dc00*/  IMAD.WIDE R62, R0, 0x2, R62 ;  /* 0x00000002003e7825 */ /* 0x000fc600078e023e */
[----:B------:R4:W4:Y:S01]  /*3dc10*/  LDG.E.U16 R195, desc[UR10][R64.64] ;  /* 0x0000000a40c37981 */ /* 0x000922000c1e1500 */
[----:B0-----:R-:W-:-:S03]  /*3dc20*/  IMAD.WIDE R60, R0, 0x2, R60 ;  /* 0x00000002003c7825 */ /* 0x001fc600078e023c */
[----:B------:R-:W4:Y:S04]  /*3dc30*/  LDG.E.U16 R191, desc[UR10][R62.64] ;  /* 0x0000000a3ebf7981 */ /* 0x000f28000c1e1500 */
[----:B------:R0:W4:Y:S04]  /*3dc40*/  LDG.E.U16 R187, desc[UR10][R60.64] ;  /* 0x0000000a3cbb7981 */ /* 0x000128000c1e1500 */
[----:B------:R-:W4:Y:S04]  /*3dc50*/  LDL.64 R120, [R1+0xef8] ;  /* 0x000ef80001787983 */ /* 0x000f280000100a00 */
[----:B------:R-:W4:Y:S04]  /*3dc60*/  LDG.E.U16 R222, desc[UR10][R222.64] ;  /* 0x0000000adede7981 */ /* 0x000f28000c1e1500 */
[----:B------:R-:W4:Y:S04]  /*3dc70*/  LDG.E.U16 R218, desc[UR10][R218.64] ;  /* 0x0000000adada7981 */ /* 0x000f28000c1e1500 */
[----:B------:R-:W4:Y:S04]  /*3dc80*/  LDL.64 R126, [R1+0xbf8] ;  /* 0x000bf800017e7983 */ /* 0x000f280000100a00 */
[----:B------:R-:W4:Y:S04]  /*3dc90*/  LDG.E.U16 R224, desc[UR10][R224.64] ;  /* 0x0000000ae0e07981 */ /* 0x000f28000c1e1500 */
[----:B------:R-:W4:Y:S04]  /*3dca0*/  LDG.E.U16 R220, desc[UR10][R220.64] ;  /* 0x0000000adcdc7981 */ /* 0x000f28000c1e1500 */
[----:B------:R-:W4:Y:S04]  /*3dcb0*/  LDL.64 R140, [R1+0xb98] ;  /* 0x000b9800018c7983 */ /* 0x000f280000100a00 */
[----:B------:R-:W4:Y:S04]  /*3dcc0*/  LDL.64 R132, [R1+0xb68] ;  /* 0x000b680001847983 */ /* 0x000f280000100a00 */
[----:B------:R-:W4:Y:S04]  /*3dcd0*/  LDL.64 R134, [R1+0xb80] ;  /* 0x000b800001867983 */ /* 0x000f280000100a00 */
[----:B------:R-:W4:Y:S04]  /*3dce0*/  LDL.64 R128, [R1+0x10f8] ;  /* 0x0010f80001807983 */ /* 0x000f280000100a00 */
[----:B------:R-:W4:Y:S04]  /*3dcf0*/  LDL.64 R136, [R1+0x10c8] ;  /* 0x0010c80001887983 */ /* 0x000f280000100a00 */
[----:B------:R-:W4:Y:S04]  /*3dd00*/  LDL.64 R130, [R1+0x1110] ;  /* 0x0011100001827983 */ /* 0x000f280000100a00 */
[----:B------:R-:W4:Y:S04]  /*3dd10*/  LDL.64 R138, [R1+0x10e0] ;  /* 0x0010e000018a7983 */ /* 0x000f280000100a00 */
[----:B------:R-:W4:Y:S04]  /*3dd20*/  LDG.E.U16 R210, desc[UR10][R210.64] ;  /* 0x0000000ad2d27981 */ /* 0x000f28000c1e1500 */
[----:B------:R-:W4:Y:S01]  /*3dd30*/  LDG.E.U16 R214, desc[UR10][R214.64] ;  /* 0x0000000ad6d67981 */ /* 0x000f22000c1e1500 */
[----:B---3--:R-:W-:-:S03]  /*3dd40*/  IMAD.WIDE R182, R0, 0x2, R74 ;  /* 0x0000000200b67825 */ /* 0x008fc600078e024a */
[----:B------:R-:W3:Y:S01]  /*3dd50*/  LDL.64 R74, [R1+0xc30] ;  /* 0x000c3000014a7983 */ /* 0x000ee20000100a00 */
[----:B------:R-:W-:-:S03]  /*3dd60*/  IMAD.WIDE R178, R0, 0x2, R84 ;  /* 0x0000000200b27825 */ /* 0x000fc600078e0254 */
[----:B------:R-:W3:Y:S04]  /*3dd70*/  LDL.64 R84, [R1+0xba0] ;  /* 0x000ba00001547983 */ /* 0x000ee80000100a00 */
[----:B------:R-:W3:Y:S04]  /*3dd80*/  LDG.E.U16 R178, desc[UR10][R178.64] ;  /* 0x0000000ab2b27981 */ /* 0x000ee8000c1e1500 */
[----:B------:R-:W3:Y:S01]  /*3dd90*/  LDG.E.U16 R182, desc[UR10][R182.64] ;  /* 0x0000000ab6b67981 */ /* 0x000ee2000c1e1500 */
[----:B--2---:R-:W-:-:S03]  /*3dda0*/  IMAD.WIDE R174, R0, 0x2, R72 ;  /* 0x0000000200ae7825 */ /* 0x004fc600078e0248 */
[----:B------:R-:W2:Y:S01]  /*3ddb0*/  LDL.64 R72, [R1+0xc00] ;  /* 0x000c000001487983 */ /* 0x000ea20000100a00 */
[----:B------:R-:W-:-:S03]  /*3ddc0*/  IMAD.WIDE R170, R0, 0x2, R80 ;  /* 0x0000000200aa7825 */ /* 0x000fc600078e0250 */
[----:B------:R-:W2:Y:S01]  /*3ddd0*/  LDL.64 R80, [R1+0xbe8] ;  /* 0x000be80001507983 */ /* 0x000ea20000100a00 */
[----:B----4-:R-:W-:-:S03]  /*3dde0*/  IMAD.WIDE R64, R0, 0x2, R82 ;  /* 0x0000000200407825 */ /* 0x010fc600078e0252 */
[----:B------:R-:W4:Y:S01]  /*3ddf0*/  LDL.64 R82, [R1+0xb70] ;  /* 0x000b700001527983 */ /* 0x000f220000100a00 */
[----:B0-----:R-:W-:-:S03]  /*3de00*/  IMAD.WIDE R60, R0, 0x2, R70 ;  /* 0x00000002003c7825 */ /* 0x001fc600078e0246 */
[----:B------:R-:W4:Y:S04]  /*3de10*/  LDL.64 R70, [R1+0xb88] ;  /* 0x000b880001467983 */ /* 0x000f280000100a00 */
[----:B------:R-:W4:Y:S01]  /*3de20*/  LDG.E.U16 R104, desc[UR10][R64.64] ;  /* 0x0000000a40687981 */ /* 0x000f22000c1e1500 */
[----:B------:R-:W-:-:S03]  /*3de30*/  IMAD.WIDE R68, R0, 0x2, R68 ;  /* 0x0000000200447825 */ /* 0x000fc600078e0244 */
[----:B------:R0:W4:Y:S01]  /*3de40*/  LDG.E.U16 R107, desc[UR10][R60.64] ;  /* 0x0000000a3c6b7981 */ /* 0x000122000c1e1500 */
[----:B------:R-:W-:-:S03]  /*3de50*/  IMAD.WIDE R158, R0, 0x2, R78 ;  /* 0x00000002009e7825 */ /* 0x000fc600078e024e */
[----:B------:R3:W4:Y:S04]  /*3de60*/  LDG.E.U16 R106, desc[UR10][R68.64] ;  /* 0x0000000a446a7981 */ /* 0x000728000c1e1500 */
[----:B------:R-:W4:Y:S01]  /*3de70*/  LDL.64 R78, [R1+0xbd0] ;  /* 0x000bd000014e7983 */ /* 0x000f220000100a00 */
[----:B------:R-:W-:-:S03]  /*3de80*/  IMAD.WIDE R62, R0, 0x2, R76 ;  /* 0x00000002003e7825 */ /* 0x000fc600078e024c */
[----:B------:R-:W4:Y:S01]  /*3de90*/  LDL.64 R76, [R1+0xb58] ;  /* 0x000b5800014c7983 */ /* 0x000f220000100a00 */
[----:B0-----:R-:W-:-:S03]  /*3dea0*/  IMAD.WIDE R60, R0, 0x2, R88 ;  /* 0x00000002003c7825 */ /* 0x001fc600078e0258 */
[----:B------:R-:W4:Y:S04]  /*3deb0*/  LDL.64 R88, [R1+0x1148] ;  /* 0x0011480001587983 */ /* 0x000f280000100a00 */
[----:B------:R0:W4:Y:S01]  /*3dec0*/  LDG.E.U16 R103, desc[UR10][R62.64] ;  /* 0x0000000a3e677981 */ /* 0x000122000c1e1500 */
[----:B------:R-:W-:-:S03]  /*3ded0*/  IMAD.WIDE R66, R0, 0x2, R66 ;  /* 0x0000000200427825 */ /* 0x000fc600078e0242 */
[----:B------:R-:W4:Y:S04]  /*3dee0*/  LDG.E.U16 R102, desc[UR10][R60.64] ;  /* 0x0000000a3c667981 */ /* 0x000f28000c1e1500 */
[----:B------:R1:W4:Y:S04]  /*3def0*/  LDG.E.U16 R105, desc[UR10][R66.64] ;  /* 0x0000000a42697981 */ /* 0x000328000c1e1500 */
[----:B------:R-:W4:Y:S04]  /*3df00*/  LDG.E.U16 R158, desc[UR10][R158.64] ;  /* 0x0000000a9e9e7981 */ /* 0x000f28000c1e1500 */
[----:B------:R-:W4:Y:S04]  /*3df10*/  LDG.E.U16 R170, desc[UR10][R170.64] ;  /* 0x0000000aaaaa7981 */ /* 0x000f28000c1e1500 */
[----:B------:R-:W4:Y:S01]  /*3df20*/  LDG.E.U16 R174, desc[UR10][R174.64] ;  /* 0x0000000aaeae7981 */ /* 0x000f22000c1e1500 */
[----:B---3--:R-:W-:-:S03]  /*3df30*/  IMAD.WIDE R68, R0, 0x2, R74 ;  /* 0x0000000200447825 */ /* 0x008fc600078e024a */
[----:B------:R-:W3:Y:S01]  /*3df40*/  LDL.64 R74, [R1+0xb28] ;  /* 0x000b2800014a7983 */ /* 0x000ee20000100a00 */
[----:B--2---:R-:W-:-:S03]  /*3df50*/  IMAD.WIDE R64, R0, 0x2, R72 ;  /* 0x0000000200407825 */ /* 0x004fc600078e0248 */
[----:B------:R-:W2:Y:S04]  /*3df60*/  LDG.E.U16 R101, desc[UR10][R68.64] ;  /* 0x0000000a44657981 */ /* 0x000ea8000c1e1500 */
[----:B------:R-:W2:Y:S04]  /*3df70*/  LDL.64 R72, [R1+0x1130] ;  /* 0x0011300001487983 */ /* 0x000ea80000100a00 */
[----:B------:R4:W2:Y:S01]  /*3df80*/  LDG.E.U16 R99, desc[UR10][R64.64] ;  /* 0x0000000a40637981 */ /* 0x0008a2000c1e1500 */
[----:B0-----:R-:W-:-:S03]  /*3df90*/  IMAD.WIDE R62, R0, 0x2, R80 ;  /* 0x00000002003e7825 */ /* 0x001fc600078e0250 */
[----:B------:R-:W2:Y:S01]  /*3dfa0*/  LDL.64 R80, [R1+0x1100] ;  /* 0x0011000001507983 */ /* 0x000ea20000100a00 */
[----:B-1----:R-:W-:-:S03]  /*3dfb0*/  IMAD.WIDE R66, R0, 0x2, R86 ;  /* 0x0000000200427825 */ /* 0x002fc600078e0256 */
[----:B------:R-:W2:Y:S01]  /*3dfc0*/  LDL.64 R86, [R1+0x1118] ;  /* 0x0011180001567983 */ /* 0x000ea20000100a00 */
[----:B----4-:R-:W-:-:S03]  /*3dfd0*/  IMAD.WIDE R64, R0, 0x2, R70 ;  /* 0x0000000200407825 */ /* 0x010fc600078e0246 */
[----:B------:R-:W4:Y:S04]  /*3dfe0*/  LDL.64 R70, [R1+0x10b0] ;  /* 0x0010b00001467983 */ /* 0x000f280000100a00 */
[----:B------:R0:W4:Y:S04]  /*3dff0*/  LDG.E.U16 R100, desc[UR10][R66.64] ;  /* 0x0000000a42647981 */ /* 0x000128000c1e1500 */
[----:B------:R1:W4:Y:S01]  /*3e000*/  LDG.E.U16 R98, desc[UR10][R62.64] ;  /* 0x0000000a3e627981 */ /* 0x000322000c1e1500 */
[----:B------:R-:W-:-:S03]  /*3e010*/  IMAD.WIDE R60, R0, 0x2, R78 ;  /* 0x00000002003c7825 */ /* 0x000fc600078e024e */
[----:B------:R-:W4:Y:S01]  /*3e020*/  LDL.64 R78, [R1+0x10e8] ;  /* 0x0010e800014e7983 */ /* 0x000f220000100a00 */
[----:B0-----:R-:W-:-:S03]  /*3e030*/  IMAD.WIDE R66, R0, 0x2, R84 ;  /* 0x0000000200427825 */ /* 0x001fc600078e0254 */
[----:B------:R0:W4:Y:S01]  /*3e040*/  LDG.E.U16 R97, desc[UR10][R60.64] ;  /* 0x0000000a3c617981 */ /* 0x000122000c1e1500 */
[----:B-1----:R-:W-:-:S03]  /*3e050*/  IMAD.WIDE R62, R0, 0x2, R82 ;  /* 0x00000002003e7825 */ /* 0x002fc600078e0252 */
[----:B------:R-:W4:Y:S04]  /*3e060*/  LDG.E.U16 R95, desc[UR10][R66.64] ;  /* 0x0000000a425f7981 */ /* 0x000f28000c1e1500 */
[----:B------:R-:W4:Y:S01]  /*3e070*/  LDL.64 R84, [R1+0x1090] ;  /* 0x0010900001547983 */ /* 0x000f220000100a00 */
[----:B0-----:R-:W-:-:S03]  /*3e080*/  IMAD.WIDE R60, R0, 0x2, R76 ;  /* 0x00000002003c7825 */ /* 0x001fc600078e024c */
[----:B------:R-:W4:Y:S01]  /*3e090*/  LDL.64 R76, [R1+0x1070] ;  /* 0x00107000014c7983 */ /* 0x000f220000100a00 */
[----:B------:R-:W-:-:S03]  /*3e0a0*/  IMAD.WIDE R68, R0, 0x2, R92 ;  /* 0x0000000200447825 */ /* 0x000fc600078e025c */
[----:B------:R-:W4:Y:S04]  /*3e0b0*/  LDG.E.U16 R93, desc[UR10][R62.64] ;  /* 0x0000000a3e5d7981 */ /* 0x000f28000c1e1500 */
[----:B------:R0:W4:Y:S04]  /*3e0c0*/  LDG.E.U16 R94, desc[UR10][R64.64] ;  /* 0x0000000a405e7981 */ /* 0x000128000c1e1500 */
[----:B------:R-:W4:Y:S04]  /*3e0d0*/  LDL.64 R82, [R1+0x1050] ;  /* 0x0010500001527983 */ /* 0x000f280000100a00 */
[----:B------:R1:W4:Y:S01]  /*3e0e0*/  LDG.E.U16 R96, desc[UR10][R68.64] ;  /* 0x0000000a44607981 */ /* 0x000322000c1e1500 */
[----:B0-----:R-:W-:-:S03]  /*3e0f0*/  IMAD.WIDE R64, R0, 0x2, R88 ;  /* 0x0000000200407825 */ /* 0x001fc600078e0258 */
[----:B------:R-:W4:Y:S04]  /*3e100*/  LDG.E.U16 R92, desc[UR10][R60.64] ;  /* 0x0000000a3c5c7981 */ /* 0x000f28000c1e1500 */
[----:B------:R-:W4:Y:S01]  /*3e110*/  LDG.E.U16 R89, desc[UR10][R64.64] ;  /* 0x0000000a40597981 */ /* 0x000f22000c1e1500 */
[----:B-1----:R-:W-:-:S05]  /*3e120*/  IMAD.WIDE R68, R0, 0x2, R90 ;  /* 0x0000000200447825 */ /* 0x002fca00078e025a */
[----:B------:R0:W4:Y:S01]  /*3e130*/  LDG.E.U16 R91, desc[UR10][R68.64] ;  /* 0x0000000a445b7981 */ /* 0x000122000c1e1500 */
        /* <DEDUP_REMOVED lines=8> */
[----:B----4-:R-:W-:-:S03]  /*3e1c0*/  IMAD.WIDE R62, R0, 0x2, R70 ;  /* 0x00000002003e7825 */ /* 0x010fc600078e0246 */
[----:B------:R-:W4:Y:S01]  /*3e1d0*/  LDL.64 R70, [R1+0xf70] ;  /* 0x000f700001467983 */ /* 0x000f220000100a00 */
[----:B------:R-:W-:-:S03]  /*3e1e0*/  IMAD.WIDE R60, R0, 0x2, R86 ;  /* 0x00000002003c7825 */ /* 0x000fc600078e0256 */
[----:B------:R0:W4:Y:S01]  /*3e1f0*/  LDG.E.U16 R86, desc[UR10][R68.64] ;  /* 0x0000000a44567981 */ /* 0x000122000c1e1500 */
[----:B------:R-:W-:-:S03]  /*3e200*/  IMAD.WIDE R64, R0, 0x2, R114 ;  /* 0x0000000200407825 */ /* 0x000fc600078e0272 */
[----:B------:R-:W4:Y:S01]  /*3e210*/  LDL.64 R114, [R1+0xf88] ;  /* 0x000f880001727983 */ /* 0x000f220000100a00 */
[----:B------:R-:W-:-:S03]  /*3e220*/  IMAD.WIDE R66, R0, 0x2, R78 ;  /* 0x0000000200427825 */ /* 0x000fc600078e024e */
[----:B------:R-:W4:Y:S04]  /*3e230*/  LDL.64 R78, [R1+0xfa0] ;  /* 0x000fa000014e7983 */ /* 0x000f280000100a00 */
[----:B------:R1:W4:Y:S04]  /*3e240*/  LDG.E.U16 R87, desc[UR10][R60.64] ;  /* 0x0000000a3c577981 */ /* 0x000328000c1e1500 */
[----:B------:R-:W4:Y:S01]  /*3e250*/  LDG.E.U16 R206, desc[UR10][R64.64] ;  /* 0x0000000a40ce7981 */ /* 0x000f22000c1e1500 */
[----:B0-----:R-:W-:-:S03]  /*3e260*/  IMAD.WIDE R68, R0, 0x2, R76 ;  /* 0x0000000200447825 */ /* 0x001fc600078e024c */
[----:B------:R-:W4:Y:S01]  /*3e270*/  LDG.E.U16 R205, desc[UR10][R62.64] ;  /* 0x0000000a3ecd7981 */ /* 0x000f22000c1e1500 */
[----:B-1----:R-:W-:-:S03]  /*3e280*/  IMAD.WIDE R60, R0, 0x2, R84 ;  /* 0x00000002003c7825 */ /* 0x002fc600078e0254 */
[----:B------:R-:W4:Y:S04]  /*3e290*/  LDL.64 R76, [R1+0xf58] ;  /* 0x000f5800014c7983 */ /* 0x000f280000100a00 */
[----:B------:R-:W4:Y:S04]  /*3e2a0*/  LDG.E.U16 R204, desc[UR10][R60.64] ;  /* 0x0000000a3ccc7981 */ /* 0x000f28000c1e1500 */
[----:B------:R0:W4:Y:S04]  /*3e2b0*/  LDG.E.U16 R85, desc[UR10][R66.64] ;  /* 0x0000000a42557981 */ /* 0x000128000c1e1500 */
[----:B------:R1:W4:Y:S01]  /*3e2c0*/  LDG.E.U16 R203, desc[UR10][R68.64] ;  /* 0x0000000a44cb7981 */ /* 0x000322000c1e1500 */
[----:B0-----:R-:W-:-:S03]  /*3e2d0*/  IMAD.WIDE R66, R0, 0x2, R82 ;  /* 0x0000000200427825 */ /* 0x001fc600078e0252 */
[----:B------:R-:W4:Y:S01]  /*3e2e0*/  LDL.64 R82, [R1+0xf28] ;  /* 0x000f280001527983 */ /* 0x000f220000100a00 */
[----:B---3--:R-:W-:-:S03]  /*3e2f0*/  IMAD.WIDE R64, R0, 0x2, R74 ;  /* 0x0000000200407825 */ /* 0x008fc600078e024a */
[----:B------:R0:W3:Y:S04]  /*3e300*/  LDG.E.U16 R202, desc[UR10][R66.64] ;  /* 0x0000000a42ca7981 */ /* 0x0000e8000c1e1500 */
[----:B------:R-:W3:Y:S01]  /*3e310*/  LDL.64 R74, [R1+0xf10] ;  /* 0x000f1000014a7983 */ /* 0x000ee20000100a00 */
[----:B------:R-:W-:-:S03]  /*3e320*/  IMAD.WIDE R62, R0, 0x2, R118 ;  /* 0x00000002003e7825 */ /* 0x000fc600078e0276 */
[----:B------:R-:W3:Y:S01]  /*3e330*/  LDG.E.U16 R201, desc[UR10][R64.64] ;  /* 0x0000000a40c97981 */ /* 0x000ee2000c1e1500 */
[----:B--2---:R-:W-:-:S03]  /*3e340*/  IMAD.WIDE R60, R0, 0x2, R72 ;  /* 0x00000002003c7825 */ /* 0x004fc600078e0248 */
[----:B------:R-:W2:Y:S04]  /*3e350*/  LDG.E.U16 R200, desc[UR10][R62.64] ;  /* 0x0000000a3ec87981 */ /* 0x000ea8000c1e1500 */
[----:B------:R-:W2:Y:S04]  /*3e360*/  LDL.64 R72, [R1+0xec8] ;  /* 0x000ec80001487983 */ /* 0x000ea80000100a00 */
[----:B------:R4:W2:Y:S01]  /*3e370*/  LDG.E.U16 R197, desc[UR10][R60.64] ;  /* 0x0000000a3cc57981 */ /* 0x0008a2000c1e1500 */
[----:B-1----:R-:W-:-:S03]  /*3e380*/  IMAD.WIDE R68, R0, 0x2, R80 ;  /* 0x0000000200447825 */ /* 0x002fc600078e0250 */
[----:B------:R-:W2:Y:S01]  /*3e390*/  LDL.64 R80, [R1+0xeb0] ;  /* 0x000eb00001507983 */ /* 0x000ea20000100a00 */
[----:B0-----:R-:W-:-:S03]  /*3e3a0*/  IMAD.WIDE R66, R0, 0x2, R116 ;  /* 0x0000000200427825 */ /* 0x001fc600078e0274 */
[----:B------:R-:W2:Y:S01]  /*3e3b0*/  LDL.64 R116, [R1+0xe80] ;  /* 0x000e800001747983 */ /* 0x000ea20000100a00 */
[----:B----4-:R-:W-:-:S03]  /*3e3c0*/  IMAD.WIDE R60, R0, 0x2, R70 ;  /* 0x00000002003c7825 */ /* 0x010fc600078e0246 */
[----:B------:R-:W4:Y:S01]  /*3e3d0*/  LDL.64 R70, [R1+0xe50] ;  /* 0x000e500001467983 */ /* 0x000f220000100a00 */
[----:B------:R-:W-:-:S03]  /*3e3e0*/  IMAD.WIDE R62, R0, 0x2, R114 ;  /* 0x00000002003e7825 */ /* 0x000fc600078e0272 */
[----:B------:R-:W4:Y:S01]  /*3e3f0*/  LDL.64 R118, [R1+0xee0] ;  /* 0x000ee00001767983 */ /* 0x000f220000100a00 */
[----:B------:R-:W-:-:S03]  /*3e400*/  IMAD.WIDE R64, R0, 0x2, R78 ;  /* 0x0000000200407825 */ /* 0x000fc600078e024e */
[----:B------:R0:W4:Y:S04]  /*3e410*/  LDG.E.U16 R196, desc[UR10][R68.64] ;  /* 0x0000000a44c47981 */ /* 0x000128000c1e1500 */
[----:B------:R-:W4:Y:S04]  /*3e420*/  LDL.64 R78, [R1+0xe98] ;  /* 0x000e9800014e7983 */ /* 0x000f280000100a00 */
[----:B------:R1:W4:Y:S04]  /*3e430*/  LDG.E.U16 R2, desc[UR10][R66.64] ;  /* 0x0000000a42027981 */ /* 0x000328000c1e1500 */
[----:B------:R-:W4:Y:S01]  /*3e440*/  LDG.E.U16 R251, desc[UR10][R62.64] ;  /* 0x0000000a3efb7981 */ /* 0x000f22000c1e1500 */
[----:B0-----:R-:W-:-:S03]  /*3e450*/  IMAD.WIDE R68, R0, 0x2, R76 ;  /* 0x0000000200447825 */ /* 0x001fc600078e024c */
[----:B------:R-:W4:Y:S01]  /*3e460*/  LDL.64 R114, [R1+0xe68] ;  /* 0x000e680001727983 */ /* 0x000f220000100a00 */
[----:B-1----:R-:W-:-:S03]  /*3e470*/  IMAD.WIDE R66, R0, 0x2, R122 ;  /* 0x0000000200427825 */ /* 0x002fc600078e027a */
[----:B------:R-:W4:Y:S04]  /*3e480*/  LDL.64 R76, [R1+0xe38] ;  /* 0x000e3800014c7983 */ /* 0x000f280000100a00 */
[----:B------:R-:W4:Y:S04]  /*3e490*/  LDG.E.U16 R248, desc[UR10][R66.64] ;  /* 0x0000000a42f87981 */ /* 0x000f28000c1e1500 */
[----:B------:R0:W4:Y:S04]  /*3e4a0*/  LDG.E.U16 R252, desc[UR10][R64.64] ;  /* 0x0000000a40fc7981 */ /* 0x000128000c1e1500 */
[----:B------:R-:W4:Y:S04]  /*3e4b0*/  LDG.E.U16 R250, desc[UR10][R60.64] ;  /* 0x0000000a3cfa7981 */ /* 0x000f28000c1e1500 */
[----:B------:R-:W4:Y:S01]  /*3e4c0*/  LDG.E.U16 R249, desc[UR10][R68.64] ;  /* 0x0000000a44f97981 */ /* 0x000f22000c1e1500 */
[----:B0-----:R-:W-:-:S03]  /*3e4d0*/  IMAD.WIDE R64, R0, 0x2, R82 ;  /* 0x0000000200407825 */ /* 0x001fc600078e0252 */
[----:B------:R-:W4:Y:S04]  /*3e4e0*/  LDL.64 R82, [R1+0xe20] ;  /* 0x000e200001527983 */ /* 0x000f280000100a00 */
[----:B------:R0:W4:Y:S04]  /*3e4f0*/  LDG.E.U16 R247, desc[UR10][R64.64] ;  /* 0x0000000a40f77981 */ /* 0x000128000c1e1500 */
[----:B------:R-:W4:Y:S01]  /*3e500*/  LDL.64 R122, [R1+0xdf0] ;  /* 0x000df000017a7983 */ /* 0x000f220000100a00 */
        /* <DEDUP_REMOVED lines=8> */
[----:B------:R-:W-:-:S03]  /*3e590*/  IMAD.WIDE R60, R0, 0x2, R120 ;  /* 0x00000002003c7825 */ /* 0x000fc600078e0278 */
[----:B------:R-:W2:Y:S01]  /*3e5a0*/  LDG.E.U16 R237, desc[UR10][R64.64] ;  /* 0x0000000a40ed7981 */ /* 0x000ea2000c1e1500 */
[----:B----4-:R-:W-:-:S03]  /*3e5b0*/  IMAD.WIDE R66, R0, 0x2, R70 ;  /* 0x0000000200427825 */ /* 0x010fc600078e0246 */
[----:B------:R-:W4:Y:S04]  /*3e5c0*/  LDL.64 R70, [R1+0xd60] ;  /* 0x000d600001467983 */ /* 0x000f280000100a00 */
[----:B------:R0:W4:Y:S01]  /*3e5d0*/  LDG.E.U16 R243, desc[UR10][R60.64] ;  /* 0x0000000a3cf37981 */ /* 0x000122000c1e1500 */
[----:B------:R-:W-:-:S03]  /*3e5e0*/  IMAD.WIDE R68, R0, 0x2, R118 ;  /* 0x0000000200447825 */ /* 0x000fc600078e0276 */
[----:B------:R-:W4:Y:S01]  /*3e5f0*/  LDL.64 R118, [R1+0xd78] ;  /* 0x000d780001767983 */ /* 0x000f220000100a00 */
[----:B------:R-:W-:-:S03]  /*3e600*/  IMAD.WIDE R62, R0, 0x2, R78 ;  /* 0x00000002003e7825 */ /* 0x000fc600078e024e */
[----:B------:R-:W4:Y:S01]  /*3e610*/  LDL.64 R78, [R1+0xd90] ;  /* 0x000d9000014e7983 */ /* 0x000f220000100a00 */
[----:B0-----:R-:W-:-:S03]  /*3e620*/  IMAD.WIDE R60, R0, 0x2, R116 ;  /* 0x00000002003c7825 */ /* 0x001fc600078e0274 */
[----:B------:R0:W4:Y:S04]  /*3e630*/  LDG.E.U16 R241, desc[UR10][R68.64] ;  /* 0x0000000a44f17981 */ /* 0x000128000c1e1500 */
[----:B------:R-:W4:Y:S01]  /*3e640*/  LDG.E.U16 R233, desc[UR10][R60.64] ;  /* 0x0000000a3ce97981 */ /* 0x000f22000c1e1500 */
[----:B------:R-:W-:-:S03]  /*3e650*/  IMAD.WIDE R64, R0, 0x2, R76 ;  /* 0x0000000200407825 */ /* 0x000fc600078e024c */
[----:B------:R1:W4:Y:S01]  /*3e660*/  LDG.E.U16 R235, desc[UR10][R62.64] ;  /* 0x0000000a3eeb7981 */ /* 0x000322000c1e1500 */
[----:B0-----:R-:W-:-:S03]  /*3e670*/  IMAD.WIDE R68, R0, 0x2, R114 ;  /* 0x0000000200447825 */ /* 0x001fc600078e0272 */
[----:B------:R-:W4:Y:S04]  /*3e680*/  LDL.64 R76, [R1+0xd30] ;  /* 0x000d3000014c7983 */ /* 0x000f280000100a00 */
[----:B------:R-:W4:Y:S04]  /*3e690*/  LDL.64 R114, [R1+0xd18] ;  /* 0x000d180001727983 */ /* 0x000f280000100a00 */
[----:B------:R-:W4:Y:S04]  /*3e6a0*/  LDG.E.U16 R229, desc[UR10][R66.64] ;  /* 0x0000000a42e57981 */ /* 0x000f28000c1e1500 */
[----:B------:R-:W4:Y:S01]  /*3e6b0*/  LDG.E.U16 R227, desc[UR10][R64.64] ;  /* 0x0000000a40e37981 */ /* 0x000f22000c1e1500 */
[----:B-1----:R-:W-:-:S03]  /*3e6c0*/  IMAD.WIDE R62, R0, 0x2, R82 ;  /* 0x00000002003e7825 */ /* 0x002fc600078e0252 */
[----:B------:R-:W4:Y:S04]  /*3e6d0*/  LDG.E.U16 R231, desc[UR10][R68.64] ;  /* 0x0000000a44e77981 */ /* 0x000f28000c1e1500 */
[----:B------:R-:W4:Y:S04]  /*3e6e0*/  LDL.64 R82, [R1+0xd00] ;  /* 0x000d000001527983 */ /* 0x000f280000100a00 */
[----:B------:R-:W4:Y:S04]  /*3e6f0*/  LDL.64 R66, [R1+0xc70] ;  /* 0x000c700001427983 */ /* 0x000f280000100a00 */
[----:B------:R-:W4:Y:S04]  /*3e700*/  LDL.64 R64, [R1+0xcd0] ;  /* 0x000cd00001407983 */ /* 0x000f280000100a00 */
[----:B------:R-:W4:Y:S04]  /*3e710*/  LDG.E.U16 R225, desc[UR10][R62.64] ;  /* 0x0000000a3ee17981 */ /* 0x000f28000c1e1500 */
[----:B------:R-:W4:Y:S04]  /*3e720*/  LDL.64 R68, [R1+0xc88] ;  /* 0x000c880001447983 */ /* 0x000f280000100a00 */
[----:B------:R-:W4:Y:S04]  /*3e730*/  LDL.64 R120, [R1+0xdc0] ;  /* 0x000dc00001787983 */ /* 0x000f280000100a00 */
[----:B------:R-:W4:Y:S01]  /*3e740*/  LDL.64 R116, [R1+0xd48] ;  /* 0x000d480001747983 */ /* 0x000f220000100a00 */
[----:B---3--:R-:W-:-:S03]  /*3e750*/  IMAD.WIDE R60, R0, 0x2, R74 ;  /* 0x00000002003c7825 */ /* 0x008fc600078e024a */
[----:B------:R-:W3:Y:S04]  /*3e760*/  LDL.64 R74, [R1+0xce8] ;  /* 0x000ce800014a7983 */ /* 0x000ee80000100a00 */
[----:B------:R2:W3:Y:S02]  /*3e770*/  LDG.E.U16 R223, desc[UR10][R60.64] ;  /* 0x0000000a3cdf7981 */ /* 0x0004e4000c1e1500 */
[C---:B--2---:R-:W-:Y:S02]  /*3e780*/  IMAD.WIDE R60, R0.reuse, 0x2, R72 ;  /* 0x00000002003c7825 */ /* 0x044fe400078e0248 */
[----:B------:R-:W2:Y:S04]  /*3e790*/  LDL.64 R72, [R1+0xcb8] ;  /* 0x000cb80001487983 */ /* 0x000ea80000100a00 */
[----:B------:R4:W2:Y:S01]  /*3e7a0*/  LDG.E.U16 R219, desc[UR10][R60.64] ;  /* 0x0000000a3cdb7981 */ /* 0x0008a2000c1e1500 */
[----:B------:R-:W-:-:S03]  /*3e7b0*/  IMAD.WIDE R212, R0, 0x2, R80 ;  /* 0x0000000200d47825 */ /* 0x000fc600078e0250 */
[----:B------:R-:W2:Y:S01]  /*3e7c0*/  LDL.64 R80, [R1+0xca0] ;  /* 0x000ca00001507983 */ /* 0x000ea20000100a00 */
[----:B------:R-:W-:-:S03]  /*3e7d0*/  IMAD.WIDE R62, R0, 0x2, R122 ;  /* 0x00000002003e7825 */ /* 0x000fc600078e027a */
[----:B------:R-:W2:Y:S01]  /*3e7e0*/  LDL.64 R122, [R1+0xbe0] ;  /* 0x000be000017a7983 */ /* 0x000ea20000100a00 */
[----:B----4-:R-:W-:-:S03]  /*3e7f0*/  IMAD.WIDE R60, R0, 0x2, R70 ;  /* 0x00000002003c7825 */ /* 0x010fc600078e0246 */
[----:B------:R-:W4:Y:S04]  /*3e800*/  LDL.64 R70, [R1+0xc40] ;  /* 0x000c400001467983 */ /* 0x000f280000100a00 */
[----:B------:R0:W4:Y:S04]  /*3e810*/  LDG.E.U16 R221, desc[UR10][R62.64] ;  /* 0x0000000a3edd7981 */ /* 0x000128000c1e1500 */
[----:B------:R-:W4:Y:S01]  /*3e820*/  LDG.E.U16 R189, desc[UR10][R60.64] ;  /* 0x0000000a3cbd7981 */ /* 0x000f22000c1e1500 */
[----:B------:R-:W-:-:S03]  /*3e830*/  IMAD.WIDE R208, R0, 0x2, R78 ;  /* 0x0000000200d07825 */ /* 0x000fc600078e024e */
[----:B------:R-:W4:Y:S01]  /*3e840*/  LDL.64 R78, [R1+0xc58] ;  /* 0x000c5800014e7983 */ /* 0x000f220000100a00 */
[----:B0-----:R-:W-:-:S03]  /*3e850*/  IMAD.WIDE R62, R0, 0x2, R118 ;  /* 0x00000002003e7825 */ /* 0x001fc600078e0276 */
[----:B------:R-:W4:Y:S04]  /*3e860*/  LDL.64 R118, [R1+0x1140] ;  /* 0x0011400001767983 */ /* 0x000f280000100a00 */
[----:B------:R2:W4:Y:S01]  /*3e870*/  LDG.E.U16 R193, desc[UR10][R62.64] ;  /* 0x0000000a3ec17981 */ /* 0x000522000c1e1500 */
[----:B------:R-:W-:-:S03]  /*3e880*/  IMAD.WIDE R166, R0, 0x2, R136 ;  /* 0x0000000200a67825 */ /* 0x000fc600078e0288 */
[----:B------:R-:W4:Y:S01]  /*3e890*/  LDL.64 R136, [R1+0xf68] ;  /* 0x000f680001887983 */ /* 0x000f220000100a00 */
[----:B------:R-:W-:-:S03]  /*3e8a0*/  IMAD.WIDE R180, R0, 0x2, R76 ;  /* 0x0000000200b47825 */ /* 0x000fc600078e024c */
[----:B------:R-:W4:Y:S01]  /*3e8b0*/  LDL.64 R76, [R1+0xc28] ;  /* 0x000c2800014c7983 */ /* 0x000f220000100a00 */
[----:B------:R-:W-:-:S03]  /*3e8c0*/  IMAD.WIDE R176, R0, 0x2, R114 ;  /* 0x0000000200b07825 */ /* 0x000fc600078e0272 */
[----:B------:R-:W4:Y:S04]  /*3e8d0*/  LDL.64 R114, [R1+0xc10] ;  /* 0x000c100001727983 */ /* 0x000f280000100a00 */
[----:B------:R-:W4:Y:S04]  /*3e8e0*/  LDG.E.U16 R166, desc[UR10][R166.64] ;  /* 0x0000000aa6a67981 */ /* 0x000f28000c1e1500 */
[----:B------:R-:W4:Y:S04]  /*3e8f0*/  LDG.E.U16 R176, desc[UR10][R176.64] ;  /* 0x0000000ab0b07981 */ /* 0x000f28000c1e1500 */
[----:B------:R-:W4:Y:S01]  /*3e900*/  LDG.E.U16 R180, desc[UR10][R180.64] ;  /* 0x0000000ab4b47981 */ /* 0x000f22000c1e1500 */
[----:B------:R-:W-:-:S03]  /*3e910*/  IMAD.WIDE R172, R0, 0x2, R82 ;  /* 0x0000000200ac7825 */ /* 0x000fc600078e0252 */
[----:B------:R-:W4:Y:S01]  /*3e920*/  LDG.E.U16 R208, desc[UR10][R208.64] ;  /* 0x0000000ad0d07981 */ /* 0x000f22000c1e1500 */
[----:B------:R-:W-:-:S03]  /*3e930*/  IMAD.WIDE R66, R0, 0x2, R66 ;  /* 0x0000000200427825 */ /* 0x000fc600078e0242 */
[----:B------:R-:W4:Y:S01]  /*3e940*/  LDG.E.U16 R172, desc[UR10][R172.64] ;  /* 0x0000000aacac7981 */ /* 0x000f22000c1e1500 */
[----:B------:R-:W-:-:S03]  /*3e950*/  IMAD.WIDE R64, R0, 0x2, R64 ;  /* 0x0000000200407825 */ /* 0x000fc600078e0240 */
[----:B------:R-:W4:Y:S04]  /*3e960*/  LDG.E.U16 R212, desc[UR10][R212.64] ;  /* 0x0000000ad4d47981 */ /* 0x000f28000c1e1500 */
[----:B------:R-:W4:Y:S01]  /*3e970*/  LDG.E.U16 R84, desc[UR10][R64.64] ;  /* 0x0000000a40547981 */ /* 0x000f22000c1e1500 */
[----:B---3--:R-:W-:-:S03]  /*3e980*/  IMAD.WIDE R168, R0, 0x2, R74 ;  /* 0x0000000200a87825 */ /* 0x008fc600078e024a */
[----:B------:R-:W3:Y:S01]  /*3e990*/  LDL.64 R74, [R1+0xbc8] ;  /* 0x000bc800014a7983 */ /* 0x000ee20000100a00 */
[----:B------:R-:W-:-:S03]  /*3e9a0*/  IMAD.WIDE R68, R0, 0x2, R68 ;  /* 0x0000000200447825 */ /* 0x000fc600078e0244 */
[----:B------:R-:W3:Y:S01]  /*3e9b0*/  LDG.E.U16 R168, desc[UR10][R168.64] ;  /* 0x0000000aa8a87981 */ /* 0x000ee2000c1e1500 */
[----:B--2---:R-:W-:-:S03]  /*3e9c0*/  IMAD.WIDE R62, R0, 0x2, R72 ;  /* 0x00000002003e7825 */ /* 0x004fc600078e0248 */
[----:B------:R-:W2:Y:S04]  /*3e9d0*/  LDL.64 R72, [R1+0xbb0] ;  /* 0x000bb00001487983 */ /* 0x000ea80000100a00 */
[----:B------:R4:W2:Y:S01]  /*3e9e0*/  LDG.E.U16 R83, desc[UR10][R62.64] ;  /* 0x0000000a3e537981 */ /* 0x0008a2000c1e1500 */
[----:B------:R-:W-:-:S03]  /*3e9f0*/  IMAD.WIDE R60, R0, 0x2, R80 ;  /* 0x00000002003c7825 */ /* 0x000fc600078e0250 */
[----:B------:R0:W2:Y:S04]  /*3ea00*/  LDG.E.U16 R80, desc[UR10][R66.64] ;  /* 0x0000000a42507981 */ /* 0x0000a8000c1e1500 */
[----:B------:R1:W2:Y:S01]  /*3ea10*/  LDG.E.U16 R82, desc[UR10][R60.64] ;  /* 0x0000000a3c527981 */ /* 0x0002a2000c1e1500 */
[----:B----4-:R-:W-:-:S03]  /*3ea20*/  IMAD.WIDE R62, R0, 0x2, R70 ;  /* 0x00000002003e7825 */ /* 0x010fc600078e0246 */
[----:B------:R-:W4:Y:S01]  /*3ea30*/  LDL.64 R70, [R1+0xb38] ;  /* 0x000b380001467983 */ /* 0x000f220000100a00 */
[----:B0-----:R-:W-:-:S03]  /*3ea40*/  IMAD.WIDE R66, R0, 0x2, R126 ;  /* 0x0000000200427825 */ /* 0x001fc600078e027e */
[----:B------:R-:W4:Y:S04]  /*3ea50*/  LDL.64 R126, [R1+0x10a8] ;  /* 0x0010a800017e7983 */ /* 0x000f280000100a00 */
[----:B------:R0:W4:Y:S01]  /*3ea60*/  LDG.E.U16 R81, desc[UR10][R68.64] ;  /* 0x0000000a44517981 */ /* 0x000122000c1e1500 */
[----:B------:R-:W-:-:S03]  /*3ea70*/  IMAD.WIDE R64, R0, 0x2, R78 ;  /* 0x0000000200407825 */ /* 0x000fc600078e024e */
[----:B------:R-:W4:Y:S04]  /*3ea80*/  LDG.E.U16 R78, desc[UR10][R62.64] ;  /* 0x0000000a3e4e7981 */ /* 0x000f28000c1e1500 */
[----:B------:R0:W4:Y:S01]  /*3ea90*/  LDG.E.U16 R79, desc[UR10][R64.64] ;  /* 0x0000000a404f7981 */ /* 0x000122000c1e1500 */
[----:B------:R-:W-:-:S03]  /*3eaa0*/  IMAD.WIDE R216, R0, 0x2, R120 ;  /* 0x0000000200d87825 */ /* 0x000fc600078e0278 */
[----:B------:R-:W4:Y:S01]  /*3eab0*/  LDL.64 R120, [R1+0xb50] ;  /* 0x000b500001787983 */ /* 0x000f220000100a00 */
[----:B------:R-:W-:-:S03]  /*3eac0*/  IMAD.WIDE R184, R0, 0x2, R116 ;  /* 0x0000000200b87825 */ /* 0x000fc600078e0274 */
[----:B------:R-:W4:Y:S01]  /*3ead0*/  LDL.64 R116, [R1+0xb20] ;  /* 0x000b200001747983 */ /* 0x000f220000100a00 */
[----:B-1----:R-:W-:-:S03]  /*3eae0*/  IMAD.WIDE R60, R0, 0x2, R76 ;  /* 0x00000002003c7825 */ /* 0x002fc600078e024c */
[----:B------:R-:W4:Y:S01]  /*3eaf0*/  LDG.E.U16 R184, desc[UR10][R184.64] ;  /* 0x0000000ab8b87981 */ /* 0x000f22000c1e1500 */
[----:B0-----:R-:W-:-:S03]  /*3eb00*/  IMAD.WIDE R68, R0, 0x2, R114 ;  /* 0x0000000200447825 */ /* 0x001fc600078e0272 */
[----:B------:R-:W4:Y:S01]  /*3eb10*/  LDG.E.U16 R77, desc[UR10][R60.64] ;  /* 0x0000000a3c4d7981 */ /* 0x000f22000c1e1500 */
[----:B------:R-:W-:-:S03]  /*3eb20*/  IMAD.WIDE R64, R0, 0x2, R122 ;  /* 0x0000000200407825 */ /* 0x000fc600078e027a */
[----:B------:R0:W4:Y:S04]  /*3eb30*/  LDG.E.U16 R76, desc[UR10][R68.64] ;  /* 0x0000000a444c7981 */ /* 0x000128000c1e1500 */
[----:B------:R-:W4:Y:S04]  /*3eb40*/  LDL.64 R114, [R1+0x1128] ;  /* 0x0011280001727983 */ /* 0x000f280000100a00 */
[----:B------:R-:W4:Y:S01]  /*3eb50*/  LDL.64 R122, [R1+0x1088] ;  /* 0x00108800017a7983 */ /* 0x000f220000100a00 */
[----:B0-----:R-:W-:-:S03]  /*3eb60*/  IMAD.WIDE R68, R0, 0x2, R140 ;  /* 0x0000000200447825 */ /* 0x001fc600078e028c */
[----:B------:R-:W4:Y:S01]  /*3eb70*/  LDG.E.U16 R216, desc[UR10][R216.64] ;  /* 0x0000000ad8d87981 */ /* 0x000f22000c1e1500 */
[----:B---3--:R-:W-:-:S03]  /*3eb80*/  IMAD.WIDE R62, R0, 0x2, R74 ;  /* 0x00000002003e7825 */ /* 0x008fc600078e024a */
[----:B------:R0:W3:Y:S04]  /*3eb90*/  LDG.E.U16 R74, desc[UR10][R64.64] ;  /* 0x0000000a404a7981 */ /* 0x0000e8000c1e1500 */
[----:B------:R-:W3:Y:S01]  /*3eba0*/  LDG.E.U16 R75, desc[UR10][R66.64] ;  /* 0x0000000a424b7981 */ /* 0x000ee2000c1e1500 */
[----:B0-----:R-:W-:-:S03]  /*3ebb0*/  IMAD.WIDE R64, R0, 0x2, R132 ;  /* 0x0000000200407825 */ /* 0x001fc600078e0284 */
[----:B------:R-:W3:Y:S01]  /*3ebc0*/  LDL.64 R132, [R1+0x1048] ;  /* 0x0010480001847983 */ /* 0x000ee20000100a00 */
[----:B--2---:R-:W-:-:S03]  /*3ebd0*/  IMAD.WIDE R60, R0, 0x2, R72 ;  /* 0x00000002003c7825 */ /* 0x004fc600078e0248 */
[----:B------:R-:W2:Y:S04]  /*3ebe0*/  LDG.E.U16 R73, desc[UR10][R62.64] ;  /* 0x0000000a3e497981 */ /* 0x000ea8000c1e1500 */
[----:B------:R4:W2:Y:S02]  /*3ebf0*/  LDG.E.U16 R72, desc[UR10][R60.64] ;  /* 0x0000000a3c487981 */ /* 0x0008a4000c1e1500 */
[C---:B----4-:R-:W-:Y:S02]  /*3ec00*/  IMAD.WIDE R60, R0.reuse, 0x2, R70 ;  /* 0x00000002003c7825 */ /* 0x050fe400078e0246 */
[----:B------:R-:W4:Y:S02]  /*3ec10*/  LDG.E.U16 R71, desc[UR10][R68.64] ;  /* 0x0000000a44477981 */ /* 0x000f24000c1e1500 */
[----:B------:R-:W-:-:S02]  /*3ec20*/  IMAD.WIDE R164, R0, 0x2, R126 ;  /* 0x0000000200a47825 */ /* 0x000fc400078e027e */
[----:B------:R-:W2:Y:S02]  /*3ec30*/  LDL.64 R126, [R1+0xf98] ;  /* 0x000f9800017e7983 */ /* 0x000ea40000100a00 */
[C---:B------:R-:W-:Y:S02]  /*3ec40*/  IMAD.WIDE R66, R0.reuse, 0x2, R134 ;  /* 0x0000000200427825 */ /* 0x040fe400078e0286 */
[----:B------:R-:W2:Y:S04]  /*3ec50*/  LDL.64 R134, [R1+0x1068] ;  /* 0x0010680001867983 */ /* 0x000ea80000100a00 */
[----:B------:R0:W2:Y:S04]  /*3ec60*/  LDG.E.U16 R69, desc[UR10][R64.64] ;  /* 0x0000000a40457981 */ /* 0x0000a8000c1e1500 */
[----:B------:R-:W2:Y:S01]  /*3ec70*/  LDG.E.U16 R70, desc[UR10][R66.64] ;  /* 0x0000000a42467981 */ /* 0x000ea2000c1e1500 */
[----:B------:R-:W-:-:S03]  /*3ec80*/  IMAD.WIDE R62, R0, 0x2, R120 ;  /* 0x00000002003e7825 */ /* 0x000fc600078e0278 */
[----:B------:R-:W2:Y:S01]  /*3ec90*/  LDL.64 R120, [R1+0x1028] ;  /* 0x0010280001787983 */ /* 0x000ea20000100a00 */
[----:B0-----:R-:W-:-:S03]  /*3eca0*/  IMAD.WIDE R64, R0, 0x2, R118 ;  /* 0x0000000200407825 */ /* 0x001fc600078e0276 */
[----:B------:R-:W2:Y:S04]  /*3ecb0*/  LDL.64 R118, [R1+0x1008] ;  /* 0x0010080001767983 */ /* 0x000ea80000100a00 */
[----:B------:R0:W3:Y:S04]  /*3ecc0*/  LDG.E.U16 R67, desc[UR10][R60.64] ;  /* 0x0000000a3c437981 */ /* 0x0000e8000c1e1500 */
[----:B------:R1:W3:Y:S04]  /*3ecd0*/  LDG.E.U16 R68, desc[UR10][R62.64] ;  /* 0x0000000a3e447981 */ /* 0x0002e8000c1e1500 */
[----:B------:R-:W3:Y:S01]  /*3ece0*/  LDG.E.U16 R65, desc[UR10][R64.64] ;  /* 0x0000000a40417981 */ /* 0x000ee2000c1e1500 */
[----:B0-----:R-:W-:-:S03]  /*3ecf0*/  IMAD.WIDE R60, R0, 0x2, R128 ;  /* 0x00000002003c7825 */ /* 0x001fc600078e0280 */
[----:B------:R-:W3:Y:S01]  /*3ed00*/  LDL.64 R128, [R1+0xfc8] ;  /* 0x000fc80001807983 */ /* 0x000ee20000100a00 */
[----:B-1----:R-:W-:-:S03]  /*3ed10*/  IMAD.WIDE R62, R0, 0x2, R130 ;  /* 0x00000002003e7825 */ /* 0x002fc600078e0282 */
[----:B------:R-:W4:Y:S04]  /*3ed20*/  LDL.64 R130, [R1+0xfe8] ;  /* 0x000fe80001827983 */ /* 0x000f280000100a00 */
[----:B------:R-:W4:Y:S01]  /*3ed30*/  LDG.E.U16 R63, desc[UR10][R62.64] ;  /* 0x0000000a3e3f7981 */ /* 0x000f22000c1e1500 */
[----:B------:R-:W-:-:S03]  /*3ed40*/  IMAD.WIDE R114, R0, 0x2, R114 ;  /* 0x0000000200727825 */ /* 0x000fc600078e0272 */
[----:B------:R-:W4:Y:S04]  /*3ed50*/  LDG.E.U16 R164, desc[UR10][R164.64] ;  /* 0x0000000aa4a47981 */ /* 0x000f28000c1e1500 */
[----:B------:R-:W4:Y:S04]  /*3ed60*/  LDG.E.U16 R64, desc[UR10][R114.64] ;  /* 0x0000000a72407981 */ /* 0x000f28000c1e1500 */
[----:B------:R0:W4:Y:S02]  /*3ed70*/  LDG.E.U16 R62, desc[UR10][R60.64] ;  /* 0x0000000a3c3e7981 */ /* 0x000124000c1e1500 */
[----:B0-----:R-:W-:-:S02]  /*3ed80*/  IMAD.WIDE R60, R0, 0x2, R138 ;  /* 0x00000002003c7825 */ /* 0x001fc400078e028a */
[----:B------:R-:W4:Y:S02]  /*3ed90*/  LDL.64 R138, [R1+0xfb0] ;  /* 0x000fb000018a7983 */ /* 0x000f240000100a00 */
[C---:B------:R-:W-:Y:S02]  /*3eda0*/  IMAD.WIDE R116, R0.reuse, 0x2, R116 ;  /* 0x0000000200747825 */ /* 0x040fe400078e0274 */
[----:B------:R-:W4:Y:S02]  /*3edb0*/  LDG.E.U16 R61, desc[UR10][R60.64] ;  /* 0x0000000a3c3d7981 */ /* 0x000f24000c1e1500 */
[C---:B------:R-:W-:Y:S02]  /*3edc0*/  IMAD.WIDE R162, R0.reuse, 0x2, R122 ;  /* 0x0000000200a27825 */ /* 0x040fe400078e027a */
[----:B------:R-:W4:Y:S04]  /*3edd0*/  LDL.64 R122, [R1+0xf80] ;  /* 0x000f8000017a7983 */ /* 0x000f280000100a00 */
[----:B------:R-:W4:Y:S04]  /*3ede0*/  LDG.E.U16 R66, desc[UR10][R116.64] ;  /* 0x0000000a74427981 */ /* 0x000f28000c1e1500 */
[----:B------:R-:W4:Y:S01]  /*3edf0*/  LDG.E.U16 R162, desc[UR10][R162.64] ;  /* 0x0000000aa2a27981 */ /* 0x000f22000c1e1500 */
[----:B--2---:R-:W-:-:S05]  /*3ee00*/  IMAD.WIDE R118, R0, 0x2, R118 ;  /* 0x0000000200767825 */ /* 0x004fca00078e0276 */
[----:B------:R0:W2:Y:S02]  /*3ee10*/  LDG.E.U16 R154, desc[UR10][R118.64] ;  /* 0x0000000a769a7981 */ /* 0x0000a4000c1e1500 */
[C---:B0-----:R-:W-:Y:S02]  /*3ee20*/  IMAD.WIDE R118, R0.reuse, 0x2, R126 ;  /* 0x0000000200767825 */ /* 0x041fe400078e027e */
[----:B------:R-:W2:Y:S02]  /*3ee30*/  LDL.64 R126, [R1+0xef0] ;  /* 0x000ef000017e7983 */ /* 0x000ea40000100a00 */
[C---:B---3--:R-:W-:Y:S02]  /*3ee40*/  IMAD.WIDE R114, R0.reuse, 0x2, R128 ;  /* 0x0000000200727825 */ /* 0x048fe400078e0280 */
[----:B------:R-:W3:Y:S04]  /*3ee50*/  LDL.64 R128, [R1+0xf08] ;  /* 0x000f080001807983 */ /* 0x000ee80000100a00 */
[----:B------:R0:W3:Y:S01]  /*3ee60*/  LDG.E.U16 R152, desc[UR10][R114.64] ;  /* 0x0000000a72987981 */ /* 0x0000e2000c1e1500 */
[----:B------:R-:W-:-:S03]  /*3ee70*/  IMAD.WIDE R120, R0, 0x2, R120 ;  /* 0x0000000200787825 */ /* 0x000fc600078e0278 */
[----:B------:R-:W3:Y:S01]  /*3ee80*/  LDG.E.U16 R150, desc[UR10][R118.64] ;  /* 0x0000000a76967981 */ /* 0x000ee2000c1e1500 */
[----:B----4-:R-:W-:-:S03]  /*3ee90*/  IMAD.WIDE R116, R0, 0x2, R130 ;  /* 0x0000000200747825 */ /* 0x010fc600078e0282 */
[----:B------:R1:W4:Y:S01]  /*3eea0*/  LDG.E.U16 R155, desc[UR10][R120.64] ;  /* 0x0000000a789b7981 */ /* 0x000322000c1e1500 */
[----:B0-----:R-:W-:-:S03]  /*3eeb0*/  IMAD.WIDE R114, R0, 0x2, R136 ;  /* 0x0000000200727825 */ /* 0x001fc600078e0288 */
[----:B------:R-:W4:Y:S04]  /*3eec0*/  LDL.64 R130, [R1+0xf20] ;  /* 0x000f200001827983 */ /* 0x000f280000100a00 */
[----:B------:R-:W4:Y:S01]  /*3eed0*/  LDG.E.U16 R148, desc[UR10][R114.64] ;  /* 0x0000000a72947981 */ /* 0x000f22000c1e1500 */
[----:B------:R-:W-:-:S03]  /*3eee0*/  IMAD.WIDE R156, R0, 0x2, R132 ;  /* 0x00000002009c7825 */ /* 0x000fc600078e0284 */
[----:B------:R-:W4:Y:S01]  /*3eef0*/  LDL.64 R132, [R1+0xf38] ;  /* 0x000f380001847983 */ /* 0x000f220000100a00 */
[----:B-1----:R-:W-:-:S03]  /*3ef00*/  IMAD.WIDE R120, R0, 0x2, R138 ;  /* 0x0000000200787825 */ /* 0x002fc600078e028a */
[----:B------:R0:W4:Y:S04]  /*3ef10*/  LDG.E.U16 R153, desc[UR10][R116.64] ;  /* 0x0000000a74997981 */ /* 0x000128000c1e1500 */
[----:B------:R-:W4:Y:S01]  /*3ef20*/  LDL.64 R114, [R1+0xe60] ;  /* 0x000e600001727983 */ /* 0x000f220000100a00 */
[----:B------:R-:W-:-:S03]  /*3ef30*/  IMAD.WIDE R160, R0, 0x2, R134 ;  /* 0x0000000200a07825 */ /* 0x000fc600078e0286 */
[----:B------:R-:W4:Y:S04]  /*3ef40*/  LDG.E.U16 R151, desc[UR10][R120.64] ;  /* 0x0000000a78977981 */ /* 0x000f28000c1e1500 */
[----:B------:R-:W4:Y:S04]  /*3ef50*/  LDL.64 R118, [R1+0xe00] ;  /* 0x000e000001767983 */ /* 0x000f280000100a00 */
[----:B------:R-:W4:Y:S01]  /*3ef60*/  LDG.E.U16 R156, desc[UR10][R156.64] ;  /* 0x0000000a9c9c7981 */ /* 0x000f22000c1e1500 */
[----:B--2---:R-:W-:-:S03]  /*3ef70*/  IMAD.WIDE R138, R0, 0x2, R126 ;  /* 0x00000002008a7825 */ /* 0x004fc600078e027e */
[----:B------:R-:W2:Y:S04]  /*3ef80*/  LDL.64 R120, [R1+0xde8] ;  /* 0x000de80001787983 */ /* 0x000ea80000100a00 */
[----:B------:R-:W2:Y:S01]  /*3ef90*/  LDL.64 R126, [R1+0xe30] ;  /* 0x000e3000017e7983 */ /* 0x000ea20000100a00 */
[----:B0-----:R-:W-:-:S03]  /*3efa0*/  IMAD.WIDE R116, R0, 0x2, R122 ;  /* 0x0000000200747825 */ /* 0x001fc600078e027a */
[----:B------:R-:W2:Y:S01]  /*3efb0*/  LDL.64 R134, [R1+0xf50] ;  /* 0x000f500001867983 */ /* 0x000ea20000100a00 */
[----:B---3--:R-:W-:-:S03]  /*3efc0*/  IMAD.WIDE R140, R0, 0x2, R128 ;  /* 0x00000002008c7825 */ /* 0x008fc600078e0280 */
[----:B------:R-:W3:Y:S04]  /*3efd0*/  LDL.64 R128, [R1+0xe78] ;  /* 0x000e780001807983 */ /* 0x000ee80000100a00 */
[----:B------:R-:W3:Y:S01]  /*3efe0*/  LDG.E.U16 R149, desc[UR10][R116.64] ;  /* 0x0000000a74957981 */ /* 0x000ee2000c1e1500 */
[----:B----4-:R-:W-:-:S03]  /*3eff0*/  IMAD.WIDE R142, R0, 0x2, R130 ;  /* 0x00000002008e7825 */ /* 0x010fc600078e0282 */
[----:B------:R-:W4:Y:S04]  /*3f000*/  LDL.64 R122, [R1+0xed8] ;  /* 0x000ed800017a7983 */ /* 0x000f280000100a00 */
[----:B------:R-:W4:Y:S01]  /*3f010*/  LDL.64 R130, [R1+0xe90] ;  /* 0x000e900001827983 */ /* 0x000f220000100a00 */
[----:B------:R-:W-:-:S03]  /*3f020*/  IMAD.WIDE R144, R0, 0x2, R132 ;  /* 0x0000000200907825 */ /* 0x000fc600078e0284 */
[----:B------:R-:W4:Y:S04]  /*3f030*/  LDL.64 R116, [R1+0xe18] ;  /* 0x000e180001747983 */ /* 0x000f280000100a00 */
[----:B------:R-:W4:Y:S01]  /*3f040*/  LDL.64 R132, [R1+0xea8] ;  /* 0x000ea80001847983 */ /* 0x000f220000100a00 */
[----:B------:R-:W-:-:S03]  /*3f050*/  IMAD.WIDE R114, R0, 0x2, R114 ;  /* 0x0000000200727825 */ /* 0x000fc600078e0272 */
[----:B------:R-:W4:Y:S04]  /*3f060*/  LDG.E.U16 R138, desc[UR10][R138.64] ;  /* 0x0000000a8a8a7981 */ /* 0x000f28000c1e1500 */
[----:B------:R2:W4:Y:S01]  /*3f070*/  LDG.E.U16 R60, desc[UR10][R114.64] ;  /* 0x0000000a723c7981 */ /* 0x000522000c1e1500 */
[----:B------:R-:W-:-:S03]  /*3f080*/  IMAD.WIDE R118, R0, 0x2, R118 ;  /* 0x0000000200767825 */ /* 0x000fc600078e0276 */
[----:B------:R-:W4:Y:S04]  /*3f090*/  LDG.E.U16 R142, desc[UR10][R142.64] ;  /* 0x0000000a8e8e7981 */ /* 0x000f28000c1e1500 */
[----:B------:R-:W4:Y:S04]  /*3f0a0*/  LDG.E.U16 R140, desc[UR10][R140.64] ;  /* 0x0000000a8c8c7981 */ /* 0x000f28000c1e1500 */
[----:B------:R-:W4:Y:S04]  /*3f0b0*/  LDG.E.U16 R144, desc[UR10][R144.64] ;  /* 0x0000000a90907981 */ /* 0x000f28000c1e1500 */
[----:B------:R-:W4:Y:S01]  /*3f0c0*/  LDG.E.U16 R160, desc[UR10][R160.64] ;  /* 0x0000000aa0a07981 */ /* 0x000f22000c1e1500 */
[----:B--2---:R-:W-:-:S05]  /*3f0d0*/  IMAD.WIDE R114, R0, 0x2, R126 ;  /* 0x0000000200727825 */ /* 0x004fca00078e027e */
[----:B------:R0:W2:Y:S04]  /*3f0e0*/  LDG.E.U16 R126, desc[UR10][R114.64] ;  /* 0x0000000a727e7981 */ /* 0x0000a8000c1e1500 */
[----:B------:R-:W0:Y:S01]  /*3f0f0*/  LDL.64 R114, [R1+0xdd0] ;  /* 0x000dd00001727983 */ /* 0x000e220000100a00 */
[----:B---3--:R-:W-:-:S04]  /*3f100*/  IMAD.WIDE R128, R0, 0x2, R128 ;  /* 0x0000000200807825 */ /* 0x008fc800078e0280 */
[C---:B----4-:R-:W-:Y:S02]  /*3f110*/  IMAD.WIDE R130, R0.reuse, 0x2, R130 ;  /* 0x0000000200827825 */ /* 0x050fe400078e0282 */
[----:B------:R-:W3:Y:S02]  /*3f120*/  LDG.E.U16 R128, desc[UR10][R128.64] ;  /* 0x0000000a80807981 */ /* 0x000ee4000c1e1500 */
[C---:B------:R-:W-:Y:S02]  /*3f130*/  IMAD.WIDE R116, R0.reuse, 0x2, R116 ;  /* 0x0000000200747825 */ /* 0x040fe400078e0274 */
[----:B------:R-:W4:Y:S02]  /*3f140*/  LDG.E.U16 R130, desc[UR10][R130.64] ;  /* 0x0000000a82827981 */ /* 0x000f24000c1e1500 */
[C---:B------:R-:W-:Y:S02]  /*3f150*/  IMAD.WIDE R132, R0.reuse, 0x2, R132 ;  /* 0x0000000200847825 */ /* 0x040fe400078e0284 */
[----:B------:R1:W2:Y:S02]  /*3f160*/  LDG.E.U16 R127, desc[UR10][R116.64] ;  /* 0x0000000a747f7981 */ /* 0x0002a4000c1e1500 */
[----:B------:R-:W-:-:S02]  /*3f170*/  IMAD.WIDE R120, R0, 0x2, R120 ;  /* 0x0000000200787825 */ /* 0x000fc400078e0278 */
[----:B------:R0:W2:Y:S02]  /*3f180*/  LDG.E.U16 R129, desc[UR10][R118.64] ;  /* 0x0000000a76817981 */ /* 0x0000a4000c1e1500 */
[C---:B------:R-:W-:Y:S02]  /*3f190*/  IMAD.WIDE R146, R0.reuse, 0x2, R134 ;  /* 0x0000000200927825 */ /* 0x040fe400078e0286 */
[----:B------:R-:W2:Y:S02]  /*3f1a0*/  LDL.64 R134, [R1+0xec0] ;  /* 0x000ec00001867983 */ /* 0x000ea40000100a00 */
[C---:B------:R-:W-:Y:S02]  /*3f1b0*/  IMAD.WIDE R136, R0.reuse, 0x2, R122 ;  /* 0x0000000200887825 */ /* 0x040fe400078e027a */
[----:B------:R-:W3:Y:S04]  /*3f1c0*/  LDL.64 R122, [R1+0xe48] ;  /* 0x000e4800017a7983 */ /* 0x000ee80000100a00 */
[----:B------:R0:W4:Y:S04]  /*3f1d0*/  LDG.E.U16 R131, desc[UR10][R120.64] ;  /* 0x0000000a78837981 */ /* 0x000128000c1e1500 */
[----:B------:R-:W4:Y:S04]  /*3f1e0*/  LDG.E.U16 R132, desc[UR10][R132.64] ;  /* 0x0000000a84847981 */ /* 0x000f28000c1e1500 */
[----:B------:R-:W1:Y:S04]  /*3f1f0*/  LDL.64 R116, [R1+0xdb8] ;  /* 0x000db80001747983 */ /* 0x000e680000100a00 */
[----:B------:R-:W4:Y:S04]  /*3f200*/  LDL.64 R118, [R1+0xda0] ;  /* 0x000da00001767983 */ /* 0x000f280000100a00 */
[----:B------:R-:W4:Y:S04]  /*3f210*/  LDL.64 R120, [R1+0xd88] ;  /* 0x000d880001787983 */ /* 0x000f280000100a00 */
[----:B------:R-:W4:Y:S04]  /*3f220*/  LDG.E.U16 R136, desc[UR10][R136.64] ;  /* 0x0000000a88887981 */ /* 0x000f28000c1e1500 */
[----:B------:R-:W4:Y:S01]  /*3f230*/  LDG.E.U16 R146, desc[UR10][R146.64] ;  /* 0x0000000a92927981 */ /* 0x000f22000c1e1500 */
[----:B0-----:R-:W-:-:S05]  /*3f240*/  IMAD.WIDE R114, R0, 0x2, R114 ;  /* 0x0000000200727825 */ /* 0x001fca00078e0272 */
[----:B------:R0:W4:Y:S04]  /*3f250*/  LDG.E.U16 R133, desc[UR10][R114.64] ;  /* 0x0000000a72857981 */ /* 0x000128000c1e1500 */
[----:B------:R-:W0:Y:S01]  /*3f260*/  LDL.64 R114, [R1+0xd58] ;  /* 0x000d580001727983 */ /* 0x000e220000100a00 */
[----:B--2---:R-:W-:-:S04]  /*3f270*/  IMAD.WIDE R134, R0, 0x2, R134 ;  /* 0x0000000200867825 */ /* 0x004fc800078e0286 */
[C---:B---3--:R-:W-:Y:S02]  /*3f280*/  IMAD.WIDE R122, R0.reuse, 0x2, R122 ;  /* 0x00000002007a7825 */ /* 0x048fe400078e027a */
[----:B------:R-:W2:Y:S04]  /*3f290*/  LDG.E.U16 R134, desc[UR10][R134.64] ;  /* 0x0000000a86867981 */ /* 0x000ea8000c1e1500 */
[----:B------:R3:W2:Y:S01]  /*3f2a0*/  LDG.E.U16 R110, desc[UR10][R122.64] ;  /* 0x0000000a7a6e7981 */ /* 0x0006a2000c1e1500 */
[----:B-1----:R-:W-:-:S04]  /*3f2b0*/  IMAD.WIDE R116, R0, 0x2, R116 ;  /* 0x0000000200747825 */ /* 0x002fc800078e0274 */
[C---:B----4-:R-:W-:Y:S01]  /*3f2c0*/  IMAD.WIDE R118, R0.reuse, 0x2, R118 ;  /* 0x0000000200767825 */ /* 0x050fe200078e0276 */
[----:B------:R-:W3:Y:S03]  /*3f2d0*/  LDL.64 R122, [R1+0xd70] ;  /* 0x000d7000017a7983 */ /* 0x000ee60000100a00 */
[C---:B------:R-:W-:Y:S01]  /*3f2e0*/  IMAD.WIDE R120, R0.reuse, 0x2, R120 ;  /* 0x0000000200787825 */ /* 0x040fe200078e0278 */
[----:B------:R1:W4:Y:S04]  /*3f2f0*/  LDG.E.U16 R135, desc[UR10][R116.64] ;  /* 0x0000000a74877981 */ /* 0x000328000c1e1500 */
[----:B------:R0:W2:Y:S04]  /*3f300*/  LDG.E.U16 R137, desc[UR10][R118.64] ;  /* 0x0000000a76897981 */ /* 0x0000a8000c1e1500 */
[----:B------:R0:W2:Y:S04]  /*3f310*/  LDG.E.U16 R139, desc[UR10][R120.64] ;  /* 0x0000000a788b7981 */ /* 0x0000a8000c1e1500 */
[----:B------:R-:W1:Y:S04]  /*3f320*/  LDL.64 R116, [R1+0xd40] ;  /* 0x000d400001747983 */ /* 0x000e680000100a00 */
[----:B------:R-:W2:Y:S04]  /*3f330*/  LDL.64 R118, [R1+0xd28] ;  /* 0x000d280001767983 */ /* 0x000ea80000100a00 */
[----:B------:R-:W4:Y:S01]  /*3f340*/  LDL.64 R120, [R1+0xd10] ;  /* 0x000d100001787983 */ /* 0x000f220000100a00 */
[----:B0-----:R-:W-:-:S05]  /*3f350*/  IMAD.WIDE R114, R0, 0x2, R114 ;  /* 0x0000000200727825 */ /* 0x001fca00078e0272 */
[----:B------:R0:W4:Y:S04]  /*3f360*/  LDG.E.U16 R143, desc[UR10][R114.64] ;  /* 0x0000000a728f7981 */ /* 0x000128000c1e1500 */
[----:B------:R-:W0:Y:S01]  /*3f370*/  LDL.64 R114, [R1+0xce0] ;  /* 0x000ce00001727983 */ /* 0x000e220000100a00 */
[----:B---3--:R-:W-:-:S05]  /*3f380*/  IMAD.WIDE R122, R0, 0x2, R122 ;  /* 0x00000002007a7825 */ /* 0x008fca00078e027a */
[----:B------:R3:W3:Y:S04]  /*3f390*/  LDG.E.U16 R141, desc[UR10][R122.64] ;  /* 0x0000000a7a8d7981 */ /* 0x0006e8000c1e1500 */
[----:B------:R-:W3:Y:S01]  /*3f3a0*/  LDL.64 R122, [R1+0xcf8] ;  /* 0x000cf800017a7983 */ /* 0x000ee20000100a00 */
[----:B-1----:R-:W-:-:S04]  /*3f3b0*/  IMAD.WIDE R116, R0, 0x2, R116 ;  /* 0x0000000200747825 */ /* 0x002fc800078e0274 */
[C---:B--2---:R-:W-:Y:S01]  /*3f3c0*/  IMAD.WIDE R118, R0.reuse, 0x2, R118 ;  /* 0x0000000200767825 */ /* 0x044fe200078e0276 */
[----:B------:R1:W2:Y:S03]  /*3f3d0*/  LDG.E.U16 R145, desc[UR10][R116.64] ;  /* 0x0000000a74917981 */ /* 0x0002a6000c1e1500 */
[C---:B----4-:R-:W-:Y:S01]  /*3f3e0*/  IMAD.WIDE R120, R0.reuse, 0x2, R120 ;  /* 0x0000000200787825 */ /* 0x050fe200078e0278 */
[----:B------:R4:W2:Y:S05]  /*3f3f0*/  LDG.E.U16 R147, desc[UR10][R118.64] ;  /* 0x0000000a76937981 */ /* 0x0008aa000c1e1500 */
[----:B------:R-:W2:Y:S04]  /*3f400*/  LDG.E.U16 R120, desc[UR10][R120.64] ;  /* 0x0000000a78787981 */ /* 0x000ea8000c1e1500 */
[----:B------:R-:W1:Y:S04]  /*3f410*/  LDL.64 R116, [R1+0xcc8] ;  /* 0x000cc80001747983 */ /* 0x000e680000100a00 */
[----:B------:R-:W4:Y:S01]  /*3f420*/  LDL.64 R118, [R1+0xcb0] ;  /* 0x000cb00001767983 */ /* 0x000f220000100a00 */
[----:B0-----:R-:W-:-:S05]  /*3f430*/  IMAD.WIDE R114, R0, 0x2, R114 ;  /* 0x0000000200727825 */ /* 0x001fca00078e0272 */
[----:B------:R0:W2:Y:S04]  /*3f440*/  LDG.E.U16 R121, desc[UR10][R114.64] ;  /* 0x0000000a72797981 */ /* 0x0000a8000c1e1500 */
[----:B------:R-:W0:Y:S01]  /*3f450*/  LDL.64 R114, [R1+0xc98] ;  /* 0x000c980001727983 */ /* 0x000e220000100a00 */
[----:B---3--:R-:W-:-:S06]  /*3f460*/  IMAD.WIDE R122, R0, 0x2, R122 ;  /* 0x00000002007a7825 */ /* 0x008fcc00078e027a */
[----:B------:R-:W3:Y:S01]  /*3f470*/  LDG.E.U16 R122, desc[UR10][R122.64] ;  /* 0x0000000a7a7a7981 */ /* 0x000ee2000c1e1500 */
[----:B-1----:R-:W-:-:S04]  /*3f480*/  IMAD.WIDE R116, R0, 0x2, R116 ;  /* 0x0000000200747825 */ /* 0x002fc800078e0274 */
[C---:B----4-:R-:W-:Y:S01]  /*3f490*/  IMAD.WIDE R118, R0.reuse, 0x2, R118 ;  /* 0x0000000200767825 */ /* 0x050fe200078e0276 */
[----:B------:R1:W4:Y:S05]  /*3f4a0*/  LDG.E.U16 R123, desc[UR10][R116.64] ;  /* 0x0000000a747b7981 */ /* 0x00032a000c1e1500 */
[----:B------:R-:W2:Y:S04]  /*3f4b0*/  LDG.E.U16 R118, desc[UR10][R118.64] ;  /* 0x0000000a76767981 */ /* 0x000ea8000c1e1500 */
[----:B------:R-:W1:Y:S01]  /*3f4c0*/  LDL.64 R116, [R1+0xc80] ;  /* 0x000c800001747983 */ /* 0x000e620000100a00 */
[----:B0-----:R-:W-:-:S05]  /*3f4d0*/  IMAD.WIDE R114, R0, 0x2, R114 ;  /* 0x0000000200727825 */ /* 0x001fca00078e0272 */
[----:B------:R0:W2:Y:S04]  /*3f4e0*/  LDG.E.U16 R119, desc[UR10][R114.64] ;  /* 0x0000000a72777981 */ /* 0x0000a8000c1e1500 */
[----:B------:R-:W0:Y:S01]  /*3f4f0*/  LDL.64 R114, [R1+0xc68] ;  /* 0x000c680001727983 */ /* 0x000e220000100a00 */
[----:B-1----:R-:W-:-:S06]  /*3f500*/  IMAD.WIDE R116, R0, 0x2, R116 ;  /* 0x0000000200747825 */ /* 0x002fcc00078e0274 */
[----:B------:R-:W2:Y:S01]  /*3f510*/  LDG.E.U16 R116, desc[UR10][R116.64] ;  /* 0x0000000a74747981 */ /* 0x000ea2000c1e1500 */
        /* <DEDUP_REMOVED lines=80> */
[----:B------:R-:W0:Y:S01]  /*3fa20*/  LDL.64 R114, [R1+0xfe0] ;  /* 0x000fe00001727983 */ /* 0x000e220000100a00 */
        /* <DEDUP_REMOVED lines=20> */
[----:B------:R-:W1:Y:S01]  /*3fb70*/  S2R R36, SR_TID.X ;  /* 0x0000000000247919 */ /* 0x000e620000002100 */
        /* <DEDUP_REMOVED lines=12> */
[C---:B-1----:R-:W-:Y:S02]  /*3fc40*/  LOP3.LUT R3, R36.reuse, 0x3f, RZ, 0xc0, !PT ;  /* 0x0000003f24037812 */ /* 0x042fe400078ec0ff */
[----:B------:R-:W-:Y:S01]  /*3fc50*/  STTM.16dp32bit_t0_t15.x32 tmem[UR7+0x180], R4 ;  /* 0x00018004000079ed */ /* 0x000fe20008a80007 */
[----:B------:R1:W-:Y:S01]  /*3fc60*/  STTM.16dp32bit_t16_t31.x32 tmem[UR7+0x1a0], R4 ;  /* 0x0001a004000079ed */ /* 0x0003e20008aa0007 */
[----:B------:R-:W-:Y:S01]  /*3fc70*/  LOP3.LUT R36, R36, 0x40, RZ, 0xc0, !PT ;  /* 0x0000004024247812 */ /* 0x000fe200078ec0ff */
[----:B------:R-:W-:-:S05]  /*3fc80*/  IMAD.SHL.U32 R3, R3, 0x2, RZ ;  /* 0x0000000203037824 */ /* 0x000fca00078e00ff */
[----:B------:R-:W-:Y:S01]  /*3fc90*/  LEA R3, R36, R3, 0x9 ;  /* 0x0000000324037211 */ /* 0x000fe200078e48ff */
[----:B0-----:R-:W-:-:S06]  /*3fca0*/  IMAD.WIDE R114, R0, 0x2, R114 ;  /* 0x0000000200727825 */ /* 0x001fcc00078e0272 */
[----:B------:R-:W2:Y:S04]  /*3fcb0*/  LDG.E.U16 R114, desc[UR10][R114.64] ;  /* 0x0000000a72727981 */ /* 0x000ea8000c1e1500 */
[----:B------:R-:W2:Y:S04]  /*3fcc0*/  LDL.LU R115, [R1+0x30] ;  /* 0x0000300001737983 */ /* 0x000ea80000300800 */
        /* <DEDUP_REMOVED lines=14> */
[----:B------:R-:W-:Y:S04]  /*3fdb0*/  STL [R1+0x21f0], R198 ;  /* 0x0021f0c601007387 */ /* 0x000fe80000100800 */
[----:B-1----:R-:W4:Y:S04]  /*3fdc0*/  LDL.64 R12, [R1+0xa40] ;  /* 0x000a4000010c7983 */ /* 0x002f280000100a00 */
[----:B------:R-:W4:Y:S04]  /*3fdd0*/  LDL.64 R10, [R1+0xa38] ;  /* 0x000a3800010a7983 */ /* 0x000f280000100a00 */
[----:B------:R-:W4:Y:S04]  /*3fde0*/  LDL.64 R8, [R1+0xa30] ;  /* 0x000a300001087983 */ /* 0x000f280000100a00 */
[----:B------:R-:W4:Y:S04]  /*3fdf0*/  LDL.64 R6, [R1+0xa28] ;  /* 0x000a280001067983 */ /* 0x000f280000100a00 */
[----:B------:R-:W4:Y:S04]  /*3fe00*/  LDL.64 R14, [R1+0xa20] ;  /* 0x000a2000010e7983 */ /* 0x000f280000100a00 */
[----:B------:R-:W4:Y:S04]  /*3fe10*/  LDL.64 R30, [R1+0xa18] ;  /* 0x000a1800011e7983 */ /* 0x000f280000100a00 */
[----:B------:R-:W-:Y:S04]  /*3fe20*/  STL [R1+0x2330], R3 ;  /* 0x0023300301007387 */ /* 0x000fe80000100800 */
[----:B------:R-:W4:Y:S01]  /*3fe30*/  LDL.64 R28, [R1+0xa10] ;  /* 0x000a1000011c7983 */ /* 0x000f220000100a00 */
        /* <DEDUP_REMOVED lines=51> */
[----:B------:R-:W4:Y:S04]  /*40170*/  LDL.64 R24, [R1+0xa08] ;  /* 0x000a080001187983 */ /* 0x000f280000100a00 */
[----:B------:R-:W4:Y:S04]  /*40180*/  LDL.64 R26, [R1+0x9f0] ;  /* 0x0009f000011a7983 */ /* 0x000f280000100a00 */
        /* <DEDUP_REMOVED lines=29> */
[----:B------:R-:W-:Y:S01]  /*40360*/  STS.U16 [R4+UR9+0x43880], R248 ;  /* 0x043880f804007988 */ /* 0x000fe20008000409 */
[----:B0-----:R-:W0:Y:S03]  /*40370*/  S2R R2, SR_TID.X ;  /* 0x0000000000027919 */ /* 0x001e260000002100 */
        /* <DEDUP_REMOVED lines=28> */
[----:B0-----:R-:W-:-:S03]  /*40540*/  LOP3.LUT R244, R2, 0x40, RZ, 0xc0, !PT ;  /* 0x0000004002f47812 */ /* 0x001fc600078ec0ff */
[----:B------:R-:W-:Y:S01]  /*40550*/  STS.U16 [R4+UR9+0x52c80], R81 ;  /* 0x052c805104007988 */ /* 0x000fe20008000409 */
[----:B------:R-:W-:-:S03]  /*40560*/  LOP3.LUT R2, R2, 0x3f, RZ, 0xc0, !PT ;  /* 0x0000003f02027812 */ /* 0x000fc600078ec0ff */
[----:B------:R-:W-:Y:S04]  /*40570*/  STS.U16 [R4+UR9+0x53080], R80 ;  /* 0x0530805004007988 */ /* 0x000fe80008000409 */
[----:B------:R-:W-:Y:S04]  /*40580*/  STS.U16 [R4+UR9+0x53480], R79 ;  /* 0x0534804f04007988 */ /* 0x000fe80008000409 */
[----:B------:R-:W-:Y:S04]  /*40590*/  STS.U16 [R4+UR9+0x53880], R78 ;  /* 0x0538804e04007988 */ /* 0x000fe80008000409 */
[----:B------:R-:W-:Y:S01]  /*405a0*/  STS.U16 [R4+UR9+0x53c80], R77 ;  /* 0x053c804d04007988 */ /* 0x000fe20008000409 */
[----:B------:R-:W-:-:S03]  /*405b0*/  SHF.L.U32 R2, R2, 0x1, RZ ;  /* 0x0000000102027819 */ /* 0x000fc600000006ff */
[----:B------:R-:W-:Y:S04]  /*405c0*/  STS.U16 [R4+UR9+0x54080], R76 ;  /* 0x0540804c04007988 */ /* 0x000fe80008000409 */
[----:B------:R-:W-:Y:S04]  /*405d0*/  STS.U16 [R4+UR9+0x54480], R75 ;  /* 0x0544804b04007988 */ /* 0x000fe80008000409 */
[----:B------:R-:W-:Y:S04]  /*405e0*/  STS.U16 [R4+UR9+0x54880], R74 ;  /* 0x0548804a04007988 */ /* 0x000fe80008000409 */
[----:B------:R-:W-:Y:S01]  /*405f0*/  STS.U16 [R4+UR9+0x54c80], R73 ;  /* 0x054c804904007988 */ /* 0x000fe20008000409 */
[----:B------:R-:W-:-:S03]  /*40600*/  LEA R2, R244, R2, 0x9 ;  /* 0x00000002f4027211 */ /* 0x000fc600078e48ff */
[----:B------:R-:W-:Y:S04]  /*40610*/  STS.U16 [R4+UR9+0x55080], R72 ;  /* 0x0550804804007988 */ /* 0x000fe80008000409 */
[----:B------:R-:W-:Y:S04]  /*40620*/  STS.U16 [R4+UR9+0x55480], R71 ;  /* 0x0554804704007988 */ /* 0x000fe80008000409 */
[----:B------:R-:W-:Y:S04]  /*40630*/  STS.U16 [R4+UR9+0x55880], R70 ;  /* 0x0558804604007988 */ /* 0x000fe80008000409 */
[----:B------:R-:W-:Y:S01]  /*40640*/  STS.U16 [R4+UR9+0x55c80], R69 ;  /* 0x055c804504007988 */ /* 0x000fe20008000409 */
        /* <DEDUP_REMOVED lines=67> */
[----:B------:R-:W-:-:S03]  /*40a80*/  IMAD.WIDE R12, R0, 0x2, R12 ;  /* 0x00000002000c7825 */ /* 0x000fc600078e020c */
[----:B------:R-:W-:Y:S01]  /*40a90*/  STS.U16 [R2+UR9+0x56900], R183 ;  /* 0x056900b702007988 */ /* 0x000fe20008000409 */
[----:B------:R-:W-:-:S03]  /*40aa0*/  IMAD.WIDE R10, R0, 0x2, R10 ;  /* 0x00000002000a7825 */ /* 0x000fc600078e020a */
[----:B------:R-:W-:Y:S04]  /*40ab0*/  STS.U16 [R2+UR9+0x56d00], R185 ;  /* 0x056d00b902007988 */ /* 0x000fe80008000409 */
[----:B------:R-:W2:Y:S01]  /*40ac0*/  LDL.64 R38, [R1+0x9f8] ;  /* 0x0009f80001267983 */ /* 0x000ea20000100a00 */
[----:B------:R-:W-:-:S03]  /*40ad0*/  IMAD.WIDE R8, R0, 0x2, R8 ;  /* 0x0000000200087825 */ /* 0x000fc600078e0208 */
[----:B------:R-:W-:Y:S01]  /*40ae0*/  STS.U16 [R2+UR9+0x57100], R186 ;  /* 0x057100ba02007988 */ /* 0x000fe20008000409 */
[----:B------:R-:W-:-:S03]  /*40af0*/  IMAD.WIDE R6, R0, 0x2, R6 ;  /* 0x0000000200067825 */ /* 0x000fc600078e0206 */
[----:B------:R-:W-:Y:S04]  /*40b00*/  STS.U16 [R2+UR9+0x57500], R188 ;  /* 0x057500bc02007988 */ /* 0x000fe80008000409 */
[----:B------:R-:W-:Y:S04]  /*40b10*/  STS.U16 [R2+UR9+0x57900], R190 ;  /* 0x057900be02007988 */ /* 0x000fe80008000409 */
[----:B------:R0:W-:Y:S04]  /*40b20*/  STS.U16 [R2+UR9+0x57d00], R192 ;  /* 0x057d00c002007988 */ /* 0x0001e80008000409 */
[----:B------:R-:W3:Y:S04]  /*40b30*/  LDL.64 R22, [R1+0x9e8] ;  /* 0x0009e80001167983 */ /* 0x000ee80000100a00 */
[----:B------:R-:W4:Y:S04]  /*40b40*/  LDL.64 R18, [R1+0x9d0] ;  /* 0x0009d00001127983 */ /* 0x000f280000100a00 */
[----:B0-----:R-:W4:Y:S04]  /*40b50*/  LDL.64 R2, [R1+0xa00] ;  /* 0x000a000001027983 */ /* 0x001f280000100a00 */
[----:B------:R-:W4:Y:S04]  /*40b60*/  LDG.E.U16 R48, desc[UR10][R12.64] ;  /* 0x0000000a0c307981 */ /* 0x000f28000c1e1500 */
[----:B------:R0:W4:Y:S04]  /*40b70*/  LDG.E.U16 R4, desc[UR10][R10.64] ;  /* 0x0000000a0a047981 */ /* 0x000128000c1e1500 */
[----:B------:R1:W4:Y:S04]  /*40b80*/  LDG.E.U16 R45, desc[UR10][R8.64] ;  /* 0x0000000a082d7981 */ /* 0x000328000c1e1500 */
[----:B------:R-:W4:Y:S01]  /*40b90*/  LDG.E.U16 R44, desc[UR10][R6.64] ;  /* 0x0000000a062c7981 */ /* 0x000f22000c1e1500 */
[----:B0-----:R-:W-:-:S03]  /*40ba0*/  IMAD.WIDE R10, R0, 0x2, R28 ;  /* 0x00000002000a7825 */ /* 0x001fc600078e021c */
[----:B------:R-:W4:Y:S04]  /*40bb0*/  LDL.64 R28, [R1+0x9a8] ;  /* 0x0009a800011c7983 */ /* 0x000f280000100a00 */
[----:B------:R-:W4:Y:S01]  /*40bc0*/  LDL.64 R36, [R1+0x9e0] ;  /* 0x0009e00001247983 */ /* 0x000f220000100a00 */
[----:B------:R-:W-:-:S03]  /*40bd0*/  IMAD.WIDE R14, R0, 0x2, R14 ;  /* 0x00000002000e7825 */ /* 0x000fc600078e020e */
[----:B------:R-:W4:Y:S01]  /*40be0*/  LDL.64 R20, [R1+0x9d8] ;  /* 0x0009d80001147983 */ /* 0x000f220000100a00 */
[----:B------:R-:W-:-:S03]  /*40bf0*/  IMAD.WIDE R12, R0, 0x2, R30 ;  /* 0x00000002000c7825 */ /* 0x000fc600078e021e */
[----:B------:R-:W4:Y:S01]  /*40c00*/  LDG.E.U16 R43, desc[UR10][R14.64] ;  /* 0x0000000a0e2b7981 */ /* 0x000f22000c1e1500 */
[----:B-1----:R-:W-:-:S03]  /*40c10*/  IMAD.WIDE R8, R0, 0x2, R24 ;  /* 0x0000000200087825 */ /* 0x002fc600078e0218 */
[----:B------:R-:W4:Y:S04]  /*40c20*/  LDL.64 R16, [R1+0x9c8] ;  /* 0x0009c80001107983 */ /* 0x000f280000100a00 */
[----:B------:R-:W4:Y:S04]  /*40c30*/  LDL.64 R34, [R1+0x9c0] ;  /* 0x0009c00001227983 */ /* 0x000f280000100a00 */
[----:B------:R-:W4:Y:S04]  /*40c40*/  LDL.64 R30, [R1+0x9b0] ;  /* 0x0009b000011e7983 */ /* 0x000f280000100a00 */
[----:B------:R0:W4:Y:S04]  /*40c50*/  LDG.E.U16 R42, desc[UR10][R12.64] ;  /* 0x0000000a0c2a7981 */ /* 0x000128000c1e1500 */
[----:B------:R3:W4:Y:S04]  /*40c60*/  LDG.E.U16 R40, desc[UR10][R10.64] ;  /* 0x0000000a0a287981 */ /* 0x000728000c1e1500 */
[----:B------:R-:W4:Y:S01]  /*40c70*/  LDL.64 R32, [R1+0x9b8] ;  /* 0x0009b80001207983 */ /* 0x000f220000100a00 */
[----:B0-----:R-:W-:-:S03]  /*40c80*/  IMAD.WIDE R12, R0, 0x2, R26 ;  /* 0x00000002000c7825 */ /* 0x001fc600078e021a */
[----:B------:R-:W4:Y:S04]  /*40c90*/  LDL.64 R24, [R1+0x998] ;  /* 0x0009980001187983 */ /* 0x000f280000100a00 */
[----:B------:R-:W4:Y:S04]  /*40ca0*/  LDL.64 R26, [R1+0x990] ;  /* 0x00099000011a7983 */ /* 0x000f280000100a00 */
[----:B------:R-:W4:Y:S01]  /*40cb0*/  LDG.E.U16 R41, desc[UR10][R8.64] ;  /* 0x0000000a08297981 */ /* 0x000f22000c1e1500 */
[----:B--2---:R-:W-:-:S03]  /*40cc0*/  IMAD.WIDE R14, R0, 0x2, R38 ;  /* 0x00000002000e7825 */ /* 0x004fc600078e0226 */
[----:B------:R-:W2:Y:S04]  /*40cd0*/  LDG.E.U16 R39, desc[UR10][R12.64] ;  /* 0x0000000a0c277981 */ /* 0x000ea8000c1e1500 */
[----:B------:R4:W2:Y:S01]  /*40ce0*/  LDG.E.U16 R46, desc[UR10][R14.64] ;  /* 0x0000000a0e2e7981 */ /* 0x0008a2000c1e1500 */
[----:B---3--:R-:W-:-:S03]  /*40cf0*/  IMAD.WIDE R10, R0, 0x2, R22 ;  /* 0x00000002000a7825 */ /* 0x008fc600078e0216 */
[----:B------:R-:W3:Y:S01]  /*40d00*/  LDL.64 R22, [R1+0x988] ;  /* 0x0009880001167983 */ /* 0x000ee20000100a00 */
[----:B----4-:R-:W-:-:S03]  /*40d10*/  IMAD.WIDE R14, R0, 0x2, R18 ;  /* 0x00000002000e7825 */ /* 0x010fc600078e0212 */
[----:B------:R-:W4:Y:S01]  /*40d20*/  LDG.E.U16 R38, desc[UR10][R10.64] ;  /* 0x0000000a0a267981 */ /* 0x000f22000c1e1500 */
[----:B------:R-:W-:-:S03]  /*40d30*/  IMAD.WIDE R6, R0, 0x2, R2 ;  /* 0x0000000200067825 */ /* 0x000fc600078e0202 */
[----:B------:R-:W2:Y:S04]  /*40d40*/  LDL.64 R2, [R1+0x9a0] ;  /* 0x0009a00001027983 */ /* 0x000ea80000100a00 */
[----:B------:R-:W-:Y:S04]  /*40d50*/  STL [R1+0x130], R48 ;  /* 0x0001303001007387 */ /* 0x000fe80000100800 */
[----:B------:R-:W-:Y:S04]  /*40d60*/  STL [R1+0x12c], R4 ;  /* 0x00012c0401007387 */ /* 0x000fe80000100800 */
[----:B------:R-:W-:Y:S04]  /*40d70*/  STL [R1+0x128], R45 ;  /* 0x0001282d01007387 */ /* 0x000fe80000100800 */
[----:B------:R0:W-:Y:S04]  /*40d80*/  STL [R1+0x124], R44 ;  /* 0x0001242c01007387 */ /* 0x0001e80000100800 */
[----:B------:R-:W4:Y:S01]  /*40d90*/  LDG.E.U16 R47, desc[UR10][R6.64] ;  /* 0x0000000a062f7981 */ /* 0x000f22000c1e1500 */
[----:B------:R-:W-:-:S03]  /*40da0*/  IMAD.WIDE R8, R0, 0x2, R36 ;  /* 0x0000000200087825 */ /* 0x000fc600078e0224 */
[----:B------:R-:W4:Y:S04]  /*40db0*/  LDL.64 R36, [R1+0x968] ;  /* 0x0009680001247983 */ /* 0x000f280000100a00 */
[----:B0-----:R0:W4:Y:S04]  /*40dc0*/  LDG.E.U16 R44, desc[UR10][R14.64] ;  /* 0x0000000a0e2c7981 */ /* 0x001128000c1e1500 */
[----:B------:R-:W4:Y:S01]  /*40dd0*/  LDG.E.U16 R4, desc[UR10][R8.64] ;  /* 0x0000000a08047981 */ /* 0x000f22000c1e1500 */
[----:B------:R-:W-:-:S03]  /*40de0*/  IMAD.WIDE R12, R0, 0x2, R16 ;  /* 0x00000002000c7825 */ /* 0x000fc600078e0210 */
[----:B------:R-:W4:Y:S01]  /*40df0*/  LDL.64 R18, [R1+0x980] ;  /* 0x0009800001127983 */ /* 0x000f220000100a00 */
[----:B0-----:R-:W-:-:S03]  /*40e00*/  IMAD.WIDE R14, R0, 0x2, R28 ;  /* 0x00000002000e7825 */ /* 0x001fc600078e021c */
[----:B------:R-:W4:Y:S04]  /*40e10*/  LDL.64 R16, [R1+0x970] ;  /* 0x0009700001107983 */ /* 0x000f280000100a00 */
[----:B------:R-:W4:Y:S01]  /*40e20*/  LDG.E.U16 R244, desc[UR10][R14.64] ;  /* 0x0000000a0ef47981 */ /* 0x000f22000c1e1500 */
[----:B------:R-:W-:-:S03]  /*40e30*/  IMAD.WIDE R6, R0, 0x2, R20 ;  /* 0x0000000200067825 */ /* 0x000fc600078e0214 */
[----:B------:R-:W4:Y:S01]  /*40e40*/  LDL.64 R20, [R1+0x978] ;  /* 0x0009780001147983 */ /* 0x000f220000100a00 */
[----:B------:R-:W-:-:S03]  /*40e50*/  IMAD.WIDE R10, R0, 0x2, R34 ;  /* 0x00000002000a7825 */ /* 0x000fc600078e0222 */
[----:B------:R0:W4:Y:S04]  /*40e60*/  LDG.E.U16 R45, desc[UR10][R6.64] ;  /* 0x0000000a062d7981 */ /* 0x000128000c1e1500 */
[----:B------:R-:W4:Y:S04]  /*40e70*/  LDL.64 R34, [R1+0x960] ;  /* 0x0009600001227983 */ /* 0x000f280000100a00 */
[----:B------:R1:W-:Y:S01]  /*40e80*/  STL [R1+0x120], R43 ;  /* 0x0001202b01007387 */ /* 0x0003e20000100800 */
[----:B0-----:R-:W-:-:S03]  /*40e90*/  IMAD.WIDE R6, R0, 0x2, R30 ;  /* 0x0000000200067825 */ /* 0x001fc600078e021e */
[----:B------:R0:W-:Y:S04]  /*40ea0*/  STL [R1+0x11c], R42 ;  /* 0x00011c2a01007387 */ /* 0x0001e80000100800 */
[----:B------:R-:W-:Y:S01]  /*40eb0*/  STL [R1+0x118], R40 ;  /* 0x0001182801007387 */ /* 0x000fe20000100800 */
[----:B------:R-:W-:-:S03]  /*40ec0*/  IMAD.WIDE R8, R0, 0x2, R32 ;  /* 0x0000000200087825 */ /* 0x000fc600078e0220 */
[----:B------:R0:W-:Y:S04]  /*40ed0*/  STL [R1+0x114], R41 ;  /* 0x0001142901007387 */ /* 0x0001e80000100800 */
[----:B-1----:R-:W4:Y:S04]  /*40ee0*/  LDG.E.U16 R43, desc[UR10][R12.64] ;  /* 0x0000000a0c2b7981 */ /* 0x002f28000c1e1500 */
[----:B0-----:R0:W4:Y:S04]  /*40ef0*/  LDG.E.U16 R42, desc[UR10][R10.64] ;  /* 0x0000000a0a2a7981 */ /* 0x001128000c1e1500 */
[----:B------:R-:W4:Y:S04]  /*40f00*/  LDG.E.U16 R41, desc[UR10][R6.64] ;  /* 0x0000000a06297981 */ /* 0x000f28000c1e1500 */
[----:B------:R1:W4:Y:S01]  /*40f10*/  LDG.E.U16 R40, desc[UR10][R8.64] ;  /* 0x0000000a08287981 */ /* 0x000322000c1e1500 */
[----:B0-----:R-:W-:-:S04]  /*40f20*/  IMAD.WIDE R10, R0, 0x2, R24 ;  /* 0x00000002000a7825 */ /* 0x001fc800078e0218 */
[----:B-1----:R-:W-:-:S04]  /*40f30*/  IMAD.WIDE R8, R0, 0x2, R26 ;  /* 0x0000000200087825 */ /* 0x002fc800078e021a */
[----:B---3--:R-:W-:-:S05]  /*40f40*/  IMAD.WIDE R6, R0, 0x2, R22 ;  /* 0x0000000200067825 */ /* 0x008fca00078e0216 */
[----:B------:R-:W3:Y:S01]  /*40f50*/  LDG.E.U16 R207, desc[UR10][R6.64] ;  /* 0x0000000a06cf7981 */ /* 0x000ee2000c1e1500 */
[----:B--2---:R-:W-:-:S03]  /*40f60*/  IMAD.WIDE R12, R0, 0x2, R2 ;  /* 0x00000002000c7825 */ /* 0x004fc600078e0202 */
[----:B----4-:R-:W-:Y:S04]  /*40f70*/  STL [R1+0x110], R47 ;  /* 0x0001102f01007387 */ /* 0x010fe80000100800 */
[----:B------:R-:W2:Y:S04]  /*40f80*/  LDL.64 R2, [R1+0x958] ;  /* 0x0009580001027983 */ /* 0x000ea80000100a00 */
[----:B------:R-:W4:Y:S04]  /*40f90*/  LDL.64 R32, [R1+0x950] ;  /* 0x0009500001207983 */ /* 0x000f280000100a00 */
[----:B------:R-:W2:Y:S04]  /*40fa0*/  LDL.64 R30, [R1+0x948] ;  /* 0x00094800011e7983 */ /* 0x000ea80000100a00 */
[----:B------:R-:W2:Y:S04]  /*40fb0*/  LDL.64 R24, [R1+0x940] ;  /* 0x0009400001187983 */ /* 0x000ea80000100a00 */
[----:B------:R-:W2:Y:S04]  /*40fc0*/  LDL.64 R22, [R1+0x938] ;  /* 0x0009380001167983 */ /* 0x000ea80000100a00 */
[----:B------:R-:W-:Y:S04]  /*40fd0*/  STL [R1+0x10c], R46 ;  /* 0x00010c2e01007387 */ /* 0x000fe80000100800 */
[----:B------:R-:W-:Y:S04]  /*40fe0*/  STL [R1+0x22fc], R244 ;  /* 0x0022fcf401007387 */ /* 0x000fe80000100800 */
[----:B------:R0:W-:Y:S04]  /*40ff0*/  STL [R1+0x108], R39 ;  /* 0x0001082701007387 */ /* 0x0001e80000100800 */
[----:B------:R1:W-:Y:S04]  /*41000*/  STL [R1+0x104], R38 ;  /* 0x0001042601007387 */ /* 0x0003e80000100800 */
[----:B------:R1:W-:Y:S01]  /*41010*/  STL [R1+0x100], R4 ;  /* 0x0001000401007387 */ /* 0x0003e20000100800 */
[----:B------:R-:W-:-:S03]  /*41020*/  IMAD.WIDE R14, R0, 0x2, R18 ;  /* 0x00000002000e7825 */ /* 0x000fc600078e0212 */
[----:B0-----:R-:W2:Y:S04]  /*41030*/  LDG.E.U16 R39, desc[UR10][R12.64] ;  /* 0x0000000a0c277981 */ /* 0x001ea8000c1e1500 */
[----:B-1----:R-:W2:Y:S04]  /*41040*/  LDG.E.U16 R38, desc[UR10][R10.64] ;  /* 0x0000000a0a267981 */ /* 0x002ea8000c1e1500 */
[----:B------:R0:W2:Y:S02]  /*41050*/  LDG.E.U16 R4, desc[UR10][R8.64] ;  /* 0x0000000a08047981 */ /* 0x0000a4000c1e1500 */
[----:B0-----:R-:W-:-:S05]  /*41060*/  IMAD.WIDE R8, R0, 0x2, R36 ;  /* 0x0000000200087825 */ /* 0x001fca00078e0224 */
[----:B------:R-:W2:Y:S01]  /*41070*/  LDG.E.U16 R206, desc[UR10][R8.64] ;  /* 0x0000000a08ce7981 */ /* 0x000ea2000c1e1500 */
[----:B------:R-:W-:-:S03]  /*41080*/  IMAD.WIDE R12, R0, 0x2, R20 ;  /* 0x00000002000c7825 */ /* 0x000fc600078e0214 */
[----:B------:R0:W-:Y:S01]  /*41090*/  STL [R1+0xfc], R45 ;  /* 0x0000fc2d01007387 */ /* 0x0001e20000100800 */
[----:B------:R-:W-:-:S04]  /*410a0*/  IMAD.WIDE R10, R0, 0x2, R16 ;  /* 0x00000002000a7825 */ /* 0x000fc800078e0210 */
[C---:B------:R-:W-:Y:S01]  /*410b0*/  IMAD.WIDE R6, R0.reuse, 0x2, R34 ;  /* 0x0000000200067825 */ /* 0x040fe200078e0222 */
[----:B0-----:R-:W2:Y:S04]  /*410c0*/  LDG.E.U16 R45, desc[UR10][R14.64] ;  /* 0x0000000a0e2d7981 */ /* 0x001ea8000c1e1500 */
[----:B------:R-:W2:Y:S04]  /*410d0*/  LDG.E.U16 R37, desc[UR10][R6.64] ;  /* 0x0000000a06257981 */ /* 0x000ea8000c1e1500 */
[----:B---3--:R-:W-:Y:S04]  /*410e0*/  STL [R1+0x2300], R207 ;  /* 0x002300cf01007387 */ /* 0x008fe80000100800 */
[----:B------:R-:W3:Y:S04]  /*410f0*/  LDL.64 R18, [R1+0x930] ;  /* 0x0009300001127983 */ /* 0x000ee80000100a00 */
[----:B------:R-:W3:Y:S04]  /*41100*/  LDL.64 R28, [R1+0x928] ;  /* 0x00092800011c7983 */ /* 0x000ee80000100a00 */
[----:B------:R-:W3:Y:S04]  /*41110*/  LDL.64 R26, [R1+0x920] ;  /* 0x00092000011a7983 */ /* 0x000ee80000100a00 */
[----:B------:R-:W3:Y:S04]  /*41120*/  LDL.64 R20, [R1+0x918] ;  /* 0x0009180001147983 */ /* 0x000ee80000100a00 */
[----:B------:R0:W-:Y:S04]  /*41130*/  STL [R1+0xf8], R44 ;  /* 0x0000f82c01007387 */ /* 0x0001e80000100800 */
[----:B------:R-:W3:Y:S04]  /*41140*/  LDL.64 R16, [R1+0x910] ;  /* 0x0009100001107983 */ /* 0x000ee80000100a00 */
[----:B------:R-:W-:Y:S04]  /*41150*/  STL [R1+0xf4], R43 ;  /* 0x0000f42b01007387 */ /* 0x000fe80000100800 */
[----:B------:R-:W-:Y:S04]  /*41160*/  STL [R1+0xf0], R42 ;  /* 0x0000f02a01007387 */ /* 0x000fe80000100800 */
[----:B------:R1:W-:Y:S04]  /*41170*/  STL [R1+0xec], R40 ;  /* 0x0000ec2801007387 */ /* 0x0003e80000100800 */
[----:B0-----:R4:W3:Y:S04]  /*41180*/  LDG.E.U16 R44, desc[UR10][R12.64] ;  /* 0x0000000a0c2c7981 */ /* 0x0018e8000c1e1500 */
[----:B-1----:R2:W3:Y:S04]  /*41190*/  LDG.E.U16 R40, desc[UR10][R10.64] ;  /* 0x0000000a0a287981 */ /* 0x0024e8000c1e1500 */
[----:B------:R-:W-:Y:S01]  /*411a0*/  STL [R1+0xe8], R41 ;  /* 0x0000e82901007387 */ /* 0x000fe20000100800 */
[----:B----4-:R-:W-:-:S04]  /*411b0*/  IMAD.WIDE R12, R0, 0x2, R32 ;  /* 0x00000002000c7825 */ /* 0x010fc800078e0220 */
[C---:B--2---:R-:W-:Y:S01]  /*411c0*/  IMAD.WIDE R10, R0.reuse, 0x2, R30 ;  /* 0x00000002000a7825 */ /* 0x044fe200078e021e */
[----:B------:R-:W2:Y:S04]  /*411d0*/  LDG.E.U16 R43, desc[UR10][R12.64] ;  /* 0x0000000a0c2b7981 */ /* 0x000ea8000c1e1500 */
[----:B------:R3:W4:Y:S04]  /*411e0*/  LDG.E.U16 R205, desc[UR10][R10.64] ;  /* 0x0000000a0acd7981 */ /* 0x000728000c1e1500 */
[----:B------:R-:W-:Y:S04]  /*411f0*/  STL [R1+0x2304], R206 ;  /* 0x002304ce01007387 */ /* 0x000fe80000100800 */
[----:B------:R-:W2:Y:S01]  /*41200*/  LDL.64 R32, [R1+0x8f8] ;  /* 0x0008f80001207983 */ /* 0x000ea20000100a00 */
[----:B------:R-:W-:-:S03]  /*41210*/  IMAD.WIDE R14, R0, 0x2, R2 ;  /* 0x00000002000e7825 */ /* 0x000fc600078e0202 */
[----:B------:R-:W2:Y:S01]  /*41220*/  LDL.64 R2, [R1+0x908] ;  /* 0x0009080001027983 */ /* 0x000ea20000100a00 */
[----:B------:R-:W-:-:S03]  /*41230*/  IMAD.WIDE R8, R0, 0x2, R24 ;  /* 0x0000000200087825 */ /* 0x000fc600078e0218 */
[----:B------:R-:W2:Y:S04]  /*41240*/  LDL.64 R34, [R1+0x900] ;  /* 0x0009000001227983 */ /* 0x000ea80000100a00 */
[----:B------:R-:W2:Y:S04]  /*41250*/  LDL.64 R30, [R1+0x8f0] ;  /* 0x0008f000011e7983 */ /* 0x000ea80000100a00 */
[----:B------:R-:W2:Y:S04]  /*41260*/  LDL.64 R24, [R1+0x8e8] ;  /* 0x0008e80001187983 */ /* 0x000ea80000100a00 */
[----:B------:R-:W-:Y:S01]  /*41270*/  STL [R1+0xe0], R39 ;  /* 0x0000e02701007387 */ /* 0x000fe20000100800 */
[----:B------:R-:W-:-:S03]  /*41280*/  IMAD.WIDE R6, R0, 0x2, R22 ;  /* 0x0000000200067825 */ /* 0x000fc600078e0216 */
[----:B------:R-:W-:Y:S04]  /*41290*/  STL [R1+0xdc], R38 ;  /* 0x0000dc2601007387 */ /* 0x000fe80000100800 */
[----:B------:R0:W-:Y:S04]  /*412a0*/  STL [R1+0xd8], R4 ;  /* 0x0000d80401007387 */ /* 0x0001e80000100800 */
[----:B------:R1:W2:Y:S04]  /*412b0*/  LDG.E.U16 R36, desc[UR10][R14.64] ;  /* 0x0000000a0e247981 */ /* 0x0002a8000c1e1500 */
[----:B------:R-:W2:Y:S04]  /*412c0*/  LDG.E.U16 R42, desc[UR10][R8.64] ;  /* 0x0000000a082a7981 */ /* 0x000ea8000c1e1500 */
[----:B0-----:R-:W2:Y:S01]  /*412d0*/  LDG.E.U16 R4, desc[UR10][R6.64] ;  /* 0x0000000a06047981 */ /* 0x001ea2000c1e1500 */
[----:B---3--:R-:W-:-:S05]  /*412e0*/  IMAD.WIDE R10, R0, 0x2, R26 ;  /* 0x00000002000a7825 */ /* 0x008fca00078e021a */
[----:B------:R2:W3:Y:S04]  /*412f0*/  LDG.E.U16 R204, desc[UR10][R10.64] ;  /* 0x0000000a0acc7981 */ /* 0x0004e8000c1e1500 */
[----:B----4-:R-:W-:Y:S04]  /*41300*/  STL [R1+0x2308], R205 ;  /* 0x002308cd01007387 */ /* 0x010fe80000100800 */
[----:B------:R-:W4:Y:S01]  /*41310*/  LDL.64 R38, [R1+0x8d0] ;  /* 0x0008d00001267983 */ /* 0x000f220000100a00 */
[----:B-1----:R-:W-:-:S03]  /*41320*/  IMAD.WIDE R14, R0, 0x2, R18 ;  /* 0x00000002000e7825 */ /* 0x002fc600078e0212 */
[----:B------:R-:W4:Y:S01]  /*41330*/  LDL.64 R22, [R1+0x8e0] ;  /* 0x0008e00001167983 */ /* 0x000f220000100a00 */
[----:B------:R-:W-:-:S03]  /*41340*/  IMAD.WIDE R12, R0, 0x2, R28 ;  /* 0x00000002000c7825 */ /* 0x000fc600078e021c */
[----:B------:R-:W4:Y:S01]  /*41350*/  LDL.64 R18, [R1+0x8d8] ;  /* 0x0008d80001127983 */ /* 0x000f220000100a00 */
[----:B--2---:R-:W-:-:S03]  /*41360*/  IMAD.WIDE R10, R0, 0x2, R32 ;  /* 0x00000002000a7825 */ /* 0x004fc600078e0220 */
[----:B------:R0:W2:Y:S04]  /*41370*/  LDG.E.U16 R41, desc[UR10][R14.64] ;  /* 0x0000000a0e297981 */ /* 0x0000a8000c1e1500 */
[----:B------:R-:W2:Y:S04]  /*41380*/  LDG.E.U16 R203, desc[UR10][R10.64] ;  /* 0x0000000a0acb7981 */ /* 0x000ea8000c1e1500 */
[----:B------:R1:W-:Y:S04]  /*41390*/  STL [R1+0xd0], R45 ;  /* 0x0000d02d01007387 */ /* 0x0003e80000100800 */
[----:B------:R-:W2:Y:S04]  /*413a0*/  LDL.64 R28, [R1+0x8c8] ;  /* 0x0008c800011c7983 */ /* 0x000ea80000100a00 */
[----:B------:R-:W-:Y:S01]  /*413b0*/  STL [R1+0xcc], R44 ;  /* 0x0000cc2c01007387 */ /* 0x000fe20000100800 */
[----:B------:R-:W-:-:S03]  /*413c0*/  IMAD.WIDE R6, R0, 0x2, R16 ;  /* 0x0000000200067825 */ /* 0x000fc600078e0210 */
[----:B------:R-:W2:Y:S04]  /*413d0*/  LDL.64 R26, [R1+0x8c0] ;  /* 0x0008c000011a7983 */ /* 0x000ea80000100a00 */
[----:B------:R0:W-:Y:S01]  /*413e0*/  STL [R1+0xc8], R40 ;  /* 0x0000c82801007387 */ /* 0x0001e20000100800 */
[----:B------:R-:W-:-:S03]  /*413f0*/  IMAD.WIDE R8, R0, 0x2, R20 ;  /* 0x0000000200087825 */ /* 0x000fc600078e0214 */
[----:B-1----:R-:W2:Y:S01]  /*41400*/  LDG.E.U16 R45, desc[UR10][R6.64] ;  /* 0x0000000a062d7981 */ /* 0x002ea2000c1e1500 */
[----:B0-----:R-:W-:-:S03]  /*41410*/  IMAD.WIDE R14, R0, 0x2, R2 ;  /* 0x00000002000e7825 */ /* 0x001fc600078e0202 */
[----:B------:R-:W2:Y:S04]  /*41420*/  LDG.E.U16 R46, desc[UR10][R8.64] ;  /* 0x0000000a082e7981 */ /* 0x000ea8000c1e1500 */
[----:B------:R0:W2:Y:S04]  /*41430*/  LDG.E.U16 R40, desc[UR10][R12.64] ;  /* 0x0000000a0c287981 */ /* 0x0000a8000c1e1500 */
[----:B---3--:R-:W-:Y:S04]  /*41440*/  STL [R1+0x230c], R204 ;  /* 0x00230ccc01007387 */ /* 0x008fe80000100800 */
[----:B------:R-:W-:Y:S04]  /*41450*/  STL [R1+0xc0], R37 ;  /* 0x0000c02501007387 */ /* 0x000fe80000100800 */
[----:B------:R-:W3:Y:S01]  /*41460*/  LDL.64 R16, [R1+0x8b0] ;  /* 0x0008b00001107983 */ /* 0x000ee20000100a00 */
[----:B0-----:R-:W-:-:S03]  /*41470*/  IMAD.WIDE R12, R0, 0x2, R34 ;  /* 0x00000002000c7825 */ /* 0x001fc600078e0222 */
[----:B------:R-:W3:Y:S04]  /*41480*/  LDL.64 R20, [R1+0x8b8] ;  /* 0x0008b80001147983 */ /* 0x000ee80000100a00 */
[----:B------:R-:W3:Y:S04]  /*41490*/  LDL.64 R2, [R1+0x8a8] ;  /* 0x0008a80001027983 */ /* 0x000ee80000100a00 */
[----:B------:R0:W-:Y:S01]  /*414a0*/  STL [R1+0xbc], R36 ;  /* 0x0000bc2401007387 */ /* 0x0001e20000100800 */
[----:B------:R-:W-:-:S03]  /*414b0*/  IMAD.WIDE R8, R0, 0x2, R30 ;  /* 0x0000000200087825 */ /* 0x000fc600078e021e */
[----:B------:R1:W3:Y:S04]  /*414c0*/  LDG.E.U16 R44, desc[UR10][R14.64] ;  /* 0x0000000a0e2c7981 */ /* 0x0002e8000c1e1500 */
[----:B0-----:R-:W3:Y:S04]  /*414d0*/  LDL.64 R36, [R1+0x8a0] ;  /* 0x0008a00001247983 */ /* 0x001ee80000100a00 */
[----:B------:R0:W-:Y:S04]  /*414e0*/  STL [R1+0xb8], R43 ;  /* 0x0000b82b01007387 */ /* 0x0001e80000100800 */
[----:B------:R-:W3:Y:S04]  /*414f0*/  LDL.64 R34, [R1+0x898] ;  /* 0x0008980001227983 */ /* 0x000ee80000100a00 */
[----:B------:R1:W-:Y:S01]  /*41500*/  STL [R1+0xb0], R42 ;  /* 0x0000b02a01007387 */ /* 0x0003e20000100800 */
[----:B----4-:R-:W-:-:S03]  /*41510*/  IMAD.WIDE R10, R0, 0x2, R38 ;  /* 0x00000002000a7825 */ /* 0x010fc600078e0226 */
[----:B0-----:R0:W4:Y:S04]  /*41520*/  LDG.E.U16 R43, desc[UR10][R12.64] ;  /* 0x0000000a0c2b7981 */ /* 0x001128000c1e1500 */
[----:B------:R-:W4:Y:S01]  /*41530*/  LDG.E.U16 R202, desc[UR10][R10.64] ;  /* 0x0000000a0aca7981 */ /* 0x000f22000c1e1500 */
[----:B------:R-:W-:-:S03]  /*41540*/  IMAD.WIDE R6, R0, 0x2, R24 ;  /* 0x0000000200067825 */ /* 0x000fc600078e0218 */
[----:B-1----:R1:W4:Y:S04]  /*41550*/  LDG.E.U16 R42, desc[UR10][R8.64] ;  /* 0x0000000a082a7981 */ /* 0x002328000c1e1500 */
[----:B--2---:R-:W-:Y:S04]  /*41560*/  STL [R1+0x2310], R203 ;  /* 0x002310cb01007387 */ /* 0x004fe80000100800 */
[----:B------:R2:W-:Y:S04]  /*41570*/  STL [R1+0xac], R4 ;  /* 0x0000ac0401007387 */ /* 0x0005e80000100800 */
[----:B------:R-:W4:Y:S01]  /*41580*/  LDL.64 R30, [R1+0x888] ;  /* 0x00088800011e7983 */ /* 0x000f220000100a00 */
[----:B------:R-:W-:-:S03]  /*41590*/  IMAD.WIDE R14, R0, 0x2, R22 ;  /* 0x00000002000e7825 */ /* 0x000fc600078e0216 */
[----:B------:R-:W4:Y:S01]  /*415a0*/  LDL.64 R32, [R1+0x890] ;  /* 0x0008900001207983 */ /* 0x000f220000100a00 */
[----:B0-----:R-:W-:-:S03]  /*415b0*/  IMAD.WIDE R12, R0, 0x2, R18 ;  /* 0x00000002000c7825 */ /* 0x001fc600078e0212 */
[----:B------:R-:W4:Y:S04]  /*415c0*/  LDL.64 R24, [R1+0x880] ;  /* 0x0008800001187983 */ /* 0x000f280000100a00 */
[----:B------:R-:W4:Y:S04]  /*415d0*/  LDL.64 R22, [R1+0x878] ;  /* 0x0008780001167983 */ /* 0x000f280000100a00 */
[----:B------:R0:W-:Y:S04]  /*415e0*/  STL [R1+0xa8], R41 ;  /* 0x0000a82901007387 */ /* 0x0001e80000100800 */
[----:B------:R-:W4:Y:S04]  /*415f0*/  LDL.64 R18, [R1+0x870] ;  /* 0x0008700001127983 */ /* 0x000f280000100a00 */
[----:B------:R0:W-:Y:S01]  /*41600*/  STL [R1+0xa4], R40 ;  /* 0x0000a42801007387 */ /* 0x0001e20000100800 */
[----:B-1----:R-:W-:-:S03]  /*41610*/  IMAD.WIDE R8, R0, 0x2, R28 ;  /* 0x0000000200087825 */ /* 0x002fc600078e021c */
[----:B--2---:R1:W2:Y:S04]  /*41620*/  LDG.E.U16 R4, desc[UR10][R6.64] ;  /* 0x0000000a06047981 */ /* 0x0042a8000c1e1500 */
[----:B0-----:R-:W2:Y:S04]  /*41630*/  LDG.E.U16 R41, desc[UR10][R14.64] ;  /* 0x0000000a0e297981 */ /* 0x001ea8000c1e1500 */
[----:B------:R3:W2:Y:S04]  /*41640*/  LDG.E.U16 R40, desc[UR10][R12.64] ;  /* 0x0000000a0c287981 */ /* 0x0006a8000c1e1500 */
[----:B------:R-:W-:Y:S01]  /*41650*/  STL [R1+0x9c], R46 ;  /* 0x00009c2e01007387 */ /* 0x000fe20000100800 */
[----:B-1----:R-:W-:-:S03]  /*41660*/  IMAD.WIDE R6, R0, 0x2, R26 ;  /* 0x0000000200067825 */ /* 0x002fc600078e021a */
[----:B------:R0:W2:Y:S04]  /*41670*/  LDG.E.U16 R39, desc[UR10][R8.64] ;  /* 0x0000000a08277981 */ /* 0x0000a8000c1e1500 */
[----:B------:R-:W2:Y:S01]  /*41680*/  LDG.E.U16 R38, desc[UR10][R6.64] ;  /* 0x0000000a06267981 */ /* 0x000ea2000c1e1500 */
[----:B---3--:R-:W-:-:S05]  /*41690*/  IMAD.WIDE R12, R0, 0x2, R16 ;  /* 0x00000002000c7825 */ /* 0x008fca00078e0210 */
[----:B------:R1:W3:Y:S01]  /*416a0*/  LDG.E.U16 R203, desc[UR10][R12.64] ;  /* 0x0000000a0ccb7981 */ /* 0x0002e2000c1e1500 */
[----:B------:R-:W-:-:S05]  /*416b0*/  IMAD.WIDE R10, R0, 0x2, R2 ;  /* 0x00000002000a7825 */ /* 0x000fca00078e0202 */
[----:B------:R-:W2:Y:S04]  /*416c0*/  LDG.E.U16 R201, desc[UR10][R10.64] ;  /* 0x0000000a0ac97981 */ /* 0x000ea8000c1e1500 */
[----:B----4-:R-:W-:Y:S04]  /*416d0*/  STL [R1+0x2314], R202 ;  /* 0x002314ca01007387 */ /* 0x010fe80000100800 */
[----:B------:R-:W-:Y:S04]  /*416e0*/  STL [R1+0x98], R45 ;  /* 0x0000982d01007387 */ /* 0x000fe80000100800 */
[----:B------:R-:W4:Y:S04]  /*416f0*/  LDL.64 R28, [R1+0x868] ;  /* 0x00086800011c7983 */ /* 0x000f280000100a00 */
[----:B------:R-:W4:Y:S01]  /*41700*/  LDL.64 R26, [R1+0x860] ;  /* 0x00086000011a7983 */ /* 0x000f220000100a00 */
[----:B------:R-:W-:-:S03]  /*41710*/  IMAD.WIDE R14, R0, 0x2, R20 ;  /* 0x00000002000e7825 */ /* 0x000fc600078e0214 */
[----:B------:R-:W4:Y:S01]  /*41720*/  LDL.64 R20, [R1+0x858] ;  /* 0x0008580001147983 */ /* 0x000f220000100a00 */
[----:B0-----:R-:W-:-:S03]  /*41730*/  IMAD.WIDE R8, R0, 0x2, R36 ;  /* 0x0000000200087825 */ /* 0x001fc600078e0224 */
[----:B------:R-:W4:Y:S01]  /*41740*/  LDL.64 R16, [R1+0x850] ;  /* 0x0008500001107983 */ /* 0x000f220000100a00 */
[----:B-1----:R-:W-:-:S03]  /*41750*/  IMAD.WIDE R12, R0, 0x2, R30 ;  /* 0x00000002000c7825 */ /* 0x002fc600078e021e */
[----:B------:R0:W4:Y:S04]  /*41760*/  LDG.E.U16 R37, desc[UR10][R14.64] ;  /* 0x0000000a0e257981 */ /* 0x000128000c1e1500 */
[----:B------:R-:W4:Y:S04]  /*41770*/  LDG.E.U16 R204, desc[UR10][R12.64] ;  /* 0x0000000a0ccc7981 */ /* 0x000f28000c1e1500 */
[----:B------:R-:W-:Y:S01]  /*41780*/  STL [R1+0x94], R44 ;  /* 0x0000942c01007387 */ /* 0x000fe20000100800 */
[----:B------:R-:W-:-:S03]  /*41790*/  IMAD.WIDE R6, R0, 0x2, R34 ;  /* 0x0000000200067825 */ /* 0x000fc600078e0222 */
[----:B------:R-:W4:Y:S01]  /*417a0*/  LDL.64 R2, [R1+0x848] ;  /* 0x0008480001027983 */ /* 0x000f220000100a00 */
[----:B0-----:R-:W-:-:S03]  /*417b0*/  IMAD.WIDE R14, R0, 0x2, R32 ;  /* 0x00000002000e7825 */ /* 0x001fc600078e0220 */
[----:B------:R-:W-:Y:S01]  /*417c0*/  STL [R1+0x90], R43 ;  /* 0x0000902b01007387 */ /* 0x000fe20000100800 */
[----:B------:R-:W-:-:S03]  /*417d0*/  IMAD.WIDE R10, R0, 0x2, R24 ;  /* 0x00000002000a7825 */ /* 0x000fc600078e0218 */
[----:B------:R0:W4:Y:S04]  /*417e0*/  LDG.E.U16 R35, desc[UR10][R8.64] ;  /* 0x0000000a08237981 */ /* 0x000128000c1e1500 */
[----:B------:R-:W4:Y:S04]  /*417f0*/  LDG.E.U16 R34, desc[UR10][R14.64] ;  /* 0x0000000a0e227981 */ /* 0x000f28000c1e1500 */
[----:B------:R-:W4:Y:S01]  /*41800*/  LDG.E.U16 R200, desc[UR10][R10.64] ;  /* 0x0000000a0ac87981 */ /* 0x000f22000c1e1500 */
[----:B0-----:R-:W-:-:S05]  /*41810*/  IMAD.WIDE R8, R0, 0x2, R22 ;  /* 0x0000000200087825 */ /* 0x001fca00078e0216 */
[----:B------:R-:W4:Y:S04]  /*41820*/  LDG.E.U16 R36, desc[UR10][R8.64] ;  /* 0x0000000a08247981 */ /* 0x000f28000c1e1500 */
[----:B---3--:R-:W-:Y:S04]  /*41830*/  STL [R1+0x2318], R203 ;  /* 0x002318cb01007387 */ /* 0x008fe80000100800 */
[----:B------:R-:W-:Y:S04]  /*41840*/  STL [R1+0x88], R42 ;  /* 0x0000882a01007387 */ /* 0x000fe80000100800 */
[----:B--2---:R0:W-:Y:S04]  /*41850*/  STL [R1+0x84], R4 ;  /* 0x0000840401007387 */ /* 0x0041e80000100800 */
[----:B------:R-:W-:Y:S04]  /*41860*/  STL [R1+0x231c], R201 ;  /* 0x00231cc901007387 */ /* 0x000fe80000100800 */
[----:B------:R-:W2:Y:S04]  /*41870*/  LDL.64 R32, [R1+0x840] ;  /* 0x0008400001207983 */ /* 0x000ea80000100a00 */
[----:B------:R-:W3:Y:S04]  /*41880*/  LDL.64 R30, [R1+0x838] ;  /* 0x00083800011e7983 */ /* 0x000ee80000100a00 */
[----:B------:R-:W2:Y:S04]  /*41890*/  LDL.64 R24, [R1+0x830] ;  /* 0x0008300001187983 */ /* 0x000ea80000100a00 */
[----:B------:R-:W-:Y:S04]  /*418a0*/  STL [R1+0x80], R41 ;  /* 0x0000802901007387 */ /* 0x000fe80000100800 */
[----:B0-----:R0:W2:Y:S04]  /*418b0*/  LDG.E.U16 R4, desc[UR10][R6.64] ;  /* 0x0000000a06047981 */ /* 0x0010a8000c1e1500 */
[----:B------:R-:W2:Y:S04]  /*418c0*/  LDL.64 R22, [R1+0x828] ;  /* 0x0008280001167983 */ /* 0x000ea80000100a00 */
[----:B------:R-:W-:Y:S01]  /*418d0*/  STL [R1+0x7c], R40 ;  /* 0x00007c2801007387 */ /* 0x000fe20000100800 */
[----:B0-----:R-:W-:-:S03]  /*418e0*/  IMAD.WIDE R6, R0, 0x2, R18 ;  /* 0x0000000200067825 */ /* 0x001fc600078e0212 */
[----:B------:R-:W2:Y:S01]  /*418f0*/  LDL.64 R18, [R1+0x820] ;  /* 0x0008200001127983 */ /* 0x000ea20000100a00 */
[----:B----4-:R-:W-:-:S03]  /*41900*/  IMAD.WIDE R14, R0, 0x2, R28 ;  /* 0x00000002000e7825 */ /* 0x010fc600078e021c */
[----:B------:R-:W-:Y:S01]  /*41910*/  STL [R1+0x74], R39 ;  /* 0x0000742701007387 */ /* 0x000fe20000100800 */
[----:B------:R-:W-:-:S05]  /*41920*/  IMAD.WIDE R12, R0, 0x2, R26 ;  /* 0x00000002000c7825 */ /* 0x000fca00078e021a */
[----:B------:R-:W4:Y:S04]  /*41930*/  LDG.E.U16 R205, desc[UR10][R12.64] ;  /* 0x0000000a0ccd7981 */ /* 0x000f28000c1e1500 */
[----:B------:R0:W-:Y:S04]  /*41940*/  STL [R1+0x2320], R204 ;  /* 0x002320cc01007387 */ /* 0x0001e80000100800 */
[----:B0-----:R-:W2:Y:S01]  /*41950*/  LDG.E.U16 R204, desc[UR10][R14.64] ;  /* 0x0000000a0ecc7981 */ /* 0x001ea2000c1e1500 */
[----:B------:R-:W-:-:S03]  /*41960*/  IMAD.WIDE R10, R0, 0x2, R20 ;  /* 0x00000002000a7825 */ /* 0x000fc600078e0214 */
[----:B------:R0:W-:Y:S01]  /*41970*/  STL [R1+0x70], R38 ;  /* 0x0000702601007387 */ /* 0x0001e20000100800 */
[----:B------:R-:W-:-:S03]  /*41980*/  IMAD.WIDE R8, R0, 0x2, R16 ;  /* 0x0000000200087825 */ /* 0x000fc600078e0210 */
[----:B------:R-:W3:Y:S04]  /*41990*/  LDG.E.U16 R198, desc[UR10][R10.64] ;  /* 0x0000000a0ac67981 */ /* 0x000ee8000c1e1500 */
[----:B------:R-:W-:Y:S04]  /*419a0*/  STL [R1+0x2324], R200 ;  /* 0x002324c801007387 */ /* 0x000fe80000100800 */
[----:B0-----:R0:W3:Y:S04]  /*419b0*/  LDG.E.U16 R38, desc[UR10][R6.64] ;  /* 0x0000000a06267981 */ /* 0x0010e8000c1e1500 */
[----:B------:R-:W3:Y:S04]  /*419c0*/  LDL.64 R28, [R1+0x818] ;  /* 0x00081800011c7983 */ /* 0x000ee80000100a00 */
[----:B------:R-:W3:Y:S01]  /*419d0*/  LDL.64 R26, [R1+0x810] ;  /* 0x00081000011a7983 */ /* 0x000ee20000100a00 */
[----:B0-----:R-:W-:-:S03]  /*419e0*/  IMAD.WIDE R6, R0, 0x2, R2 ;  /* 0x0000000200067825 */ /* 0x001fc600078e0202 */
[----:B------:R-:W-:Y:S04]  /*419f0*/  STL [R1+0x6c], R37 ;  /* 0x00006c2501007387 */ /* 0x000fe80000100800 */
[----:B------:R-:W3:Y:S04]  /*41a00*/  LDL.64 R16, [R1+0x808] ;  /* 0x0008080001107983 */ /* 0x000ee80000100a00 */
[----:B------:R-:W3:Y:S04]  /*41a10*/  LDL.64 R20, [R1+0x800] ;  /* 0x0008000001147983 */ /* 0x000ee80000100a00 */
[----:B--2---:R-:W-:Y:S04]  /*41a20*/  STL [R1+0x2328], R204 ;  /* 0x002328cc01007387 */ /* 0x004fe80000100800 */
[----:B------:R-:W-:Y:S04]  /*41a30*/  STL [R1+0x60], R35 ;  /* 0x0000602301007387 */ /* 0x000fe80000100800 */
[----:B----4-:R0:W-:Y:S04]  /*41a40*/  STL [R1+0x232c], R205 ;  /* 0x00232ccd01007387 */ /* 0x0101e80000100800 */
[----:B0-----:R-:W2:Y:S01]  /*41a50*/  LDG.E.U16 R205, desc[UR10][R6.64] ;  /* 0x0000000a06cd7981 */ /* 0x001ea2000c1e1500 */
[----:B------:R-:W-:-:S03]  /*41a60*/  IMAD.WIDE R14, R0, 0x2, R32 ;  /* 0x00000002000e7825 */ /* 0x000fc600078e0220 */
[----:B------:R0:W-:Y:S01]  /*41a70*/  STL [R1+0x5c], R4 ;  /* 0x00005c0401007387 */ /* 0x0001e20000100800 */
[----:B---3--:R-:W-:-:S03]  /*41a80*/  IMAD.WIDE R12, R0, 0x2, R30 ;  /* 0x00000002000c7825 */ /* 0x008fc600078e021e */
[----:B------:R-:W3:Y:S01]  /*41a90*/  LDG.E.U16 R201, desc[UR10][R14.64] ;  /* 0x0000000a0ec97981 */ /* 0x000ee2000c1e1500 */
[----:B------:R-:W-:-:S03]  /*41aa0*/  IMAD.WIDE R10, R0, 0x2, R24 ;  /* 0x00000002000a7825 */ /* 0x000fc600078e0218 */
[----:B------:R-:W4:Y:S04]  /*41ab0*/  LDG.E.U16 R206, desc[UR10][R12.64] ;  /* 0x0000000a0cce7981 */ /* 0x000f28000c1e1500 */
[----:B0-----:R0:W3:Y:S04]  /*41ac0*/  LDG.E.U16 R4, desc[UR10][R8.64] ;  /* 0x0000000a08047981 */ /* 0x0010e8000c1e1500 */
[----:B------:R1:W-:Y:S04]  /*41ad0*/  STL [R1+0x2334], R198 ;  /* 0x002334c601007387 */ /* 0x0003e80000100800 */
[----:B------:R2:W3:Y:S01]  /*41ae0*/  LDG.E.U16 R197, desc[UR10][R10.64] ;  /* 0x0000000a0ac57981 */ /* 0x0004e2000c1e1500 */
[----:B0-----:R-:W-:-:S03]  /*41af0*/  IMAD.WIDE R8, R0, 0x2, R22 ;  /* 0x0000000200087825 */ /* 0x001fc600078e0216 */
[----:B------:R-:W3:Y:S04]  /*41b00*/  LDL.64 R2, [R1+0x7f8] ;  /* 0x0007f80001027983 */ /* 0x000ee80000100a00 */
[----:B-1----:R-:W3:Y:S04]  /*41b10*/  LDG.E.U16 R198, desc[UR10][R8.64] ;  /* 0x0000000a08c67981 */ /* 0x002ee8000c1e1500 */
[----:B--2---:R-:W-:Y:S04]  /*41b20*/  STL [R1+0x2338], R205 ;  /* 0x002338cd01007387 */ /* 0x004fe80000100800 */
[----:B------:R0:W-:Y:S04]  /*41b30*/  STL [R1+0x58], R34 ;  /* 0x0000582201007387 */ /* 0x0001e80000100800 */
[----:B------:R-:W2:Y:S04]  /*41b40*/  LDL.64 R22, [R1+0x7e8] ;  /* 0x0007e80001167983 */ /* 0x000ea80000100a00 */
[----:B------:R-:W2:Y:S01]  /*41b50*/  LDL.64 R24, [R1+0x7f0] ;  /* 0x0007f00001187983 */ /* 0x000ea20000100a00 */
[----:B------:R-:W-:-:S03]  /*41b60*/  IMAD.WIDE R6, R0, 0x2, R18 ;  /* 0x0000000200067825 */ /* 0x000fc600078e0212 */
[----:B------:R-:W2:Y:S04]  /*41b70*/  LDL.64 R18, [R1+0x7e0] ;  /* 0x0007e00001127983 */ /* 0x000ea80000100a00 */
[----:B0-----:R-:W2:Y:S04]  /*41b80*/  LDL.64 R34, [R1+0x7d8] ;  /* 0x0007d80001227983 */ /* 0x001ea80000100a00 */
[----:B------:R-:W2:Y:S04]  /*41b90*/  LDL.64 R32, [R1+0x7d0] ;  /* 0x0007d00001207983 */ /* 0x000ea80000100a00 */
[----:B------:R0:W-:Y:S01]  /*41ba0*/  STL [R1+0x4c], R36 ;  /* 0x00004c2401007387 */ /* 0x0001e20000100800 */
[----:B------:R-:W-:-:S03]  /*41bb0*/  IMAD.WIDE R12, R0, 0x2, R26 ;  /* 0x00000002000c7825 */ /* 0x000fc600078e021a */
[----:B------:R1:W2:Y:S01]  /*41bc0*/  LDG.E.U16 R204, desc[UR10][R6.64] ;  /* 0x0000000a06cc7981 */ /* 0x0002a2000c1e1500 */
[----:B------:R-:W-:-:S03]  /*41bd0*/  IMAD.WIDE R10, R0, 0x2, R16 ;  /* 0x00000002000a7825 */ /* 0x000fc600078e0210 */
[----:B------:R2:W2:Y:S04]  /*41be0*/  LDG.E.U16 R207, desc[UR10][R12.64] ;  /* 0x0000000a0ccf7981 */ /* 0x0004a8000c1e1500 */
[----:B0-----:R-:W2:Y:S04]  /*41bf0*/  LDL.64 R36, [R1+0x7c8] ;  /* 0x0007c80001247983 */ /* 0x001ea80000100a00 */
[----:B------:R0:W-:Y:S04]  /*41c00*/  STL [R1+0x48], R38 ;  /* 0x0000482601007387 */ /* 0x0001e80000100800 */
[----:B---3--:R-:W-:Y:S04]  /*41c10*/  STL [R1+0x233c], R201 ;  /* 0x00233cc901007387 */ /* 0x008fe80000100800 */
[----:B----4-:R-:W-:Y:S04]  /*41c20*/  STL [R1+0x2340], R206 ;  /* 0x002340ce01007387 */ /* 0x010fe80000100800 */
[----:B------:R-:W-:Y:S04]  /*41c30*/  STL [R1+0x2344], R197 ;  /* 0x002344c501007387 */ /* 0x000fe80000100800 */
[----:B------:R-:W-:Y:S01]  /*41c40*/  STL [R1+0x2348], R198 ;  /* 0x002348c601007387 */ /* 0x000fe20000100800 */
[----:B------:R-:W-:-:S03]  /*41c50*/  IMAD.WIDE R14, R0, 0x2, R28 ;  /* 0x00000002000e7825 */ /* 0x000fc600078e021c */
[----:B------:R-:W3:Y:S01]  /*41c60*/  LDL.64 R16, [R1+0x7b0] ;  /* 0x0007b00001107983 */ /* 0x000ee20000100a00 */
[----:B------:R-:W-:-:S03]  /*41c70*/  IMAD.WIDE R8, R0, 0x2, R20 ;  /* 0x0000000200087825 */ /* 0x000fc600078e0214 */
[----:B------:R-:W4:Y:S04]  /*41c80*/  LDL.64 R30, [R1+0x7c0] ;  /* 0x0007c000011e7983 */ /* 0x000f280000100a00 */
[----:B------:R-:W4:Y:S04]  /*41c90*/  LDL.64 R28, [R1+0x7b8] ;  /* 0x0007b800011c7983 */ /* 0x000f280000100a00 */
[----:B------:R-:W-:Y:S04]  /*41ca0*/  STL [R1+0x38], R4 ;  /* 0x0000380401007387 */ /* 0x000fe80000100800 */
[----:B------:R-:W4:Y:S04]  /*41cb0*/  LDL.64 R20, [R1+0x7a0] ;  /* 0x0007a00001147983 */ /* 0x000f280000100a00 */
[----:B------:R0:W4:Y:S04]  /*41cc0*/  LDG.E.U16 R203, desc[UR10][R14.64] ;  /* 0x0000000a0ecb7981 */ /* 0x000128000c1e1500 */
[----:B------:R0:W4:Y:S04]  /*41cd0*/  LDG.E.U16 R196, desc[UR10][R10.64] ;  /* 0x0000000a0ac47981 */ /* 0x000128000c1e1500 */
[----:B------:R-:W4:Y:S01]  /*41ce0*/  LDL.64 R26, [R1+0x7a8] ;  /* 0x0007a800011a7983 */ /* 0x000f220000100a00 */
[----:B-1----:R-:W-:-:S03]  /*41cf0*/  IMAD.WIDE R6, R0, 0x2, R2 ;  /* 0x0000000200067825 */ /* 0x002fc600078e0202 */
[----:B------:R-:W4:Y:S04]  /*41d00*/  LDG.E.U16 R3, desc[UR10][R8.64] ;  /* 0x0000000a08037981 */ /* 0x000f28000c1e1500 */
[----:B------:R1:W4:Y:S04]  /*41d10*/  LDG.E.U16 R200, desc[UR10][R6.64] ;  /* 0x0000000a06c87981 */ /* 0x000328000c1e1500 */
[----:B------:R-:W-:Y:S04]  /*41d20*/  STS.U16 [R5+UR9+0x40d80], R211 ;  /* 0x040d80d305007988 */ /* 0x000fe80008000409 */
[----:B------:R-:W-:Y:S04]  /*41d30*/  STS.U16 [R5+UR9+0x41580], R215 ;  /* 0x041580d705007988 */ /* 0x000fe80008000409 */
[----:B------:R-:W-:Y:S04]  /*41d40*/  STS.U16 [R5+UR9+0x41180], R213 ;  /* 0x041180d505007988 */ /* 0x000fe80008000409 */
[----:B------:R-:W-:Y:S04]  /*41d50*/  STS.U16 [R5+UR9+0x41980], R217 ;  /* 0x041980d905007988 */ /* 0x000fe80008000409 */
[----:B------:R-:W-:Y:S04]  /*41d60*/  STS.U16 [R5+UR9+0x40980], R209 ;  /* 0x040980d105007988 */ /* 0x000fe80008000409 */
[----:B0-----:R-:W4:Y:S04]  /*41d70*/  LDL.64 R38, [R1+0x638] ;  /* 0x0006380001267983 */ /* 0x001f280000100a00 */
[----:B------:R-:W4:Y:S04]  /*41d80*/  LDL.64 R42, [R1+0x590] ;  /* 0x00059000012a7983 */ /* 0x000f280000100a00 */
[----:B------:R-:W4:Y:S04]  /*41d90*/  LDL.64 R40, [R1+0x550] ;  /* 0x0005500001287983 */ /* 0x000f280000100a00 */
[----:B------:R-:W-:Y:S04]  /*41da0*/  STS.U16 [R5+UR9+0x41d80], R114 ;  /* 0x041d807205007988 */ /* 0x000fe80008000409 */
[----:B------:R-:W4:Y:S04]  /*41db0*/  LDL.64 R62, [R1+0x4f0] ;  /* 0x0004f000013e7983 */ /* 0x000f280000100a00 */
        /* <DEDUP_REMOVED lines=13> */
[----:B------:R-:W4:Y:S01]  /*41e90*/  LDL.64 R120, [R1+0x318] ;  /* 0x0003180001787983 */ /* 0x000f220000100a00 */
[----:B--2---:R-:W-:-:S03]  /*41ea0*/  IMAD.WIDE R12, R0, 0x2, R22 ;  /* 0x00000002000c7825 */ /* 0x004fc600078e0216 */
[----:B------:R-:W2:Y:S01]  /*41eb0*/  LDL.64 R22, [R1+0x790] ;  /* 0x0007900001167983 */ /* 0x000ea20000100a00 */
[----:B------:R-:W-:-:S03]  /*41ec0*/  IMAD.WIDE R14, R0, 0x2, R24 ;  /* 0x00000002000e7825 */ /* 0x000fc600078e0218 */
[----:B------:R-:W2:Y:S01]  /*41ed0*/  LDL.64 R24, [R1+0x798] ;  /* 0x0007980001187983 */ /* 0x000ea20000100a00 */
[----:B------:R-:W-:-:S03]  /*41ee0*/  IMAD.WIDE R10, R0, 0x2, R18 ;  /* 0x00000002000a7825 */ /* 0x000fc600078e0212 */
[----:B------:R-:W2:Y:S04]  /*41ef0*/  LDL.64 R18, [R1+0x788] ;  /* 0x0007880001127983 */ /* 0x000ea80000100a00 */
[----:B------:R-:W2:Y:S01]  /*41f00*/  LDG.E.U16 R2, desc[UR10][R10.64] ;  /* 0x0000000a0a027981 */ /* 0x000ea2000c1e1500 */
[----:B-1----:R-:W-:-:S03]  /*41f10*/  IMAD.WIDE R6, R0, 0x2, R32 ;  /* 0x0000000200067825 */ /* 0x002fc600078e0220 */
[----:B------:R-:W2:Y:S04]  /*41f20*/  LDG.E.U16 R202, desc[UR10][R14.64] ;  /* 0x0000000a0eca7981 */ /* 0x000ea8000c1e1500 */
[----:B------:R0:W2:Y:S04]  /*41f30*/  LDG.E.U16 R249, desc[UR10][R6.64] ;  /* 0x0000000a06f97981 */ /* 0x0000a8000c1e1500 */
[----:B------:R-:W2:Y:S04]  /*41f40*/  LDL.64 R10, [R1+0x770] ;  /* 0x00077000010a7983 */ /* 0x000ea80000100a00 */
[----:B------:R-:W2:Y:S01]  /*41f50*/  LDL.64 R14, [R1+0x728] ;  /* 0x00072800010e7983 */ /* 0x000ea20000100a00 */
[----:B---3--:R-:W-:-:S03]  /*41f60*/  IMAD.WIDE R240, R0, 0x2, R16 ;  /* 0x0000000200f07825 */ /* 0x008fc600078e0210 */
[----:B------:R-:W3:Y:S04]  /*41f70*/  LDL.64 R32, [R1+0x778] ;  /* 0x0007780001207983 */ /* 0x000ee80000100a00 */
[----:B------:R-:W3:Y:S01]  /*41f80*/  LDL.64 R16, [R1+0x758] ;  /* 0x0007580001107983 */ /* 0x000ee20000100a00 */
[----:B----4-:R-:W-:-:S03]  /*41f90*/  IMAD.WIDE R236, R0, 0x2, R20 ;  /* 0x0000000200ec7825 */ /* 0x010fc600078e0214 */
[----:B------:R-:W4:Y:S04]  /*41fa0*/  LDG.E.U16 R244, desc[UR10][R12.64] ;  /* 0x0000000a0cf47981 */ /* 0x000f28000c1e1500 */
[----:B------:R-:W4:Y:S01]  /*41fb0*/  LDL.64 R20, [R1+0x748] ;  /* 0x0007480001147983 */ /* 0x000f220000100a00 */
[----:B------:R-:W-:-:S03]  /*41fc0*/  IMAD.WIDE R242, R0, 0x2, R28 ;  /* 0x0000000200f27825 */ /* 0x000fc600078e021c */
[----:B------:R-:W4:Y:S01]  /*41fd0*/  LDL.64 R28, [R1+0x760] ;  /* 0x00076000011c7983 */ /* 0x000f220000100a00 */
[----:B0-----:R-:W-:-:S03]  /*41fe0*/  IMAD.WIDE R6, R0, 0x2, R30 ;  /* 0x0000000200067825 */ /* 0x001fc600078e021e */
[----:B------:R-:W4:Y:S01]  /*41ff0*/  LDL.64 R30, [R1+0x768] ;  /* 0x00076800011e7983 */ /* 0x000f220000100a00 */
[----:B------:R-:W-:-:S03]  /*42000*/  IMAD.WIDE R238, R0, 0x2, R26 ;  /* 0x0000000200ee7825 */ /* 0x000fc600078e021a */
[----:B------:R-:W4:Y:S01]  /*42010*/  LDL.64 R26, [R1+0x750] ;  /* 0x00075000011a7983 */ /* 0x000f220000100a00 */
[----:B------:R-:W-:-:S03]  /*42020*/  IMAD.WIDE R8, R0, 0x2, R34 ;  /* 0x0000000200087825 */ /* 0x000fc600078e0222 */
[----:B------:R-:W4:Y:S04]  /*42030*/  LDG.E.U16 R245, desc[UR10][R6.64] ;  /* 0x0000000a06f57981 */ /* 0x000f28000c1e1500 */
[----:B------:R-:W4:Y:S04]  /*42040*/  LDL.64 R34, [R1+0x780] ;  /* 0x0007800001227983 */ /* 0x000f280000100a00 */
[----:B------:R-:W4:Y:S04]  /*42050*/  LDL.64 R12, [R1+0x720] ;  /* 0x00072000010c7983 */ /* 0x000f280000100a00 */
[----:B------:R-:W4:Y:S04]  /*42060*/  LDL.64 R6, [R1+0x708] ;  /* 0x0007080001067983 */ /* 0x000f280000100a00 */
[----:B------:R0:W4:Y:S04]  /*42070*/  LDG.E.U16 R251, desc[UR10][R8.64] ;  /* 0x0000000a08fb7981 */ /* 0x000128000c1e1500 */
[----:B------:R1:W-:Y:S04]  /*42080*/  STS.U16 [R5+UR9+0x40580], R199 ;  /* 0x040580c705007988 */ /* 0x0003e80008000409 */
[----:B------:R0:W-:Y:S01]  /*42090*/  STS.U16 [R5+UR9+0x40180], R194 ;  /* 0x040180c205007988 */ /* 0x0001e20008000409 */
[----:B--2---:R-:W-:-:S03]  /*420a0*/  IMAD.WIDE R232, R0, 0x2, R22 ;  /* 0x0000000200e87825 */ /* 0x004fc600078e0216 */
[----:B-1----:R-:W2:Y:S04]  /*420b0*/  LDL.64 R198, [R1+0x2e0] ;  /* 0x0002e00001c67983 */ /* 0x002ea80000100a00 */
[----:B------:R-:W2:Y:S01]  /*420c0*/  LDL.64 R22, [R1+0x738] ;  /* 0x0007380001167983 */ /* 0x000ea20000100a00 */
[----:B------:R-:W-:-:S03]  /*420d0*/  IMAD.WIDE R234, R0, 0x2, R24 ;  /* 0x0000000200ea7825 */ /* 0x000fc600078e0218 */
[----:B------:R-:W2:Y:S01]  /*420e0*/  LDL.64 R24, [R1+0x740] ;  /* 0x0007400001187983 */ /* 0x000ea20000100a00 */
[----:B------:R-:W-:-:S03]  /*420f0*/  IMAD.WIDE R230, R0, 0x2, R18 ;  /* 0x0000000200e67825 */ /* 0x000fc600078e0212 */
[----:B------:R-:W2:Y:S01]  /*42100*/  LDL.64 R18, [R1+0x730] ;  /* 0x0007300001127983 */ /* 0x000ea20000100a00 */
[----:B------:R-:W-:-:S03]  /*42110*/  IMAD.WIDE R224, R0, 0x2, R10 ;  /* 0x0000000200e07825 */ /* 0x000fc600078e020a */
[----:B------:R-:W2:Y:S04]  /*42120*/  LDG.E.U16 R230, desc[UR10][R230.64] ;  /* 0x0000000ae6e67981 */ /* 0x000ea8000c1e1500 */
[----:B------:R-:W2:Y:S01]  /*42130*/  LDL.64 R10, [R1+0x718] ;  /* 0x00071800010a7983 */ /* 0x000ea20000100a00 */
[----:B0-----:R-:W-:-:S03]  /*42140*/  IMAD.WIDE R8, R0, 0x2, R36 ;  /* 0x0000000200087825 */ /* 0x001fc600078e0224 */
[----:B------:R-:W2:Y:S04]  /*42150*/  LDL.64 R36, [R1+0x6e8] ;  /* 0x0006e80001247983 */ /* 0x000ea80000100a00 */
[----:B------:R-:W2:Y:S01]  /*42160*/  LDG.E.U16 R247, desc[UR10][R8.64] ;  /* 0x0000000a08f77981 */ /* 0x000ea2000c1e1500 */
[----:B------:R-:W-:-:S03]  /*42170*/  IMAD.WIDE R14, R0, 0x2, R14 ;  /* 0x00000002000e7825 */ /* 0x000fc600078e020e */
[----:B------:R-:W2:Y:S04]  /*42180*/  LDG.E.U16 R224, desc[UR10][R224.64] ;  /* 0x0000000ae0e07981 */ /* 0x000ea8000c1e1500 */
[----:B------:R0:W2:Y:S04]  /*42190*/  LDG.E.U16 R195, desc[UR10][R14.64] ;  /* 0x0000000a0ec37981 */ /* 0x0000a8000c1e1500 */
[----:B------:R-:W2:Y:S04]  /*421a0*/  LDL.64 R8, [R1+0x710] ;  /* 0x0007100001087983 */ /* 0x000ea80000100a00 */
[----:B------:R-:W2:Y:S01]  /*421b0*/  LDG.E.U16 R232, desc[UR10][R232.64] ;  /* 0x0000000ae8e87981 */ /* 0x000ea2000c1e1500 */
[----:B---3--:R-:W-:-:S03]  /*421c0*/  IMAD.WIDE R226, R0, 0x2, R32 ;  /* 0x0000000200e27825 */ /* 0x008fc600078e0220 */
[----:B------:R-:W3:Y:S01]  /*421d0*/  LDL.64 R32, [R1+0x6b8] ;  /* 0x0006b80001207983 */ /* 0x000ee20000100a00 */
[----:B------:R-:W-:-:S03]  /*421e0*/  IMAD.WIDE R218, R0, 0x2, R16 ;  /* 0x0000000200da7825 */ /* 0x000fc600078e0210 */
[----:B------:R-:W0:Y:S04]  /*421f0*/  LDL.64 R16, [R1+0x700] ;  /* 0x0007000001107983 */ /* 0x000e280000100a00 */
[----:B------:R-:W3:Y:S04]  /*42200*/  LDG.E.U16 R218, desc[UR10][R218.64] ;  /* 0x0000000adada7981 */ /* 0x000ee8000c1e1500 */
[----:B------:R-:W3:Y:S04]  /*42210*/  LDG.E.U16 R226, desc[UR10][R226.64] ;  /* 0x0000000ae2e27981 */ /* 0x000ee8000c1e1500 */
[----:B------:R-:W3:Y:S01]  /*42220*/  LDG.E.U16 R234, desc[UR10][R234.64] ;  /* 0x0000000aeaea7981 */ /* 0x000ee2000c1e1500 */
[----:B----4-:R-:W-:-:S03]  /*42230*/  IMAD.WIDE R214, R0, 0x2, R20 ;  /* 0x0000000200d67825 */ /* 0x010fc600078e0214 */
[----:B------:R-:W4:Y:S01]  /*42240*/  LDL.64 R20, [R1+0x6f0] ;  /* 0x0006f00001147983 */ /* 0x000f220000100a00 */
        /* <DEDUP_REMOVED lines=10> */
[----:B------:R-:W3:Y:S01]  /*422f0*/  LDG.E.U16 R216, desc[UR10][R216.64] ;  /* 0x0000000ad8d87981 */ /* 0x000ee2000c1e1500 */
[----:B------:R-:W-:-:S03]  /*42300*/  IMAD.WIDE R6, R0, 0x2, R6 ;  /* 0x0000000200067825 */ /* 0x000fc600078e0206 */
[----:B------:R-:W3:Y:S04]  /*42310*/  LDG.E.U16 R193, desc[UR10][R12.64] ;  /* 0x0000000a0cc17981 */ /* 0x000ee8000c1e1500 */
[----:B------:R-:W3:Y:S04]  /*42320*/  LDG.E.U16 R187, desc[UR10][R6.64] ;  /* 0x0000000a06bb7981 */ /* 0x000ee8000c1e1500 */
[----:B------:R-:W3:Y:S04]  /*42330*/  LDG.E.U16 R220, desc[UR10][R220.64] ;  /* 0x0000000adcdc7981 */ /* 0x000ee8000c1e1500 */
[----:B------:R-:W3:Y:S04]  /*42340*/  LDG.E.U16 R222, desc[UR10][R222.64] ;  /* 0x0000000adede7981 */ /* 0x000ee8000c1e1500 */
[----:B------:R-:W3:Y:S04]  /*42350*/  LDG.E.U16 R228, desc[UR10][R228.64] ;  /* 0x0000000ae4e47981 */ /* 0x000ee8000c1e1500 */
[----:B------:R-:W3:Y:S04]  /*42360*/  LDG.E.U16 R236, desc[UR10][R236.64] ;  /* 0x0000000aecec7981 */ /* 0x000ee8000c1e1500 */
[----:B------:R-:W3:Y:S04]  /*42370*/  LDG.E.U16 R238, desc[UR10][R238.64] ;  /* 0x0000000aeeee7981 */ /* 0x000ee8000c1e1500 */
[----:B------:R-:W3:Y:S04]  /*42380*/  LDG.E.U16 R240, desc[UR10][R240.64] ;  /* 0x0000000af0f07981 */ /* 0x000ee8000c1e1500 */
[----:B------:R-:W3:Y:S01]  /*42390*/  LDG.E.U16 R242, desc[UR10][R242.64] ;  /* 0x0000000af2f27981 */ /* 0x000ee2000c1e1500 */
[----:B--2---:R-:W-:-:S03]  /*423a0*/  IMAD.WIDE R210, R0, 0x2, R22 ;  /* 0x0000000200d27825 */ /* 0x004fc600078e0216 */
[----:B------:R-:W2:Y:S01]  /*423b0*/  LDL.64 R22, [R1+0x6e0] ;  /* 0x0006e00001167983 */ /* 0x000ea20000100a00 */
[----:B------:R-:W-:-:S03]  /*423c0*/  IMAD.WIDE R212, R0, 0x2, R24 ;  /* 0x0000000200d47825 */ /* 0x000fc600078e0218 */
[----:B------:R-:W2:Y:S01]  /*423d0*/  LDL.64 R24, [R1+0x6d8] ;  /* 0x0006d80001187983 */ /* 0x000ea20000100a00 */
[----:B------:R-:W-:-:S03]  /*423e0*/  IMAD.WIDE R208, R0, 0x2, R18 ;  /* 0x0000000200d07825 */ /* 0x000fc600078e0212 */
[----:B------:R-:W2:Y:S04]  /*423f0*/  LDL.64 R18, [R1+0x6b0] ;  /* 0x0006b00001127983 */ /* 0x000ea80000100a00 */
[----:B------:R-:W2:Y:S04]  /*42400*/  LDG.E.U16 R208, desc[UR10][R208.64] ;  /* 0x0000000ad0d07981 */ /* 0x000ea8000c1e1500 */
[----:B------:R-:W2:Y:S04]  /*42410*/  LDG.E.U16 R210, desc[UR10][R210.64] ;  /* 0x0000000ad2d27981 */ /* 0x000ea8000c1e1500 */
[----:B------:R-:W2:Y:S01]  /*42420*/  LDG.E.U16 R212, desc[UR10][R212.64] ;  /* 0x0000000ad4d47981 */ /* 0x000ea2000c1e1500 */
[----:B------:R-:W-:-:S05]  /*42430*/  IMAD.WIDE R10, R0, 0x2, R10 ;  /* 0x00000002000a7825 */ /* 0x000fca00078e020a */
[----:B------:R4:W2:Y:S01]  /*42440*/  LDG.E.U16 R191, desc[UR10][R10.64] ;  /* 0x0000000a0abf7981 */ /* 0x0008a2000c1e1500 */
[----:B0-----:R-:W-:-:S03]  /*42450*/  IMAD.WIDE R14, R0, 0x2, R16 ;  /* 0x00000002000e7825 */ /* 0x001fc600078e0210 */
[----:B------:R-:W2:Y:S04]  /*42460*/  LDL.64 R16, [R1+0x6a8] ;  /* 0x0006a80001107983 */ /* 0x000ea80000100a00 */
[----:B------:R-:W2:Y:S01]  /*42470*/  LDG.E.U16 R185, desc[UR10][R14.64] ;  /* 0x0000000a0eb97981 */ /* 0x000ea2000c1e1500 */
[----:B----4-:R-:W-:-:S03]  /*42480*/  IMAD.WIDE R10, R0, 0x2, R20 ;  /* 0x00000002000a7825 */ /* 0x010fc600078e0214 */
[----:B------:R-:W4:Y:S01]  /*42490*/  LDL.64 R20, [R1+0x698] ;  /* 0x0006980001147983 */ /* 0x000f220000100a00 */
[----:B---3--:R-:W-:-:S03]  /*424a0*/  IMAD.WIDE R12, R0, 0x2, R28 ;  /* 0x00000002000c7825 */ /* 0x008fc600078e021c */
[----:B------:R-:W3:Y:S01]  /*424b0*/  LDL.64 R28, [R1+0x6a0] ;  /* 0x0006a000011c7983 */ /* 0x000ee20000100a00 */
[----:B------:R-:W-:-:S03]  /*424c0*/  IMAD.WIDE R8, R0, 0x2, R8 ;  /* 0x0000000200087825 */ /* 0x000fc600078e0208 */
[----:B------:R0:W3:Y:S04]  /*424d0*/  LDG.E.U16 R181, desc[UR10][R10.64] ;  /* 0x0000000a0ab57981 */ /* 0x0000e8000c1e1500 */
[----:B------:R1:W3:Y:S04]  /*424e0*/  LDG.E.U16 R189, desc[UR10][R8.64] ;  /* 0x0000000a08bd7981 */ /* 0x0002e8000c1e1500 */
[----:B------:R2:W3:Y:S01]  /*424f0*/  LDG.E.U16 R183, desc[UR10][R12.64] ;  /* 0x0000000a0cb77981 */ /* 0x0004e2000c1e1500 */
[----:B0-----:R-:W-:-:S03]  /*42500*/  IMAD.WIDE R10, R0, 0x2, R30 ;  /* 0x00000002000a7825 */ /* 0x001fc600078e021e */
[----:B------:R-:W3:Y:S01]  /*42510*/  LDL.64 R30, [R1+0x670] ;  /* 0x00067000011e7983 */ /* 0x000ee20000100a00 */
[----:B-1----:R-:W-:-:S03]  /*42520*/  IMAD.WIDE R8, R0, 0x2, R36 ;  /* 0x0000000200087825 */ /* 0x002fc600078e0224 */
[----:B------:R-:W3:Y:S01]  /*42530*/  LDL.64 R36, [R1+0x690] ;  /* 0x0006900001247983 */ /* 0x000ee20000100a00 */
[----:B--2---:R-:W-:-:S03]  /*42540*/  IMAD.WIDE R6, R0, 0x2, R22 ;  /* 0x0000000200067825 */ /* 0x004fc600078e0216 */
[----:B------:R0:W2:Y:S04]  /*42550*/  LDG.E.U16 R179, desc[UR10][R8.64] ;  /* 0x0000000a08b37981 */ /* 0x0000a8000c1e1500 */
[----:B------:R-:W2:Y:S01]  /*42560*/  LDL.64 R22, [R1+0x688] ;  /* 0x0006880001167983 */ /* 0x000ea20000100a00 */
[----:B------:R-:W-:-:S03]  /*42570*/  IMAD.WIDE R14, R0, 0x2, R24 ;  /* 0x00000002000e7825 */ /* 0x000fc600078e0218 */
[----:B------:R-:W2:Y:S01]  /*42580*/  LDL.64 R24, [R1+0x680] ;  /* 0x0006800001187983 */ /* 0x000ea20000100a00 */
[----:B------:R-:W-:-:S03]  /*42590*/  IMAD.WIDE R12, R0, 0x2, R26 ;  /* 0x00000002000c7825 */ /* 0x000fc600078e021a */
[----:B------:R-:W2:Y:S01]  /*425a0*/  LDL.64 R26, [R1+0x678] ;  /* 0x00067800011a7983 */ /* 0x000ea20000100a00 */
[----:B0-----:R-:W-:-:S03]  /*425b0*/  IMAD.WIDE R8, R0, 0x2, R34 ;  /* 0x0000000200087825 */ /* 0x001fc600078e0222 */
[----:B------:R0:W2:Y:S04]  /*425c0*/  LDG.E.U16 R175, desc[UR10][R14.64] ;  /* 0x0000000a0eaf7981 */ /* 0x0000a8000c1e1500 */
[----:B------:R1:W2:Y:S04]  /*425d0*/  LDG.E.U16 R173, desc[UR10][R12.64] ;  /* 0x0000000a0cad7981 */ /* 0x0002a8000c1e1500 */
[----:B------:R-:W2:Y:S01]  /*425e0*/  LDL.64 R34, [R1+0x668] ;  /* 0x0006680001227983 */ /* 0x000ea20000100a00 */
[----:B0-----:R-:W-:-:S03]  /*425f0*/  IMAD.WIDE R14, R0, 0x2, R18 ;  /* 0x00000002000e7825 */ /* 0x001fc600078e0212 */
[----:B------:R-:W2:Y:S04]  /*42600*/  LDL.64 R18, [R1+0x658] ;  /* 0x0006580001127983 */ /* 0x000ea80000100a00 */
[----:B------:R-:W2:Y:S04]  /*42610*/  LDG.E.U16 R169, desc[UR10][R8.64] ;  /* 0x0000000a08a97981 */ /* 0x000ea8000c1e1500 */
[----:B------:R-:W2:Y:S04]  /*42620*/  LDG.E.U16 R165, desc[UR10][R14.64] ;  /* 0x0000000a0ea57981 */ /* 0x000ea8000c1e1500 */
[----:B------:R0:W2:Y:S04]  /*42630*/  LDG.E.U16 R177, desc[UR10][R6.64] ;  /* 0x0000000a06b17981 */ /* 0x0000a8000c1e1500 */
[----:B------:R3:W2:Y:S01]  /*42640*/  LDG.E.U16 R171, desc[UR10][R10.64] ;  /* 0x0000000a0aab7981 */ /* 0x0006a2000c1e1500 */
[----:B-1----:R-:W-:-:S03]  /*42650*/  IMAD.WIDE R12, R0, 0x2, R16 ;  /* 0x00000002000c7825 */ /* 0x002fc600078e0210 */
[----:B------:R-:W2:Y:S01]  /*42660*/  LDL.64 R16, [R1+0x650] ;  /* 0x0006500001107983 */ /* 0x000ea20000100a00 */
[----:B0-----:R-:W-:-:S03]  /*42670*/  IMAD.WIDE R6, R0, 0x2, R32 ;  /* 0x0000000200067825 */ /* 0x001fc600078e0220 */
[----:B------:R-:W2:Y:S04]  /*42680*/  LDL.64 R32, [R1+0x660] ;  /* 0x0006600001207983 */ /* 0x000ea80000100a00 */
[----:B------:R-:W2:Y:S04]  /*42690*/  LDG.E.U16 R163, desc[UR10][R12.64] ;  /* 0x0000000a0ca37981 */ /* 0x000ea8000c1e1500 */
[----:B------:R-:W2:Y:S01]  /*426a0*/  LDG.E.U16 R167, desc[UR10][R6.64] ;  /* 0x0000000a06a77981 */ /* 0x000ea2000c1e1500 */
[----:B----4-:R-:W-:-:S03]  /*426b0*/  IMAD.WIDE R8, R0, 0x2, R20 ;  /* 0x0000000200087825 */ /* 0x010fc600078e0214 */
[----:B------:R-:W4:Y:S01]  /*426c0*/  LDL.64 R20, [R1+0x640] ;  /* 0x0006400001147983 */ /* 0x000f220000100a00 */
[----:B---3--:R-:W-:-:S03]  /*426d0*/  IMAD.WIDE R10, R0, 0x2, R28 ;  /* 0x00000002000a7825 */ /* 0x008fc600078e021c */
[----:B------:R-:W3:Y:S04]  /*426e0*/  LDL.64 R28, [R1+0x648] ;  /* 0x00064800011c7983 */ /* 0x000ee80000100a00 */
[----:B------:R0:W3:Y:S04]  /*426f0*/  LDG.E.U16 R159, desc[UR10][R8.64] ;  /* 0x0000000a089f7981 */ /* 0x0000e8000c1e1500 */
[----:B------:R1:W3:Y:S01]  /*42700*/  LDG.E.U16 R161, desc[UR10][R10.64] ;  /* 0x0000000a0aa17981 */ /* 0x0002e2000c1e1500 */
[----:B0-----:R-:W-:-:S03]  /*42710*/  IMAD.WIDE R8, R0, 0x2, R30 ;  /* 0x0000000200087825 */ /* 0x001fc600078e021e */
[----:B------:R-:W3:Y:S01]  /*42720*/  LDL.64 R30, [R1+0x618] ;  /* 0x00061800011e7983 */ /* 0x000ee20000100a00 */
[----:B------:R-:W-:-:S03]  /*42730*/  IMAD.WIDE R6, R0, 0x2, R36 ;  /* 0x0000000200067825 */ /* 0x000fc600078e0224 */
[----:B------:R-:W3:Y:S04]  /*42740*/  LDL.64 R36, [R1+0x610] ;  /* 0x0006100001247983 */ /* 0x000ee80000100a00 */
[----:B------:R0:W3:Y:S04]  /*42750*/  LDG.E.U16 R157, desc[UR10][R6.64] ;  /* 0x0000000a069d7981 */ /* 0x0000e8000c1e1500 */
[----:B------:R-:W3:Y:S01]  /*42760*/  LDG.E.U16 R149, desc[UR10][R8.64] ;  /* 0x0000000a08957981 */ /* 0x000ee2000c1e1500 */
[----:B--2---:R-:W-:-:S03]  /*42770*/  IMAD.WIDE R14, R0, 0x2, R22 ;  /* 0x00000002000e7825 */ /* 0x004fc600078e0216 */
[----:B------:R-:W2:Y:S01]  /*42780*/  LDL.64 R22, [R1+0x630] ;  /* 0x0006300001167983 */ /* 0x000ea20000100a00 */
[----:B------:R-:W-:-:S03]  /*42790*/  IMAD.WIDE R12, R0, 0x2, R24 ;  /* 0x00000002000c7825 */ /* 0x000fc600078e0218 */
[----:B------:R-:W2:Y:S01]  /*427a0*/  LDL.64 R24, [R1+0x628] ;  /* 0x0006280001187983 */ /* 0x000ea20000100a00 */
[----:B-1----:R-:W-:-:S03]  /*427b0*/  IMAD.WIDE R10, R0, 0x2, R26 ;  /* 0x00000002000a7825 */ /* 0x002fc600078e021a */
        /* <DEDUP_REMOVED lines=8> */
[----:B------:R-:W2:Y:S04]  /*42840*/  LDG.E.U16 R143, desc[UR10][R12.64] ;  /* 0x0000000a0c8f7981 */ /* 0x000ea8000c1e1500 */
[----:B------:R0:W2:Y:S01]  /*42850*/  LDG.E.U16 R155, desc[UR10][R14.64] ;  /* 0x0000000a0e9b7981 */ /* 0x0000a2000c1e1500 */
[----:B------:R-:W-:-:S03]  /*42860*/  IMAD.WIDE R10, R0, 0x2, R16 ;  /* 0x00000002000a7825 */ /* 0x000fc600078e0210 */
[----:B------:R-:W2:Y:S01]  /*42870*/  LDL.64 R16, [R1+0x5f8] ;  /* 0x0005f80001107983 */ /* 0x000ea20000100a00 */
[----:B0-----:R-:W-:-:S03]  /*42880*/  IMAD.WIDE R14, R0, 0x2, R32 ;  /* 0x00000002000e7825 */ /* 0x001fc600078e0220 */
[----:B------:R-:W2:Y:S04]  /*42890*/  LDL.64 R32, [R1+0x5f0] ;  /* 0x0005f00001207983 */ /* 0x000ea80000100a00 */
[----:B------:R-:W2:Y:S04]  /*428a0*/  LDG.E.U16 R141, desc[UR10][R10.64] ;  /* 0x0000000a0a8d7981 */ /* 0x000ea8000c1e1500 */
[----:B------:R0:W2:Y:S01]  /*428b0*/  LDG.E.U16 R145, desc[UR10][R14.64] ;  /* 0x0000000a0e917981 */ /* 0x0000a2000c1e1500 */
[----:B----4-:R-:W-:-:S03]  /*428c0*/  IMAD.WIDE R6, R0, 0x2, R20 ;  /* 0x0000000200067825 */ /* 0x010fc600078e0214 */
[----:B------:R-:W4:Y:S01]  /*428d0*/  LDL.64 R20, [R1+0x5e0] ;  /* 0x0005e00001147983 */ /* 0x000f220000100a00 */
[----:B---3--:R-:W-:-:S03]  /*428e0*/  IMAD.WIDE R8, R0, 0x2, R28 ;  /* 0x0000000200087825 */ /* 0x008fc600078e021c */
[----:B------:R-:W3:Y:S01]  /*428f0*/  LDL.64 R28, [R1+0x5e8] ;  /* 0x0005e800011c7983 */ /* 0x000ee20000100a00 */
[----:B0-----:R-:W-:-:S03]  /*42900*/  IMAD.WIDE R14, R0, 0x2, R38 ;  /* 0x00000002000e7825 */ /* 0x001fc600078e0226 */
[----:B------:R0:W3:Y:S04]  /*42910*/  LDG.E.U16 R137, desc[UR10][R6.64] ;  /* 0x0000000a06897981 */ /* 0x0000e8000c1e1500 */
[----:B------:R1:W3:Y:S04]  /*42920*/  LDG.E.U16 R135, desc[UR10][R14.64] ;  /* 0x0000000a0e877981 */ /* 0x0002e8000c1e1500 */
[----:B------:R2:W3:Y:S01]  /*42930*/  LDG.E.U16 R139, desc[UR10][R8.64] ;  /* 0x0000000a088b7981 */ /* 0x0004e2000c1e1500 */
[----:B0-----:R-:W-:-:S03]  /*42940*/  IMAD.WIDE R6, R0, 0x2, R30 ;  /* 0x0000000200067825 */ /* 0x001fc600078e021e */
[----:B------:R-:W3:Y:S01]  /*42950*/  LDL.64 R30, [R1+0x5c0] ;  /* 0x0005c000011e7983 */ /* 0x000ee20000100a00 */
[----:B-1----:R-:W-:-:S03]  /*42960*/  IMAD.WIDE R14, R0, 0x2, R36 ;  /* 0x00000002000e7825 */ /* 0x002fc600078e0224 */
[----:B------:R-:W3:Y:S04]  /*42970*/  LDL.64 R36, [R1+0x5b8] ;  /* 0x0005b80001247983 */ /* 0x000ee80000100a00 */
[----:B------:R-:W3:Y:S04]  /*42980*/  LDG.E.U16 R127, desc[UR10][R6.64] ;  /* 0x0000000a067f7981 */ /* 0x000ee8000c1e1500 */
[----:B------:R-:W3:Y:S04]  /*42990*/  LDL.64 R38, [R1+0x560] ;  /* 0x0005600001267983 */ /* 0x000ee80000100a00 */
[----:B------:R-:W3:Y:S04]  /*429a0*/  LDG.E.U16 R125, desc[UR10][R14.64] ;  /* 0x0000000a0e7d7981 */ /* 0x000ee8000c1e1500 */
[----:B------:R-:W3:Y:S01]  /*429b0*/  LDL.64 R14, [R1+0x598] ;  /* 0x00059800010e7983 */ /* 0x000ee20000100a00 */
[----:B--2---:R-:W-:-:S03]  /*429c0*/  IMAD.WIDE R12, R0, 0x2, R22 ;  /* 0x00000002000c7825 */ /* 0x004fc600078e0216 */
[----:B------:R-:W2:Y:S01]  /*429d0*/  LDL.64 R22, [R1+0x5d8] ;  /* 0x0005d80001167983 */ /* 0x000ea20000100a00 */
[----:B------:R-:W-:-:S03]  /*429e0*/  IMAD.WIDE R10, R0, 0x2, R24 ;  /* 0x00000002000a7825 */ /* 0x000fc600078e0218 */
[----:B------:R-:W2:Y:S01]  /*429f0*/  LDL.64 R24, [R1+0x5d0] ;  /* 0x0005d00001187983 */ /* 0x000ea20000100a00 */
[----:B------:R-:W-:-:S03]  /*42a00*/  IMAD.WIDE R8, R0, 0x2, R26 ;  /* 0x0000000200087825 */ /* 0x000fc600078e021a */
[----:B------:R-:W2:Y:S04]  /*42a10*/  LDL.64 R26, [R1+0x5c8] ;  /* 0x0005c800011a7983 */ /* 0x000ea80000100a00 */
[----:B------:R0:W2:Y:S04]  /*42a20*/  LDG.E.U16 R133, desc[UR10][R12.64] ;  /* 0x0000000a0c857981 */ /* 0x0000a8000c1e1500 */
[----:B------:R1:W2:Y:S04]  /*42a30*/  LDG.E.U16 R131, desc[UR10][R10.64] ;  /* 0x0000000a0a837981 */ /* 0x0002a8000c1e1500 */
[----:B------:R1:W2:Y:S01]  /*42a40*/  LDG.E.U16 R129, desc[UR10][R8.64] ;  /* 0x0000000a08817981 */ /* 0x0002a2000c1e1500 */
[----:B0-----:R-:W-:-:S03]  /*42a50*/  IMAD.WIDE R12, R0, 0x2, R34 ;  /* 0x00000002000c7825 */ /* 0x001fc600078e0222 */
[----:B------:R-:W2:Y:S01]  /*42a60*/  LDL.64 R34, [R1+0x5b0] ;  /* 0x0005b00001227983 */ /* 0x000ea20000100a00 */
[----:B-1----:R-:W-:-:S03]  /*42a70*/  IMAD.WIDE R10, R0, 0x2, R18 ;  /* 0x00000002000a7825 */ /* 0x002fc600078e0212 */
[----:B------:R-:W2:Y:S04]  /*42a80*/  LDL.64 R18, [R1+0x5a8] ;  /* 0x0005a80001127983 */ /* 0x000ea80000100a00 */
[----:B------:R4:W2:Y:S04]  /*42a90*/  LDG.E.U16 R122, desc[UR10][R10.64] ;  /* 0x0000000a0a7a7981 */ /* 0x0008a8000c1e1500 */
[----:B------:R0:W2:Y:S01]  /*42aa0*/  LDG.E.U16 R123, desc[UR10][R12.64] ;  /* 0x0000000a0c7b7981 */ /* 0x0000a2000c1e1500 */
[----:B------:R-:W-:-:S03]  /*42ab0*/  IMAD.WIDE R8, R0, 0x2, R16 ;  /* 0x0000000200087825 */ /* 0x000fc600078e0210 */
[----:B------:R-:W2:Y:S04]  /*42ac0*/  LDL.64 R16, [R1+0x5a0] ;  /* 0x0005a00001107983 */ /* 0x000ea80000100a00 */
[----:B------:R-:W2:Y:S01]  /*42ad0*/  LDG.E.U16 R55, desc[UR10][R8.64] ;  /* 0x0000000a08377981 */ /* 0x000ea2000c1e1500 */
[----:B------:R-:W-:-:S03]  /*42ae0*/  IMAD.WIDE R6, R0, 0x2, R32 ;  /* 0x0000000200067825 */ /* 0x000fc600078e0220 */
[----:B------:R-:W2:Y:S04]  /*42af0*/  LDL.64 R32, [R1+0x570] ;  /* 0x0005700001207983 */ /* 0x000ea80000100a00 */
[----:B------:R-:W2:Y:S01]  /*42b00*/  LDG.E.U16 R117, desc[UR10][R6.64] ;  /* 0x0000000a06757981 */ /* 0x000ea2000c1e1500 */
[----:B----4-:R-:W-:-:S03]  /*42b10*/  IMAD.WIDE R10, R0, 0x2, R20 ;  /* 0x00000002000a7825 */ /* 0x010fc600078e0214 */
[----:B------:R-:W4:Y:S01]  /*42b20*/  LDL.64 R20, [R1+0x588] ;  /* 0x0005880001147983 */ /* 0x000f220000100a00 */
[----:B---3--:R-:W-:-:S03]  /*42b30*/  IMAD.WIDE R84, R0, 0x2, R28 ;  /* 0x0000000200547825 */ /* 0x008fc600078e021c */
[----:B------:R1:W3:Y:S04]  /*42b40*/  LDG.E.U16 R53, desc[UR10][R10.64] ;  /* 0x0000000a0a357981 */ /* 0x0002e8000c1e1500 */
[----:B------:R-:W3:Y:S01]  /*42b50*/  LDG.E.U16 R84, desc[UR10][R84.64] ;  /* 0x0000000a54547981 */ /* 0x000ee2000c1e1500 */
[----:B0-----:R-:W-:-:S03]  /*42b60*/  IMAD.WIDE R12, R0, 0x2, R30 ;  /* 0x00000002000c7825 */ /* 0x001fc600078e021e */
[----:B------:R-:W3:Y:S01]  /*42b70*/  LDL.64 R30, [R1+0x568] ;  /* 0x00056800011e7983 */ /* 0x000ee20000100a00 */
[----:B-1----:R-:W-:-:S03]  /*42b80*/  IMAD.WIDE R10, R0, 0x2, R36 ;  /* 0x00000002000a7825 */ /* 0x002fc600078e0224 */
[----:B------:R-:W3:Y:S04]  /*42b90*/  LDL.64 R36, [R1+0x558] ;  /* 0x0005580001247983 */ /* 0x000ee80000100a00 */
[----:B------:R0:W3:Y:S04]  /*42ba0*/  LDG.E.U16 R83, desc[UR10][R12.64] ;  /* 0x0000000a0c537981 */ /* 0x0000e8000c1e1500 */
[----:B------:R-:W3:Y:S01]  /*42bb0*/  LDG.E.U16 R52, desc[UR10][R10.64] ;  /* 0x0000000a0a347981 */ /* 0x000ee2000c1e1500 */
[----:B--2---:R-:W-:-:S03]  /*42bc0*/  IMAD.WIDE R8, R0, 0x2, R22 ;  /* 0x0000000200087825 */ /* 0x004fc600078e0216 */
[----:B------:R-:W2:Y:S01]  /*42bd0*/  LDL.64 R22, [R1+0x580] ;  /* 0x0005800001167983 */ /* 0x000ea20000100a00 */
[----:B------:R-:W-:-:S03]  /*42be0*/  IMAD.WIDE R28, R0, 0x2, R24 ;  /* 0x00000002001c7825 */ /* 0x000fc600078e0218 */
[----:B------:R-:W2:Y:S01]  /*42bf0*/  LDL.64 R24, [R1+0x578] ;  /* 0x0005780001187983 */ /* 0x000ea20000100a00 */
[----:B------:R-:W-:-:S03]  /*42c00*/  IMAD.WIDE R6, R0, 0x2, R26 ;  /* 0x0000000200067825 */ /* 0x000fc600078e021a */
[----:B------:R1:W2:Y:S01]  /*42c10*/  LDG.E.U16 R27, desc[UR10][R8.64] ;  /* 0x0000000a081b7981 */ /* 0x0002a2000c1e1500 */
[----:B0-----:R-:W-:-:S03]  /*42c20*/  IMAD.WIDE R12, R0, 0x2, R42 ;  /* 0x00000002000c7825 */ /* 0x001fc600078e022a */
[----:B------:R0:W2:Y:S04]  /*42c30*/  LDG.E.U16 R116, desc[UR10][R6.64] ;  /* 0x0000000a06747981 */ /* 0x0000a8000c1e1500 */
[----:B------:R0:W2:Y:S04]  /*42c40*/  LDG.E.U16 R51, desc[UR10][R12.64] ;  /* 0x0000000a0c337981 */ /* 0x0000a8000c1e1500 */
[----:B------:R-:W2:Y:S01]  /*42c50*/  LDL.64 R42, [R1+0x520] ;  /* 0x00052000012a7983 */ /* 0x000ea20000100a00 */
[----:B-1----:R-:W-:-:S03]  /*42c60*/  IMAD.WIDE R8, R0, 0x2, R34 ;  /* 0x0000000200087825 */ /* 0x002fc600078e0222 */
[----:B------:R-:W2:Y:S01]  /*42c70*/  LDL.64 R34, [R1+0x548] ;  /* 0x0005480001227983 */ /* 0x000ea20000100a00 */
[----:B------:R-:W-:-:S03]  /*42c80*/  IMAD.WIDE R56, R0, 0x2, R18 ;  /* 0x0000000200387825 */ /* 0x000fc600078e0212 */
[----:B------:R-:W2:Y:S04]  /*42c90*/  LDL.64 R18, [R1+0x538] ;  /* 0x0005380001127983 */ /* 0x000ea80000100a00 */
[----:B------:R2:W2:Y:S04]  /*42ca0*/  LDG.E.U16 R26, desc[UR10][R8.64] ;  /* 0x0000000a081a7981 */ /* 0x0004a8000c1e1500 */
[----:B------:R-:W2:Y:S01]  /*42cb0*/  LDG.E.U16 R56, desc[UR10][R56.64] ;  /* 0x0000000a38387981 */ /* 0x000ea2000c1e1500 */
[----:B------:R-:W-:-:S03]  /*42cc0*/  IMAD.WIDE R14, R0, 0x2, R14 ;  /* 0x00000002000e7825 */ /* 0x000fc600078e020e */
[----:B------:R-:W2:Y:S04]  /*42cd0*/  LDG.E.U16 R28, desc[UR10][R28.64] ;  /* 0x0000000a1c1c7981 */ /* 0x000ea8000c1e1500 */
[----:B------:R-:W2:Y:S01]  /*42ce0*/  LDG.E.U16 R82, desc[UR10][R14.64] ;  /* 0x0000000a0e527981 */ /* 0x000ea2000c1e1500 */
[----:B0-----:R-:W-:-:S03]  /*42cf0*/  IMAD.WIDE R6, R0, 0x2, R16 ;  /* 0x0000000200067825 */ /* 0x001fc600078e0210 */
        /* <DEDUP_REMOVED lines=8> */
[----:B------:R-:W3:Y:S04]  /*42d80*/  LDL.64 R36, [R1+0x500] ;  /* 0x0005000001247983 */ /* 0x000ee80000100a00 */
[----:B------:R-:W3:Y:S01]  /*42d90*/  LDG.E.U16 R58, desc[UR10][R58.64] ;  /* 0x0000000a3a3a7981 */ /* 0x000ee2000c1e1500 */
[----:B--2---:R-:W-:-:S03]  /*42da0*/  IMAD.WIDE R8, R0, 0x2, R22 ;  /* 0x0000000200087825 */ /* 0x004fc600078e0216 */
[----:B------:R-:W2:Y:S04]  /*42db0*/  LDL.64 R22, [R1+0x528] ;  /* 0x0005280001167983 */ /* 0x000ea80000100a00 */
[----:B------:R0:W3:Y:S02]  /*42dc0*/  LDG.E.U16 R57, desc[UR10][R8.64] ;  /* 0x0000000a08397981 */ /* 0x0000e4000c1e1500 */
[C---:B0-----:R-:W-:Y:S02]  /*42dd0*/  IMAD.WIDE R8, R0.reuse, 0x2, R38 ;  /* 0x0000000200087825 */ /* 0x041fe400078e0226 */
[----:B------:R-:W3:Y:S02]  /*42de0*/  LDL.64 R38, [R1+0x508] ;  /* 0x0005080001267983 */ /* 0x000ee40000100a00 */
[----:B------:R-:W-:-:S02]  /*42df0*/  IMAD.WIDE R6, R0, 0x2, R24 ;  /* 0x0000000200067825 */ /* 0x000fc400078e0218 */
[----:B------:R0:W3:Y:S04]  /*42e00*/  LDG.E.U16 R25, desc[UR10][R10.64] ;  /* 0x0000000a0a197981 */ /* 0x0000e8000c1e1500 */
[----:B------:R1:W3:Y:S01]  /*42e10*/  LDG.E.U16 R114, desc[UR10][R6.64] ;  /* 0x0000000a06727981 */ /* 0x0002e2000c1e1500 */
[----:B------:R-:W-:-:S03]  /*42e20*/  IMAD.WIDE R14, R0, 0x2, R34 ;  /* 0x00000002000e7825 */ /* 0x000fc600078e0222 */
[----:B------:R-:W3:Y:S01]  /*42e30*/  LDG.E.U16 R24, desc[UR10][R8.64] ;  /* 0x0000000a08187981 */ /* 0x000ee2000c1e1500 */
[----:B0-----:R-:W-:-:S03]  /*42e40*/  IMAD.WIDE R10, R0, 0x2, R30 ;  /* 0x00000002000a7825 */ /* 0x001fc600078e021e */
[----:B------:R-:W3:Y:S01]  /*42e50*/  LDL.64 R30, [R1+0x510] ;  /* 0x00051000011e7983 */ /* 0x000ee20000100a00 */
[----:B-1----:R-:W-:-:S03]  /*42e60*/  IMAD.WIDE R6, R0, 0x2, R40 ;  /* 0x0000000200067825 */ /* 0x002fc600078e0228 */
[----:B------:R0:W3:Y:S04]  /*42e70*/  LDG.E.U16 R50, desc[UR10][R10.64] ;  /* 0x0000000a0a327981 */ /* 0x0000e8000c1e1500 */
[----:B------:R2:W3:Y:S04]  /*42e80*/  LDG.E.U16 R113, desc[UR10][R6.64] ;  /* 0x0000000a06717981 */ /* 0x0004e8000c1e1500 */
[----:B------:R-:W3:Y:S01]  /*42e90*/  LDL.64 R40, [R1+0x4d0] ;  /* 0x0004d00001287983 */ /* 0x000ee20000100a00 */
[----:B0-----:R-:W-:-:S03]  /*42ea0*/  IMAD.WIDE R10, R0, 0x2, R18 ;  /* 0x00000002000a7825 */ /* 0x001fc600078e0212 */
[----:B------:R-:W3:Y:S01]  /*42eb0*/  LDL.64 R34, [R1+0x4c8] ;  /* 0x0004c80001227983 */ /* 0x000ee20000100a00 */
[----:B------:R-:W-:-:S03]  /*42ec0*/  IMAD.WIDE R12, R0, 0x2, R16 ;  /* 0x00000002000c7825 */ /* 0x000fc600078e0210 */
[----:B------:R-:W3:Y:S04]  /*42ed0*/  LDL.64 R18, [R1+0x4e0] ;  /* 0x0004e00001127983 */ /* 0x000ee80000100a00 */
[----:B------:R-:W3:Y:S04]  /*42ee0*/  LDL.64 R16, [R1+0x4f8] ;  /* 0x0004f80001107983 */ /* 0x000ee80000100a00 */
[----:B------:R-:W3:Y:S04]  /*42ef0*/  LDG.E.U16 R49, desc[UR10][R12.64] ;  /* 0x0000000a0c317981 */ /* 0x000ee8000c1e1500 */
[----:B------:R-:W3:Y:S01]  /*42f00*/  LDG.E.U16 R80, desc[UR10][R14.64] ;  /* 0x0000000a0e507981 */ /* 0x000ee2000c1e1500 */
[----:B----4-:R-:W-:-:S03]  /*42f10*/  IMAD.WIDE R8, R0, 0x2, R20 ;  /* 0x0000000200087825 */ /* 0x010fc600078e0214 */
[----:B------:R-:W4:Y:S04]  /*42f20*/  LDL.64 R20, [R1+0x4d8] ;  /* 0x0004d80001147983 */ /* 0x000f280000100a00 */
[----:B------:R-:W4:Y:S01]  /*42f30*/  LDG.E.U16 R59, desc[UR10][R8.64] ;  /* 0x0000000a083b7981 */ /* 0x000f22000c1e1500 */
[----:B--2---:R-:W-:-:S03]  /*42f40*/  IMAD.WIDE R6, R0, 0x2, R22 ;  /* 0x0000000200067825 */ /* 0x004fc600078e0216 */
[----:B------:R0:W2:Y:S04]  /*42f50*/  LDG.E.U16 R23, desc[UR10][R10.64] ;  /* 0x0000000a0a177981 */ /* 0x0000a8000c1e1500 */
[----:B------:R1:W2:Y:S01]  /*42f60*/  LDG.E.U16 R112, desc[UR10][R6.64] ;  /* 0x0000000a06707981 */ /* 0x0002a2000c1e1500 */
[----:B0-----:R-:W-:-:S03]  /*42f70*/  IMAD.WIDE R10, R0, 0x2, R32 ;  /* 0x00000002000a7825 */ /* 0x001fc600078e0220 */
[----:B------:R-:W2:Y:S01]  /*42f80*/  LDL.64 R32, [R1+0x4c0] ;  /* 0x0004c00001207983 */ /* 0x000ea20000100a00 */
[----:B---3--:R-:W-:-:S03]  /*42f90*/  IMAD.WIDE R60, R0, 0x2, R38 ;  /* 0x00000002003c7825 */ /* 0x008fc600078e0226 */
[----:B------:R-:W3:Y:S01]  /*42fa0*/  LDL.64 R38, [R1+0x4a0] ;  /* 0x0004a00001267983 */ /* 0x000ee20000100a00 */
[----:B-1----:R-:W-:-:S03]  /*42fb0*/  IMAD.WIDE R6, R0, 0x2, R36 ;  /* 0x0000000200067825 */ /* 0x002fc600078e0224 */
[----:B------:R-:W3:Y:S01]  /*42fc0*/  LDL.64 R36, [R1+0x498] ;  /* 0x0004980001247983 */ /* 0x000ee20000100a00 */
[----:B------:R-:W-:-:S03]  /*42fd0*/  IMAD.WIDE R12, R0, 0x2, R42 ;  /* 0x00000002000c7825 */ /* 0x000fc600078e022a */
[----:B------:R0:W3:Y:S04]  /*42fe0*/  LDG.E.U16 R48, desc[UR10][R10.64] ;  /* 0x0000000a0a307981 */ /* 0x0000e8000c1e1500 */
[----:B------:R1:W3:Y:S01]  /*42ff0*/  LDG.E.U16 R79, desc[UR10][R12.64] ;  /* 0x0000000a0c4f7981 */ /* 0x0002e2000c1e1500 */
[----:B------:R-:W-:-:S03]  /*43000*/  IMAD.WIDE R8, R0, 0x2, R30 ;  /* 0x0000000200087825 */ /* 0x000fc600078e021e */
[----:B------:R-:W3:Y:S01]  /*43010*/  LDL.64 R30, [R1+0x4b8] ;  /* 0x0004b800011e7983 */ /* 0x000ee20000100a00 */
[----:B0-----:R-:W-:-:S03]  /*43020*/  IMAD.WIDE R10, R0, 0x2, R46 ;  /* 0x00000002000a7825 */ /* 0x001fc600078e022e */
[----:B------:R-:W3:Y:S01]  /*43030*/  LDL.64 R42, [R1+0x4a8] ;  /* 0x0004a800012a7983 */ /* 0x000ee20000100a00 */
[----:B-1----:R-:W-:-:S03]  /*43040*/  IMAD.WIDE R12, R0, 0x2, R62 ;  /* 0x00000002000c7825 */ /* 0x002fc600078e023e */
[----:B------:R-:W3:Y:S04]  /*43050*/  LDG.E.U16 R111, desc[UR10][R6.64] ;  /* 0x0000000a066f7981 */ /* 0x000ee8000c1e1500 */
[----:B------:R0:W3:Y:S04]  /*43060*/  LDG.E.U16 R47, desc[UR10][R12.64] ;  /* 0x0000000a0c2f7981 */ /* 0x0000e8000c1e1500 */
[----:B------:R1:W3:Y:S04]  /*43070*/  LDG.E.U16 R22, desc[UR10][R8.64] ;  /* 0x0000000a08167981 */ /* 0x0002e8000c1e1500 */
[----:B------:R-:W3:Y:S01]  /*43080*/  LDL.64 R62, [R1+0x480] ;  /* 0x00048000013e7983 */ /* 0x000ee20000100a00 */
[----:B------:R-:W-:-:S03]  /*43090*/  IMAD.WIDE R14, R0, 0x2, R16 ;  /* 0x00000002000e7825 */ /* 0x000fc600078e0210 */
[----:B------:R-:W3:Y:S01]  /*430a0*/  LDL.64 R16, [R1+0x490] ;  /* 0x0004900001107983 */ /* 0x000ee20000100a00 */
[----:B0-----:R-:W-:-:S03]  /*430b0*/  IMAD.WIDE R12, R0, 0x2, R34 ;  /* 0x00000002000c7825 */ /* 0x001fc600078e0222 */
[----:B------:R0:W3:Y:S01]  /*430c0*/  LDG.E.U16 R78, desc[UR10][R14.64] ;  /* 0x0000000a0e4e7981 */ /* 0x0000e2000c1e1500 */
[----:B-1----:R-:W-:-:S03]  /*430d0*/  IMAD.WIDE R8, R0, 0x2, R18 ;  /* 0x0000000200087825 */ /* 0x002fc600078e0212 */
[----:B------:R-:W3:Y:S01]  /*430e0*/  LDL.64 R34, [R1+0x470] ;  /* 0x0004700001227983 */ /* 0x000ee20000100a00 */
[----:B----4-:R-:W-:-:S03]  /*430f0*/  IMAD.WIDE R6, R0, 0x2, R20 ;  /* 0x0000000200067825 */ /* 0x010fc600078e0214 */
[----:B------:R-:W4:Y:S01]  /*43100*/  LDL.64 R18, [R1+0x488] ;  /* 0x0004880001127983 */ /* 0x000f220000100a00 */
[----:B0-----:R-:W-:-:S03]  /*43110*/  IMAD.WIDE R14, R0, 0x2, R40 ;  /* 0x00000002000e7825 */ /* 0x001fc600078e0228 */
[----:B------:R2:W4:Y:S04]  /*43120*/  LDG.E.U16 R21, desc[UR10][R10.64] ;  /* 0x0000000a0a157981 */ /* 0x000528000c1e1500 */
[----:B------:R-:W4:Y:S04]  /*43130*/  LDL.64 R40, [R1+0x478] ;  /* 0x0004780001287983 */ /* 0x000f280000100a00 */
[----:B------:R-:W4:Y:S04]  /*43140*/  LDG.E.U16 R29, desc[UR10][R8.64] ;  /* 0x0000000a081d7981 */ /* 0x000f28000c1e1500 */
[----:B------:R-:W4:Y:S04]  /*43150*/  LDG.E.U16 R46, desc[UR10][R12.64] ;  /* 0x0000000a0c2e7981 */ /* 0x000f28000c1e1500 */
[----:B------:R-:W4:Y:S04]  /*43160*/  LDG.E.U16 R110, desc[UR10][R6.64] ;  /* 0x0000000a066e7981 */ /* 0x000f28000c1e1500 */
[----:B------:R-:W4:Y:S04]  /*43170*/  LDG.E.U16 R77, desc[UR10][R14.64] ;  /* 0x0000000a0e4d7981 */ /* 0x000f28000c1e1500 */
[----:B------:R-:W4:Y:S01]  /*43180*/  LDG.E.U16 R60, desc[UR10][R60.64] ;  /* 0x0000000a3c3c7981 */ /* 0x000f22000c1e1500 */
[----:B--2---:R-:W-:-:S03]  /*43190*/  IMAD.WIDE R10, R0, 0x2, R32 ;  /* 0x00000002000a7825 */ /* 0x004fc600078e0220 */
[----:B------:R-:W2:Y:S04]  /*431a0*/  LDL.64 R32, [R1+0x468] ;  /* 0x0004680001207983 */ /* 0x000ea80000100a00 */
[----:B------:R3:W2:Y:S02]  /*431b0*/  LDG.E.U16 R20, desc[UR10][R10.64] ;  /* 0x0000000a0a147981 */ /* 0x0006a4000c1e1500 */
[C---:B---3--:R-:W-:Y:S02]  /*431c0*/  IMAD.WIDE R10, R0.reuse, 0x2, R38 ;  /* 0x00000002000a7825 */ /* 0x048fe400078e0226 */
[----:B------:R-:W3:Y:S02]  /*431d0*/  LDL.64 R38, [R1+0x450] ;  /* 0x0004500001267983 */ /* 0x000ee40000100a00 */
[----:B------:R-:W-:-:S02]  /*431e0*/  IMAD.WIDE R8, R0, 0x2, R30 ;  /* 0x0000000200087825 */ /* 0x000fc400078e021e */
[----:B------:R-:W3:Y:S04]  /*431f0*/  LDL.64 R30, [R1+0x460] ;  /* 0x00046000011e7983 */ /* 0x000ee80000100a00 */
[----:B------:R0:W3:Y:S02]  /*43200*/  LDG.E.U16 R85, desc[UR10][R8.64] ;  /* 0x0000000a08557981 */ /* 0x0000e4000c1e1500 */
[C---:B0-----:R-:W-:Y:S02]  /*43210*/  IMAD.WIDE R8, R0.reuse, 0x2, R36 ;  /* 0x0000000200087825 */ /* 0x041fe400078e0224 */
[----:B------:R-:W3:Y:S02]  /*43220*/  LDL.64 R36, [R1+0x440] ;  /* 0x0004400001247983 */ /* 0x000ee40000100a00 */
[----:B------:R-:W-:-:S02]  /*43230*/  IMAD.WIDE R12, R0, 0x2, R42 ;  /* 0x00000002000c7825 */ /* 0x000fc400078e022a */
[----:B------:R-:W3:Y:S02]  /*43240*/  LDL.64 R42, [R1+0x448] ;  /* 0x00044800012a7983 */ /* 0x000ee40000100a00 */
[C---:B------:R-:W-:Y:S02]  /*43250*/  IMAD.WIDE R86, R0.reuse, 0x2, R16 ;  /* 0x0000000200567825 */ /* 0x040fe400078e0210 */
[----:B------:R-:W3:Y:S02]  /*43260*/  LDL.64 R16, [R1+0x438] ;  /* 0x0004380001107983 */ /* 0x000ee40000100a00 */
[C---:B------:R-:W-:Y:S02]  /*43270*/  IMAD.WIDE R6, R0.reuse, 0x2, R44 ;  /* 0x0000000200067825 */ /* 0x040fe400078e022c */
[----:B------:R4:W3:Y:S04]  /*43280*/  LDG.E.U16 R76, desc[UR10][R12.64] ;  /* 0x0000000a0c4c7981 */ /* 0x0008e8000c1e1500 */
[----:B------:R0:W3:Y:S04]  /*43290*/  LDG.E.U16 R45, desc[UR10][R10.64] ;  /* 0x0000000a0a2d7981 */ /* 0x0000e8000c1e1500 */
[----:B------:R1:W3:Y:S01]  /*432a0*/  LDG.E.U16 R109, desc[UR10][R6.64] ;  /* 0x0000000a066d7981 */ /* 0x0002e2000c1e1500 */
[----:B------:R-:W-:-:S03]  /*432b0*/  IMAD.WIDE R14, R0, 0x2, R62 ;  /* 0x00000002000e7825 */ /* 0x000fc600078e023e */
[----:B------:R-:W3:Y:S01]  /*432c0*/  LDL.64 R62, [R1+0x408] ;  /* 0x00040800013e7983 */ /* 0x000ee20000100a00 */
[----:B----4-:R-:W-:-:S03]  /*432d0*/  IMAD.WIDE R12, R0, 0x2, R40 ;  /* 0x00000002000c7825 */ /* 0x010fc600078e0228 */
[----:B------:R-:W4:Y:S01]  /*432e0*/  LDG.E.U16 R86, desc[UR10][R86.64] ;  /* 0x0000000a56567981 */ /* 0x000f22000c1e1500 */
[----:B0-----:R-:W-:-:S03]  /*432f0*/  IMAD.WIDE R10, R0, 0x2, R34 ;  /* 0x00000002000a7825 */ /* 0x001fc600078e0222 */
[----:B------:R-:W4:Y:S01]  /*43300*/  LDL.64 R34, [R1+0x418] ;  /* 0x0004180001227983 */ /* 0x000f220000100a00 */
[----:B-1----:R-:W-:-:S03]  /*43310*/  IMAD.WIDE R6, R0, 0x2, R18 ;  /* 0x0000000200067825 */ /* 0x002fc600078e0212 */
[----:B------:R2:W4:Y:S04]  /*43320*/  LDG.E.U16 R19, desc[UR10][R8.64] ;  /* 0x0000000a08137981 */ /* 0x000528000c1e1500 */
[----:B------:R3:W4:Y:S04]  /*43330*/  LDG.E.U16 R44, desc[UR10][R12.64] ;  /* 0x0000000a0c2c7981 */ /* 0x000728000c1e1500 */
[----:B------:R0:W4:Y:S04]  /*43340*/  LDG.E.U16 R108, desc[UR10][R6.64] ;  /* 0x0000000a066c7981 */ /* 0x000128000c1e1500 */
[----:B------:R-:W4:Y:S04]  /*43350*/  LDL.64 R40, [R1+0x3f8] ;  /* 0x0003f80001287983 */ /* 0x000f280000100a00 */
[----:B------:R-:W4:Y:S04]  /*43360*/  LDG.E.U16 R18, desc[UR10][R10.64] ;  /* 0x0000000a0a127981 */ /* 0x000f28000c1e1500 */
[----:B------:R-:W4:Y:S01]  /*43370*/  LDG.E.U16 R75, desc[UR10][R14.64] ;  /* 0x0000000a0e4b7981 */ /* 0x000f22000c1e1500 */
[----:B--2---:R-:W-:-:S03]  /*43380*/  IMAD.WIDE R8, R0, 0x2, R32 ;  /* 0x0000000200087825 */ /* 0x004fc600078e0220 */
[----:B------:R-:W2:Y:S04]  /*43390*/  LDL.64 R32, [R1+0x3f0] ;  /* 0x0003f00001207983 */ /* 0x000ea80000100a00 */
[----:B------:R1:W2:Y:S01]  /*433a0*/  LDG.E.U16 R87, desc[UR10][R8.64] ;  /* 0x0000000a08577981 */ /* 0x0002a2000c1e1500 */
[----:B---3--:R-:W-:-:S03]  /*433b0*/  IMAD.WIDE R12, R0, 0x2, R38 ;  /* 0x00000002000c7825 */ /* 0x008fc600078e0226 */
[----:B------:R-:W3:Y:S01]  /*433c0*/  LDL.64 R38, [R1+0x3e8] ;  /* 0x0003e80001267983 */ /* 0x000ee20000100a00 */
[----:B0-----:R-:W-:-:S03]  /*433d0*/  IMAD.WIDE R6, R0, 0x2, R30 ;  /* 0x0000000200067825 */ /* 0x001fc600078e021e */
[----:B------:R-:W3:Y:S04]  /*433e0*/  LDL.64 R30, [R1+0x400] ;  /* 0x00040000011e7983 */ /* 0x000ee80000100a00 */
[----:B------:R0:W3:Y:S01]  /*433f0*/  LDG.E.U16 R107, desc[UR10][R6.64] ;  /* 0x0000000a066b7981 */ /* 0x0000e2000c1e1500 */
[----:B-1----:R-:W-:-:S03]  /*43400*/  IMAD.WIDE R8, R0, 0x2, R36 ;  /* 0x0000000200087825 */ /* 0x002fc600078e0224 */
[----:B------:R-:W3:Y:S01]  /*43410*/  LDL.64 R36, [R1+0x3e0] ;  /* 0x0003e00001247983 */ /* 0x000ee20000100a00 */
[----:B------:R-:W-:-:S03]  /*43420*/  IMAD.WIDE R10, R0, 0x2, R42 ;  /* 0x00000002000a7825 */ /* 0x000fc600078e022a */
[----:B------:R1:W3:Y:S01]  /*43430*/  LDG.E.U16 R54, desc[UR10][R8.64] ;  /* 0x0000000a08367981 */ /* 0x0002e2000c1e1500 */
[----:B0-----:R-:W-:-:S03]  /*43440*/  IMAD.WIDE R6, R0, 0x2, R16 ;  /* 0x0000000200067825 */ /* 0x001fc600078e0210 */
[----:B------:R0:W3:Y:S04]  /*43450*/  LDG.E.U16 R43, desc[UR10][R12.64] ;  /* 0x0000000a0c2b7981 */ /* 0x0000e8000c1e1500 */
[----:B------:R0:W3:Y:S01]  /*43460*/  LDG.E.U16 R106, desc[UR10][R6.64] ;  /* 0x0000000a066a7981 */ /* 0x0000e2000c1e1500 */
[----:B-1----:R-:W-:-:S03]  /*43470*/  IMAD.WIDE R8, R0, 0x2, R64 ;  /* 0x0000000200087825 */ /* 0x002fc600078e0240 */
[----:B------:R-:W3:Y:S01]  /*43480*/  LDL.64 R64, [R1+0x3c8] ;  /* 0x0003c80001407983 */ /* 0x000ee20000100a00 */
[----:B0-----:R-:W-:-:S03]  /*43490*/  IMAD.WIDE R12, R0, 0x2, R70 ;  /* 0x00000002000c7825 */ /* 0x001fc600078e0246 */
[----:B------:R-:W3:Y:S01]  /*434a0*/  LDL.64 R70, [R1+0x3d0] ;  /* 0x0003d00001467983 */ /* 0x000ee20000100a00 */
[----:B------:R-:W-:-:S03]  /*434b0*/  IMAD.WIDE R6, R0, 0x2, R66 ;  /* 0x0000000200067825 */ /* 0x000fc600078e0242 */
[----:B------:R-:W3:Y:S01]  /*434c0*/  LDG.E.U16 R16, desc[UR10][R8.64] ;  /* 0x0000000a08107981 */ /* 0x000ee2000c1e1500 */
[----:B------:R-:W-:-:S03]  /*434d0*/  IMAD.WIDE R14, R0, 0x2, R72 ;  /* 0x00000002000e7825 */ /* 0x000fc600078e0248 */
[----:B------:R-:W3:Y:S01]  /*434e0*/  LDG.E.U16 R105, desc[UR10][R6.64] ;  /* 0x0000000a06697981 */ /* 0x000ee2000c1e1500 */
[----:B----4-:R-:W-:-:S03]  /*434f0*/  IMAD.WIDE R88, R0, 0x2, R34 ;  /* 0x0000000200587825 */ /* 0x010fc600078e0222 */
[----:B------:R-:W4:Y:S04]  /*43500*/  LDL.64 R34, [R1+0x3c0] ;  /* 0x0003c00001227983 */ /* 0x000f280000100a00 */
[----:B------:R0:W4:Y:S04]  /*43510*/  LDG.E.U16 R74, desc[UR10][R14.64] ;  /* 0x0000000a0e4a7981 */ /* 0x000128000c1e1500 */
[----:B------:R1:W4:Y:S04]  /*43520*/  LDG.E.U16 R17, desc[UR10][R10.64] ;  /* 0x0000000a0a117981 */ /* 0x000328000c1e1500 */
[----:B------:R-:W4:Y:S01]  /*43530*/  LDG.E.U16 R73, desc[UR10][R12.64] ;  /* 0x0000000a0c497981 */ /* 0x000f22000c1e1500 */
[----:B0-----:R-:W-:-:S03]  /*43540*/  IMAD.WIDE R14, R0, 0x2, R62 ;  /* 0x00000002000e7825 */ /* 0x001fc600078e023e */
[----:B------:R-:W4:Y:S01]  /*43550*/  LDL.64 R62, [R1+0x388] ;  /* 0x00038800013e7983 */ /* 0x000f220000100a00 */
[----:B-1----:R-:W-:-:S03]  /*43560*/  IMAD.WIDE R10, R0, 0x2, R68 ;  /* 0x00000002000a7825 */ /* 0x002fc600078e0244 */
[----:B------:R-:W4:Y:S04]  /*43570*/  LDL.64 R68, [R1+0x3a0] ;  /* 0x0003a00001447983 */ /* 0x000f280000100a00 */
[----:B------:R0:W4:Y:S04]  /*43580*/  LDG.E.U16 R42, desc[UR10][R10.64] ;  /* 0x0000000a0a2a7981 */ /* 0x000128000c1e1500 */
[----:B------:R-:W4:Y:S04]  /*43590*/  LDG.E.U16 R72, desc[UR10][R14.64] ;  /* 0x0000000a0e487981 */ /* 0x000f28000c1e1500 */
[----:B------:R-:W4:Y:S01]  /*435a0*/  LDG.E.U16 R88, desc[UR10][R88.64] ;  /* 0x0000000a58587981 */ /* 0x000f22000c1e1500 */
[----:B0-----:R-:W-:-:S03]  /*435b0*/  IMAD.WIDE R10, R0, 0x2, R40 ;  /* 0x00000002000a7825 */ /* 0x001fc600078e0228 */
[----:B------:R-:W4:Y:S04]  /*435c0*/  LDL.64 R66, [R1+0x390] ;  /* 0x0003900001427983 */ /* 0x000f280000100a00 */
[----:B------:R0:W4:Y:S01]  /*435d0*/  LDG.E.U16 R15, desc[UR10][R10.64] ;  /* 0x0000000a0a0f7981 */ /* 0x000122000c1e1500 */
[----:B--2---:R-:W-:-:S03]  /*435e0*/  IMAD.WIDE R8, R0, 0x2, R32 ;  /* 0x0000000200087825 */ /* 0x004fc600078e0220 */
[----:B------:R-:W2:Y:S01]  /*435f0*/  LDL.64 R32, [R1+0x3a8] ;  /* 0x0003a80001207983 */ /* 0x000ea20000100a00 */
[----:B---3--:R-:W-:-:S03]  /*43600*/  IMAD.WIDE R6, R0, 0x2, R38 ;  /* 0x0000000200067825 */ /* 0x008fc600078e0226 */
[----:B------:R-:W3:Y:S04]  /*43610*/  LDG.E.U16 R89, desc[UR10][R8.64] ;  /* 0x0000000a08597981 */ /* 0x000ee8000c1e1500 */
[----:B------:R-:W3:Y:S01]  /*43620*/  LDL.64 R38, [R1+0x398] ;  /* 0x0003980001267983 */ /* 0x000ee20000100a00 */
[----:B------:R-:W-:-:S03]  /*43630*/  IMAD.WIDE R12, R0, 0x2, R30 ;  /* 0x00000002000c7825 */ /* 0x000fc600078e021e */
[----:B------:R-:W3:Y:S04]  /*43640*/  LDL.64 R30, [R1+0x3b8] ;  /* 0x0003b800011e7983 */ /* 0x000ee80000100a00 */
[----:B------:R1:W3:Y:S01]  /*43650*/  LDG.E.U16 R41, desc[UR10][R12.64] ;  /* 0x0000000a0c297981 */ /* 0x0002e2000c1e1500 */
[----:B0-----:R-:W-:-:S03]  /*43660*/  IMAD.WIDE R10, R0, 0x2, R90 ;  /* 0x00000002000a7825 */ /* 0x001fc600078e025a */
[----:B------:R4:W3:Y:S04]  /*43670*/  LDG.E.U16 R104, desc[UR10][R6.64] ;  /* 0x0000000a06687981 */ /* 0x0008e8000c1e1500 */
[----:B------:R-:W3:Y:S01]  /*43680*/  LDG.E.U16 R40, desc[UR10][R10.64] ;  /* 0x0000000a0a287981 */ /* 0x000ee2000c1e1500 */
[----:B-1----:R-:W-:-:S03]  /*43690*/  IMAD.WIDE R12, R0, 0x2, R36 ;  /* 0x00000002000c7825 */ /* 0x002fc600078e0224 */
[----:B------:R-:W3:Y:S01]  /*436a0*/  LDL.64 R36, [R1+0x380] ;  /* 0x0003800001247983 */ /* 0x000ee20000100a00 */
[----:B------:R-:W-:-:S03]  /*436b0*/  IMAD.WIDE R90, R0, 0x2, R64 ;  /* 0x00000002005a7825 */ /* 0x000fc600078e0240 */
[----:B------:R-:W3:Y:S01]  /*436c0*/  LDL.64 R64, [R1+0x378] ;  /* 0x0003780001407983 */ /* 0x000ee20000100a00 */
[----:B------:R-:W-:-:S03]  /*436d0*/  IMAD.WIDE R8, R0, 0x2, R70 ;  /* 0x0000000200087825 */ /* 0x000fc600078e0246 */
[----:B------:R0:W3:Y:S04]  /*436e0*/  LDG.E.U16 R71, desc[UR10][R12.64] ;  /* 0x0000000a0c477981 */ /* 0x0000e8000c1e1500 */
[----:B------:R1:W3:Y:S04]  /*436f0*/  LDG.E.U16 R14, desc[UR10][R8.64] ;  /* 0x0000000a080e7981 */ /* 0x0002e8000c1e1500 */
[----:B------:R-:W3:Y:S01]  /*43700*/  LDG.E.U16 R90, desc[UR10][R90.64] ;  /* 0x0000000a5a5a7981 */ /* 0x000ee2000c1e1500 */
[----:B----4-:R-:W-:-:S03]  /*43710*/  IMAD.WIDE R6, R0, 0x2, R34 ;  /* 0x0000000200067825 */ /* 0x010fc600078e0222 */
[----:B------:R-:W4:Y:S01]  /*43720*/  LDL.64 R34, [R1+0x370] ;  /* 0x0003700001227983 */ /* 0x000f220000100a00 */
[----:B0-----:R-:W-:-:S03]  /*43730*/  IMAD.WIDE R12, R0, 0x2, R92 ;  /* 0x00000002000c7825 */ /* 0x001fc600078e025c */
[----:B------:R3:W4:Y:S01]  /*43740*/  LDG.E.U16 R103, desc[UR10][R6.64] ;  /* 0x0000000a06677981 */ /* 0x000722000c1e1500 */
[----:B-1----:R-:W-:-:S05]  /*43750*/  IMAD.WIDE R8, R0, 0x2, R68 ;  /* 0x0000000200087825 */ /* 0x002fca00078e0244 */
[----:B------:R-:W4:Y:S01]  /*43760*/  LDG.E.U16 R91, desc[UR10][R8.64] ;  /* 0x0000000a085b7981 */ /* 0x000f22000c1e1500 */
[----:B--2---:R-:W-:-:S03]  /*43770*/  IMAD.WIDE R10, R0, 0x2, R32 ;  /* 0x00000002000a7825 */ /* 0x004fc600078e0220 */
[----:B------:R-:W2:Y:S01]  /*43780*/  LDL.64 R32, [R1+0x368] ;  /* 0x0003680001207983 */ /* 0x000ea20000100a00 */
[----:B---3--:R-:W-:-:S03]  /*43790*/  IMAD.WIDE R6, R0, 0x2, R38 ;  /* 0x0000000200067825 */ /* 0x008fc600078e0226 */
[----:B------:R-:W3:Y:S01]  /*437a0*/  LDG.E.U16 R39, desc[UR10][R12.64] ;  /* 0x0000000a0c277981 */ /* 0x000ee2000c1e1500 */
[----:B------:R-:W-:-:S03]  /*437b0*/  IMAD.WIDE R30, R0, 0x2, R30 ;  /* 0x00000002001e7825 */ /* 0x000fc600078e021e */
[----:B------:R-:W2:Y:S04]  /*437c0*/  LDG.E.U16 R102, desc[UR10][R6.64] ;  /* 0x0000000a06667981 */ /* 0x000ea8000c1e1500 */
[----:B------:R-:W2:Y:S04]  /*437d0*/  LDG.E.U16 R70, desc[UR10][R30.64] ;  /* 0x0000000a1e467981 */ /* 0x000ea8000c1e1500 */
[----:B------:R0:W2:Y:S02]  /*437e0*/  LDG.E.U16 R13, desc[UR10][R10.64] ;  /* 0x0000000a0a0d7981 */ /* 0x0000a4000c1e1500 */
[----:B0-----:R-:W-:-:S02]  /*437f0*/  IMAD.WIDE R10, R0, 0x2, R62 ;  /* 0x00000002000a7825 */ /* 0x001fc400078e023e */
[----:B------:R-:W2:Y:S02]  /*43800*/  LDL.64 R62, [R1+0x350] ;  /* 0x00035000013e7983 */ /* 0x000ea40000100a00 */
[C---:B------:R-:W-:Y:S02]  /*43810*/  IMAD.WIDE R8, R0.reuse, 0x2, R36 ;  /* 0x0000000200087825 */ /* 0x040fe400078e0224 */
[----:B------:R-:W3:Y:S02]  /*43820*/  LDL.64 R36, [R1+0x348] ;  /* 0x0003480001247983 */ /* 0x000ee40000100a00 */
[C---:B------:R-:W-:Y:S02]  /*43830*/  IMAD.WIDE R30, R0.reuse, 0x2, R66 ;  /* 0x00000002001e7825 */ /* 0x040fe400078e0242 */
[----:B------:R-:W3:Y:S02]  /*43840*/  LDL.64 R66, [R1+0x328] ;  /* 0x0003280001427983 */ /* 0x000ee40000100a00 */
[----:B------:R-:W-:-:S02]  /*43850*/  IMAD.WIDE R92, R0, 0x2, R64 ;  /* 0x00000002005c7825 */ /* 0x000fc400078e0240 */
[----:B------:R-:W3:Y:S04]  /*43860*/  LDL.64 R64, [R1+0x320] ;  /* 0x0003200001407983 */ /* 0x000ee80000100a00 */
[----:B------:R-:W3:Y:S04]  /*43870*/  LDG.E.U16 R12, desc[UR10][R8.64] ;  /* 0x0000000a080c7981 */ /* 0x000ee8000c1e1500 */
[----:B------:R0:W3:Y:S01]  /*43880*/  LDG.E.U16 R69, desc[UR10][R30.64] ;  /* 0x0000000a1e457981 */ /* 0x0000e2000c1e1500 */
[----:B----4-:R-:W-:-:S03]  /*43890*/  IMAD.WIDE R6, R0, 0x2, R34 ;  /* 0x0000000200067825 */ /* 0x010fc600078e0222 */
[----:B------:R1:W4:Y:S04]  /*438a0*/  LDG.E.U16 R38, desc[UR10][R10.64] ;  /* 0x0000000a0a267981 */ /* 0x000328000c1e1500 */
[----:B------:R3:W4:Y:S01]  /*438b0*/  LDG.E.U16 R101, desc[UR10][R6.64] ;  /* 0x0000000a06657981 */ /* 0x000722000c1e1500 */
[----:B0-----:R-:W-:-:S03]  /*438c0*/  IMAD.WIDE R30, R0, 0x2, R118 ;  /* 0x00000002001e7825 */ /* 0x001fc600078e0276 */
[----:B------:R-:W4:Y:S01]  /*438d0*/  LDL.64 R34, [R1+0x340] ;  /* 0x0003400001227983 */ /* 0x000f220000100a00 */
[----:B-1----:R-:W-:-:S03]  /*438e0*/  IMAD.WIDE R10, R0, 0x2, R96 ;  /* 0x00000002000a7825 */ /* 0x002fc600078e0260 */
[----:B------:R-:W4:Y:S04]  /*438f0*/  LDL.64 R96, [R1+0x308] ;  /* 0x0003080001607983 */ /* 0x000f280000100a00 */
[----:B------:R-:W4:Y:S04]  /*43900*/  LDL.64 R118, [R1+0x2f8] ;  /* 0x0002f80001767983 */ /* 0x000f280000100a00 */
[----:B------:R-:W4:Y:S04]  /*43910*/  LDG.E.U16 R92, desc[UR10][R92.64] ;  /* 0x0000000a5c5c7981 */ /* 0x000f28000c1e1500 */
[----:B------:R-:W4:Y:S01]  /*43920*/  LDG.E.U16 R11, desc[UR10][R10.64] ;  /* 0x0000000a0a0b7981 */ /* 0x000f22000c1e1500 */
[----:B--2---:R-:W-:-:S03]  /*43930*/  IMAD.WIDE R8, R0, 0x2, R62 ;  /* 0x0000000200087825 */ /* 0x004fc600078e023e */
[----:B------:R-:W2:Y:S01]  /*43940*/  LDL.64 R62, [R1+0x310] ;  /* 0x00031000013e7983 */ /* 0x000ea20000100a00 */
[----:B---3--:R-:W-:-:S03]  /*43950*/  IMAD.WIDE R6, R0, 0x2, R36 ;  /* 0x0000000200067825 */ /* 0x008fc600078e0224 */
[----:B------:R0:W3:Y:S04]  /*43960*/  LDG.E.U16 R37, desc[UR10][R30.64] ;  /* 0x0000000a1e257981 */ /* 0x0000e8000c1e1500 */
[----:B------:R1:W3:Y:S04]  /*43970*/  LDG.E.U16 R61, desc[UR10][R8.64] ;  /* 0x0000000a083d7981 */ /* 0x0002e8000c1e1500 */
[----:B------:R1:W3:Y:S01]  /*43980*/  LDG.E.U16 R100, desc[UR10][R6.64] ;  /* 0x0000000a06647981 */ /* 0x0002e2000c1e1500 */
[----:B0-----:R-:W-:-:S03]  /*43990*/  IMAD.WIDE R30, R0, 0x2, R94 ;  /* 0x00000002001e7825 */ /* 0x001fc600078e025e */
[----:B------:R-:W3:Y:S01]  /*439a0*/  LDL.64 R94, [R1+0x300] ;  /* 0x00030000015e7983 */ /* 0x000ee20000100a00 */
[----:B-1----:R-:W-:-:S03]  /*439b0*/  IMAD.WIDE R8, R0, 0x2, R66 ;  /* 0x0000000200087825 */ /* 0x002fc600078e0242 */
[----:B------:R0:W3:Y:S01]  /*439c0*/  LDG.E.U16 R10, desc[UR10][R30.64] ;  /* 0x0000000a1e0a7981 */ /* 0x0000e2000c1e1500 */
[----:B------:R-:W-:-:S03]  /*439d0*/  IMAD.WIDE R6, R0, 0x2, R64 ;  /* 0x0000000200067825 */ /* 0x000fc600078e0240 */
[----:B------:R-:W3:Y:S04]  /*439e0*/  LDL.64 R64, [R1+0x2f0] ;  /* 0x0002f00001407983 */ /* 0x000ee80000100a00 */
[----:B------:R-:W3:Y:S01]  /*439f0*/  LDG.E.U16 R93, desc[UR10][R8.64] ;  /* 0x0000000a085d7981 */ /* 0x000ee2000c1e1500 */
[----:B------:R-:W-:-:S05]  /*43a00*/  IMAD.WIDE R32, R0, 0x2, R32 ;  /* 0x0000000200207825 */ /* 0x000fca00078e0220 */
[----:B------:R1:W3:Y:S01]  /*43a10*/  LDG.E.U16 R68, desc[UR10][R32.64] ;  /* 0x0000000a20447981 */ /* 0x0002e2000c1e1500 */
[----:B0-----:R-:W-:-:S03]  /*43a20*/  IMAD.WIDE R30, R0, 0x2, R120 ;  /* 0x00000002001e7825 */ /* 0x001fc600078e0278 */
[----:B------:R-:W3:Y:S04]  /*43a30*/  LDL.64 R120, [R1+0x2b8] ;  /* 0x0002b80001787983 */ /* 0x000ee80000100a00 */
[----:B------:R-:W3:Y:S01]  /*43a40*/  LDG.E.U16 R66, desc[UR10][R30.64] ;  /* 0x0000000a1e427981 */ /* 0x000ee2000c1e1500 */
[----:B-1----:R-:W-:-:S03]  /*43a50*/  IMAD.WIDE R32, R0, 0x2, R98 ;  /* 0x0000000200207825 */ /* 0x002fc600078e0262 */
[----:B------:R0:W3:Y:S01]  /*43a60*/  LDG.E.U16 R99, desc[UR10][R6.64] ;  /* 0x0000000a06637981 */ /* 0x0000e2000c1e1500 */
[----:B----4-:R-:W-:-:S03]  /*43a70*/  IMAD.WIDE R34, R0, 0x2, R34 ;  /* 0x0000000200227825 */ /* 0x010fc600078e0222 */
[----:B------:R-:W4:Y:S04]  /*43a80*/  LDG.E.U16 R36, desc[UR10][R32.64] ;  /* 0x0000000a20247981 */ /* 0x000f28000c1e1500 */
[----:B------:R-:W4:Y:S01]  /*43a90*/  LDG.E.U16 R67, desc[UR10][R34.64] ;  /* 0x0000000a22437981 */ /* 0x000f22000c1e1500 */
[----:B0-----:R-:W-:-:S03]  /*43aa0*/  IMAD.WIDE R6, R0, 0x2, R96 ;  /* 0x0000000200067825 */ /* 0x001fc600078e0260 */
[----:B------:R-:W4:Y:S04]  /*43ab0*/  LDL.64 R96, [R1+0x2d8] ;  /* 0x0002d80001607983 */ /* 0x000f280000100a00 */
[----:B------:R-:W4:Y:S01]  /*43ac0*/  LDL.64 R32, [R1+0x2c0] ;  /* 0x0002c00001207983 */ /* 0x000f220000100a00 */
[----:B--2---:R-:W-:-:S03]  /*43ad0*/  IMAD.WIDE R8, R0, 0x2, R62 ;  /* 0x0000000200087825 */ /* 0x004fc600078e023e */
[----:B------:R-:W2:Y:S04]  /*43ae0*/  LDL.64 R62, [R1+0x2e8] ;  /* 0x0002e800013e7983 */ /* 0x000ea80000100a00 */
[----:B------:R-:W4:Y:S01]  /*43af0*/  LDG.E.U16 R35, desc[UR10][R8.64] ;  /* 0x0000000a08237981 */ /* 0x000f22000c1e1500 */
[----:B---3--:R-:W-:-:S03]  /*43b00*/  IMAD.WIDE R30, R0, 0x2, R94 ;  /* 0x00000002001e7825 */ /* 0x008fc600078e025e */
[----:B------:R0:W3:Y:S04]  /*43b10*/  LDG.E.U16 R9, desc[UR10][R6.64] ;  /* 0x0000000a06097981 */ /* 0x0000e8000c1e1500 */
[----:B------:R-:W3:Y:S04]  /*43b20*/  LDL.64 R94, [R1+0x2d0] ;  /* 0x0002d000015e7983 */ /* 0x000ee80000100a00 */
[----:B------:R-:W3:Y:S01]  /*43b30*/  LDG.E.U16 R4, desc[UR10][R30.64] ;  /* 0x0000000a1e047981 */ /* 0x000ee2000c1e1500 */
[----:B0-----:R-:W-:-:S03]  /*43b40*/  IMAD.WIDE R6, R0, 0x2, R118 ;  /* 0x0000000200067825 */ /* 0x001fc600078e0276 */
[----:B------:R-:W3:Y:S04]  /*43b50*/  LDL.64 R118, [R1+0x2c8] ;  /* 0x0002c80001767983 */ /* 0x000ee80000100a00 */
[----:B------:R0:W3:Y:S02]  /*43b60*/  LDG.E.U16 R98, desc[UR10][R6.64] ;  /* 0x0000000a06627981 */ /* 0x0000e4000c1e1500 */
[----:B0-----:R-:W-:-:S05]  /*43b70*/  IMAD.WIDE R6, R0, 0x2, R64 ;  /* 0x0000000200067825 */ /* 0x001fca00078e0240 */
[----:B------:R2:W3:Y:S02]  /*43b80*/  LDG.E.U16 R65, desc[UR10][R6.64] ;  /* 0x0000000a06417981 */ /* 0x0004e4000c1e1500 */
[C---:B--2---:R-:W-:Y:S02]  /*43b90*/  IMAD.WIDE R6, R0.reuse, 0x2, R62 ;  /* 0x0000000200067825 */ /* 0x044fe400078e023e */
[----:B------:R-:W2:Y:S04]  /*43ba0*/  LDL.64 R62, [R1+0x2b0] ;  /* 0x0002b000013e7983 */ /* 0x000ea80000100a00 */
[----:B------:R0:W2:Y:S02]  /*43bb0*/  LDG.E.U16 R34, desc[UR10][R6.64] ;  /* 0x0000000a06227981 */ /* 0x0000a4000c1e1500 */
[----:B0-----:R-:W-:-:S02]  /*43bc0*/  IMAD.WIDE R6, R0, 0x2, R198 ;  /* 0x0000000200067825 */ /* 0x001fc400078e02c6 */
[----:B------:R-:W2:Y:S04]  /*43bd0*/  LDL.64 R198, [R1+0x2a8] ;  /* 0x0002a80001c67983 */ /* 0x000ea80000100a00 */
[----:B------:R4:W2:Y:S02]  /*43be0*/  LDG.E.U16 R8, desc[UR10][R6.64] ;  /* 0x0000000a06087981 */ /* 0x0008a4000c1e1500 */
[----:B----4-:R-:W-:-:S05]  /*43bf0*/  IMAD.WIDE R6, R0, 0x2, R96 ;  /* 0x0000000200067825 */ /* 0x010fca00078e0260 */
[----:B------:R3:W4:Y:S02]  /*43c00*/  LDG.E.U16 R31, desc[UR10][R6.64] ;  /* 0x0000000a061f7981 */ /* 0x000724000c1e1500 */
[C---:B---3--:R-:W-:Y:S02]  /*43c10*/  IMAD.WIDE R6, R0.reuse, 0x2, R94 ;  /* 0x0000000200067825 */ /* 0x048fe400078e025e */
[----:B------:R-:W3:Y:S04]  /*43c20*/  LDL.64 R94, [R1+0x298] ;  /* 0x00029800015e7983 */ /* 0x000ee80000100a00 */
[----:B------:R0:W2:Y:S02]  /*43c30*/  LDG.E.U16 R97, desc[UR10][R6.64] ;  /* 0x0000000a06617981 */ /* 0x0000a4000c1e1500 */
[----:B0-----:R-:W-:-:S02]  /*43c40*/  IMAD.WIDE R6, R0, 0x2, R118 ;  /* 0x0000000200067825 */ /* 0x001fc400078e0276 */
[----:B------:R-:W2:Y:S04]  /*43c50*/  LDL.64 R118, [R1+0x280] ;  /* 0x0002800001767983 */ /* 0x000ea80000100a00 */
[----:B------:R0:W2:Y:S02]  /*43c60*/  LDG.E.U16 R64, desc[UR10][R6.64] ;  /* 0x0000000a06407981 */ /* 0x0000a4000c1e1500 */
[----:B0-----:R-:W-:-:S05]  /*43c70*/  IMAD.WIDE R6, R0, 0x2, R32 ;  /* 0x0000000200067825 */ /* 0x001fca00078e0220 */
[----:B------:R0:W2:Y:S01]  /*43c80*/  LDG.E.U16 R33, desc[UR10][R6.64] ;  /* 0x0000000a06217981 */ /* 0x0000a2000c1e1500 */
[----:B---3--:R-:W-:-:S05]  /*43c90*/  IMAD.WIDE R94, R0, 0x2, R94 ;  /* 0x00000002005e7825 */ /* 0x008fca00078e025e */
[----:B------:R1:W3:Y:S04]  /*43ca0*/  LDG.E.U16 R32, desc[UR10][R94.64] ;  /* 0x0000000a5e207981 */ /* 0x0002e8000c1e1500 */
[----:B------:R-:W1:Y:S01]  /*43cb0*/  LDL.64 R94, [R1+0x290] ;  /* 0x00029000015e7983 */ /* 0x000e620000100a00 */
[----:B0-----:R-:W-:-:S03]  /*43cc0*/  IMAD.WIDE R6, R0, 0x2, R120 ;  /* 0x0000000200067825 */ /* 0x001fc600078e0278 */
[----:B------:R-:W2:Y:S04]  /*43cd0*/  LDL.64 R120, [R1+0x270] ;  /* 0x0002700001787983 */ /* 0x000ea80000100a00 */
[----:B------:R-:W2:Y:S01]  /*43ce0*/  LDG.E.U16 R7, desc[UR10][R6.64] ;  /* 0x0000000a06077981 */ /* 0x000ea2000c1e1500 */
[----:B-1----:R-:W-:-:S05]  /*43cf0*/  IMAD.WIDE R94, R0, 0x2, R94 ;  /* 0x00000002005e7825 */ /* 0x002fca00078e025e */
[----:B------:R-:W3:Y:S04]  /*43d00*/  LDG.E.U16 R6, desc[UR10][R94.64] ;  /* 0x0000000a5e067981 */ /* 0x000ee8000c1e1500 */
[----:B------:R-:W3:Y:S01]  /*43d10*/  LDL.64 R94, [R1+0x288] ;  /* 0x00028800015e7983 */ /* 0x000ee20000100a00 */
[----:B--2---:R-:W-:-:S05]  /*43d20*/  IMAD.WIDE R62, R0, 0x2, R62 ;  /* 0x00000002003e7825 */ /* 0x004fca00078e023e */
[----:B------:R0:W2:Y:S01]  /*43d30*/  LDG.E.U16 R30, desc[UR10][R62.64] ;  /* 0x0000000a3e1e7981 */ /* 0x0000a2000c1e1500 */
[----:B------:R-:W-:-:S04]  /*43d40*/  IMAD.WIDE R118, R0, 0x2, R118 ;  /* 0x0000000200767825 */ /* 0x000fc800078e0276 */
[C---:B0-----:R-:W-:Y:S02]  /*43d50*/  IMAD.WIDE R62, R0.reuse, 0x2, R198 ;  /* 0x00000002003e7825 */ /* 0x041fe400078e02c6 */
[----:B------:R-:W2:Y:S04]  /*43d60*/  LDL.64 R198, [R1+0x260] ;  /* 0x0002600001c67983 */ /* 0x000ea80000100a00 */
[----:B------:R0:W2:Y:S04]  /*43d70*/  LDG.E.U16 R96, desc[UR10][R62.64] ;  /* 0x0000000a3e607981 */ /* 0x0000a8000c1e1500 */
[----:B------:R-:W0:Y:S01]  /*43d80*/  LDL.64 R62, [R1+0x2a0] ;  /* 0x0002a000013e7983 */ /* 0x000e220000100a00 */
[----:B---3--:R-:W-:-:S06]  /*43d90*/  IMAD.WIDE R94, R0, 0x2, R94 ;  /* 0x00000002005e7825 */ /* 0x008fcc00078e025e */
[----:B------:R-:W3:Y:S04]  /*43da0*/  LDG.E.U16 R94, desc[UR10][R94.64] ;  /* 0x0000000a5e5e7981 */ /* 0x000ee8000c1e1500 */
[----:B------:R1:W2:Y:S04]  /*43db0*/  LDG.E.U16 R95, desc[UR10][R118.64] ;  /* 0x0000000a765f7981 */ /* 0x0002a8000c1e1500 */
[----:B------:R-:W1:Y:S01]  /*43dc0*/  LDL.64 R118, [R1+0x278] ;  /* 0x0002780001767983 */ /* 0x000e620000100a00 */
[----:B0-----:R-:W-:-:S06]  /*43dd0*/  IMAD.WIDE R62, R0, 0x2, R62 ;  /* 0x00000002003e7825 */ /* 0x001fcc00078e023e */
[----:B------:R-:W2:Y:S01]  /*43de0*/  LDG.E.U16 R63, desc[UR10][R62.64] ;  /* 0x0000000a3e3f7981 */ /* 0x000ea2000c1e1500 */
[----:B-1----:R-:W-:-:S05]  /*43df0*/  IMAD.WIDE R118, R0, 0x2, R118 ;  /* 0x0000000200767825 */ /* 0x002fca00078e0276 */
[----:B------:R0:W2:Y:S04]  /*43e00*/  LDG.E.U16 R62, desc[UR10][R118.64] ;  /* 0x0000000a763e7981 */ /* 0x0000a8000c1e1500 */
[----:B------:R-:W0:Y:S01]  /*43e10*/  LDL.64 R118, [R1+0x268] ;  /* 0x0002680001767983 */ /* 0x000e220000100a00 */
[----:B------:R-:W-:-:S06]  /*43e20*/  IMAD.WIDE R120, R0, 0x2, R120 ;  /* 0x0000000200787825 */ /* 0x000fcc00078e0278 */
[----:B------:R-:W2:Y:S01]  /*43e30*/  LDG.E.U16 R120, desc[UR10][R120.64] ;  /* 0x0000000a78787981 */ /* 0x000ea2000c1e1500 */
[----:B0-----:R-:W-:-:S05]  /*43e40*/  IMAD.WIDE R118, R0, 0x2, R118 ;  /* 0x0000000200767825 */ /* 0x001fca00078e0276 */
[----:B------:R2:W3:Y:S02]  /*43e50*/  LDG.E.U16 R121, desc[UR10][R118.64] ;  /* 0x0000000a76797981 */ /* 0x0004e4000c1e1500 */
[C---:B--2---:R-:W-:Y:S02]  /*43e60*/  IMAD.WIDE R118, R0.reuse, 0x2, R198 ;  /* 0x0000000200767825 */ /* 0x044fe400078e02c6 */
[----:B------:R-:W2:Y:S04]  /*43e70*/  LDL.64 R198, [R1+0x210] ;  /* 0x0002100001c67983 */ /* 0x000ea80000100a00 */
        /* <DEDUP_REMOVED lines=106> */
[----:B--2---:R-:W-:-:S05]  /*44520*/  IMAD.WIDE R118, R0, 0x2, R198 ;  /* 0x0000000200767825 */ /* 0x004fca00078e02c6 */
        /* <DEDUP_REMOVED lines=34> */
[----:B------:R-:W0:Y:S04]  /*44750*/  LDL.64 R118, [R1+0xac0] ;  /* 0x000ac00001767983 */ /* 0x000e280000100a00 */
[----:B------:R-:W2:Y:S04]  /*44760*/  LDL.LU R198, [R1+0xb0] ;  /* 0x0000b00001c67983 */ /* 0x000ea80000300800 */
[----:B------:R-:W2:Y:S04]  /*44770*/  LDL.LU R197, [R1+0x9c] ;  /* 0x00009c0001c57983 */ /* 0x000ea80000300800 */
[----:B------:R-:W2:Y:S04]  /*44780*/  LDL.LU R206, [R1+0x88] ;  /* 0x0000880001ce7983 */ /* 0x000ea80000300800 */
[----:B------:R-:W2:Y:S04]  /*44790*/  LDL.LU R201, [R1+0x74] ;  /* 0x0000740001c97983 */ /* 0x000ea80000300800 */
[----:B------:R-:W2:Y:S01]  /*447a0*/  LDL.LU R205, [R1+0x60] ;  /* 0x0000600001cd7983 */ /* 0x000ea20000300800 */
        /* <DEDUP_REMOVED lines=31> */
[----:B------:R0:W3:Y:S04]  /*449a0*/  LDG.E.U16 R252, desc[UR10][R118.64] ;  /* 0x0000000a76fc7981 */ /* 0x0000e8000c1e1500 */
[----:B------:R-:W0:Y:S04]  /*449b0*/  LDL.64 R118, [R1+0x158] ;  /* 0x0001580001767983 */ /* 0x000e280000100a00 */
[----:B------:R1:W-:Y:S04]  /*449c0*/  STL [R1+0x21f4], R0 ;  /* 0x0021f40001007387 */ /* 0x0003e80000100800 */
[----:B--2---:R2:W-:Y:S01]  /*449d0*/  STS.U16 [R5+UR9+0x42180], R198 ;  /* 0x042180c605007988 */ /* 0x0045e20008000409 */
[----:B0-----:R-:W-:-:S03]  /*449e0*/  IMAD.WIDE R118, R0, 0x2, R118 ;  /* 0x0000000200767825 */ /* 0x001fc600078e0276 */
[----:B-1----:R-:W3:Y:S04]  /*449f0*/  LDL.LU R0, [R1+0x38] ;  /* 0x0000380001007983 */ /* 0x002ee80000300800 */
[----:B------:R-:W4:Y:S04]  /*44a00*/  LDG.E.U16 R118, desc[UR10][R118.64] ;  /* 0x0000000a76767981 */ /* 0x000f28000c1e1500 */
[----:B------:R-:W4:Y:S04]  /*44a10*/  LDL.LU R119, [R1+0x4c] ;  /* 0x00004c0001777983 */ /* 0x000f280000300800 */
[----:B--2---:R-:W2:Y:S04]  /*44a20*/  LDL.LU R198, [R1+0x2348] ;  /* 0x0023480001c67983 */ /* 0x004ea80000300800 */
[----:B------:R0:W-:Y:S04]  /*44a30*/  STS.U16 [R5+UR9+0x42580], R197 ;  /* 0x042580c505007988 */ /* 0x0001e80008000409 */
[----:B------:R1:W-:Y:S04]  /*44a40*/  STS.U16 [R5+UR9+0x42980], R206 ;  /* 0x042980ce05007988 */ /* 0x0003e80008000409 */
[----:B------:R1:W-:Y:S04]  /*44a50*/  STS.U16 [R5+UR9+0x42d80], R201 ;  /* 0x042d80c905007988 */ /* 0x0003e80008000409 */
[----:B0-----:R-:W2:Y:S04]  /*44a60*/  LDL.LU R197, [R1+0x2344] ;  /* 0x0023440001c57983 */ /* 0x001ea80000300800 */
[----:B-1----:R-:W2:Y:S04]  /*44a70*/  LDL.LU R206, [R1+0x2340] ;  /* 0x0023400001ce7983 */ /* 0x002ea80000300800 */
[----:B------:R-:W2:Y:S04]  /*44a80*/  LDL.LU R201, [R1+0x233c] ;  /* 0x00233c0001c97983 */ /* 0x000ea80000300800 */
[----:B------:R0:W-:Y:S04]  /*44a90*/  STS.U16 [R5+UR9+0x43180], R205 ;  /* 0x043180cd05007988 */ /* 0x0001e80008000409 */
[----:B------:R-:W-:Y:S04]  /*44aa0*/  STS.U16 [R5+UR9+0x44180], R3 ;  /* 0x0441800305007988 */ /* 0x000fe80008000409 */
        /* <DEDUP_REMOVED lines=14> */
[----:B--2---:R0:W-:Y:S04]  /*44b90*/  STS.U16 [R5+UR9+0x43d80], R198 ;  /* 0x043d80c605007988 */ /* 0x0041e80008000409 */
        /* <DEDUP_REMOVED lines=9> */
[----:B------:R-:W4:Y:S04]  /*44c30*/  LDL.LU R189, [R1+0xd0] ;  /* 0x0000d00001bd7983 */ /* 0x000f280000300800 */
[----:B------:R-:W4:Y:S04]  /*44c40*/  LDL.LU R179, [R1+0xe0] ;  /* 0x0000e00001b37983 */ /* 0x000f280000300800 */
[----:B------:R-:W4:Y:S04]  /*44c50*/  LDL.LU R169, [R1+0xf0] ;  /* 0x0000f00001a97983 */ /* 0x000f280000300800 */
[----:B------:R-:W4:Y:S04]  /*44c60*/  LDL.LU R159, [R1+0x100] ;  /* 0x00010000019f7983 */ /* 0x000f280000300800 */
[----:B------:R-:W4:Y:S04]  /*44c70*/  LDL.LU R149, [R1+0x110] ;  /* 0x0001100001957983 */ /* 0x000f280000300800 */
[----:B------:R-:W4:Y:S04]  /*44c80*/  LDL.LU R139, [R1+0x120] ;  /* 0x00012000018b7983 */ /* 0x000f280000300800 */
        /* <DEDUP_REMOVED lines=36> */
[----:B0-----:R-:W4:Y:S01]  /*44ed0*/  LDL.LU R129, [R1+0x130] ;  /* 0x0001300001817983 */ /* 0x001f220000300800 */
[----:B---3--:R-:W-:-:S05]  /*44ee0*/  LOP3.LUT R29, R3, 0x40, RZ, 0x3c, !PT ;  /* 0x00000040031d7812 */ /* 0x008fca00078e3cff */
[----:B------:R0:W-:Y:S04]  /*44ef0*/  STS.U16 [R29+UR9+0x43a00], R205 ;  /* 0x043a00cd1d007988 */ /* 0x0001e80008000409 */
[----:B------:R1:W-:Y:S04]  /*44f00*/  STS.U16 [R29+UR9+0x43e00], R204 ;  /* 0x043e00cc1d007988 */ /* 0x0003e80008000409 */
[----:B------:R3:W-:Y:S04]  /*44f10*/  STS.U16 [R29+UR9+0x44200], R200 ;  /* 0x044200c81d007988 */ /* 0x0007e80008000409 */
[----:B0-----:R-:W4:Y:S04]  /*44f20*/  LDL.LU R205, [R1+0x232c] ;  /* 0x00232c0001cd7983 */ /* 0x001f280000300800 */
[----:B-1----:R-:W4:Y:S04]  /*44f30*/  LDL.LU R204, [R1+0x2328] ;  /* 0x0023280001cc7983 */ /* 0x002f280000300800 */
[----:B---3--:R-:W3:Y:S04]  /*44f40*/  LDL.LU R200, [R1+0x2324] ;  /* 0x0023240001c87983 */ /* 0x008ee80000300800 */
[----:B--2---:R-:W-:Y:S04]  /*44f50*/  STS.U16 [R29+UR9+0x41e00], R210 ;  /* 0x041e00d21d007988 */ /* 0x004fe80008000409 */
[----:B----4-:R-:W-:Y:S04]  /*44f60*/  STS.U16 [R29+UR9+0x41a00], R189 ;  /* 0x041a00bd1d007988 */ /* 0x010fe80008000409 */
[----:B------:R-:W-:Y:S04]  /*44f70*/  STS.U16 [R29+UR9+0x41600], R179 ;  /* 0x041600b31d007988 */ /* 0x000fe80008000409 */
[----:B------:R-:W-:Y:S04]  /*44f80*/  STS.U16 [R29+UR9+0x41200], R169 ;  /* 0x041200a91d007988 */ /* 0x000fe80008000409 */
[----:B------:R-:W-:Y:S04]  /*44f90*/  STS.U16 [R29+UR9+0x40e00], R159 ;  /* 0x040e009f1d007988 */ /* 0x000fe80008000409 */
[----:B------:R-:W-:Y:S04]  /*44fa0*/  STS.U16 [R29+UR9+0x40a00], R149 ;  /* 0x040a00951d007988 */ /* 0x000fe80008000409 */
[----:B------:R0:W-:Y:S04]  /*44fb0*/  STS.U16 [R29+UR9+0x40600], R139 ;  /* 0x0406008b1d007988 */ /* 0x0001e80008000409 */
[----:B------:R1:W-:Y:S04]  /*44fc0*/  STS.U16 [R29+UR9+0x42200], R220 ;  /* 0x042200dc1d007988 */ /* 0x0003e80008000409 */
[----:B0-----:R-:W2:Y:S04]  /*44fd0*/  LDL.LU R139, [R1+0x12c] ;  /* 0x00012c00018b7983 */ /* 0x001ea80000300800 */
[----:B------:R-:W4:Y:S04]  /*44fe0*/  LDL.LU R149, [R1+0x11c] ;  /* 0x00011c0001957983 */ /* 0x000f280000300800 */
[----:B------:R-:W2:Y:S04]  /*44ff0*/  LDL.LU R159, [R1+0x10c] ;  /* 0x00010c00019f7983 */ /* 0x000ea80000300800 */
[----:B------:R-:W3:Y:S04]  /*45000*/  LDL.LU R169, [R1+0xfc] ;  /* 0x0000fc0001a97983 */ /* 0x000ee80000300800 */
[----:B------:R-:W4:Y:S04]  /*45010*/  LDL.LU R179, [R1+0xec] ;  /* 0x0000ec0001b37983 */ /* 0x000f280000300800 */
[----:B------:R-:W4:Y:S04]  /*45020*/  LDL.LU R189, [R1+0xdc] ;  /* 0x0000dc0001bd7983 */ /* 0x000f280000300800 */
[----:B------:R-:W4:Y:S04]  /*45030*/  LDL.LU R210, [R1+0xcc] ;  /* 0x0000cc0001d27983 */ /* 0x000f280000300800 */
[----:B------:R0:W-:Y:S04]  /*45040*/  STS.U16 [R29+UR9+0x42600], R230 ;  /* 0x042600e61d007988 */ /* 0x0001e80008000409 */
[----:B-1----:R-:W4:Y:S04]  /*45050*/  LDL.LU R220, [R1+0xbc] ;  /* 0x0000bc0001dc7983 */ /* 0x002f280000300800 */
[----:B------:R1:W-:Y:S04]  /*45060*/  STS.U16 [R29+UR9+0x42a00], R240 ;  /* 0x042a00f01d007988 */ /* 0x0003e80008000409 */
[----:B0-----:R-:W4:Y:S04]  /*45070*/  LDL.LU R230, [R1+0xa8] ;  /* 0x0000a80001e67983 */ /* 0x001f280000300800 */
[----:B-1----:R-:W4:Y:S04]  /*45080*/  LDL.LU R240, [R1+0x94] ;  /* 0x0000940001f07983 */ /* 0x002f280000300800 */
[----:B------:R0:W-:Y:S04]  /*45090*/  STS.U16 [R29+UR9+0x42e00], R251 ;  /* 0x042e00fb1d007988 */ /* 0x0001e80008000409 */
[----:B------:R1:W-:Y:S04]  /*450a0*/  STS.U16 [R29+UR9+0x43200], R119 ;  /* 0x043200771d007988 */ /* 0x0003e80008000409 */
[----:B------:R1:W-:Y:S04]  /*450b0*/  STS.U16 [R29+UR9+0x43600], R0 ;  /* 0x043600001d007988 */ /* 0x0003e80008000409 */
[----:B0-----:R-:W4:Y:S04]  /*450c0*/  LDL.LU R251, [R1+0x80] ;  /* 0x0000800001fb7983 */ /* 0x001f280000300800 */
[----:B-1----:R-:W4:Y:S04]  /*450d0*/  LDL.LU R119, [R1+0x6c] ;  /* 0x00006c0001777983 */ /* 0x002f280000300800 */
        /* <DEDUP_REMOVED lines=74> */
[----:B------:R0:W-:Y:S04]  /*45580*/  STS.U16 [R4+UR9+0x42a80], R251 ;  /* 0x042a80fb04007988 */ /* 0x0001e80008000409 */
[----:B------:R1:W-:Y:S04]  /*45590*/  STS.U16 [R4+UR9+0x42e80], R119 ;  /* 0x042e807704007988 */ /* 0x0003e80008000409 */
[----:B------:R1:W-:Y:S04]  /*455a0*/  STS.U16 [R4+UR9+0x43280], R0 ;  /* 0x0432800004007988 */ /* 0x0003e80008000409 */
[----:B0-----:R-:W2:Y:S04]  /*455b0*/  LDL.LU R251, [R1+0xa4] ;  /* 0x0000a40001fb7983 */ /* 0x001ea80000300800 */
[----:B-1----:R-:W2:Y:S04]  /*455c0*/  LDL.LU R119, [R1+0x90] ;  /* 0x0000900001777983 */ /* 0x002ea80000300800 */
[----:B------:R-:W2:Y:S01]  /*455d0*/  LDL.LU R0, [R1+0x7c] ;  /* 0x00007c0001007983 */ /* 0x000ea20000300800 */
        /* <DEDUP_REMOVED lines=71> */
[----:B------:R-:W3:Y:S04]  /*45a50*/  LDL.LU R240, [R1+0x124] ;  /* 0x0001240001f07983 */ /* 0x000ee80000300800 */
[----:B------:R1:W-:Y:S04]  /*45a60*/  STS.U16 [R5+UR9+0x42700], R119 ;  /* 0x0427007705007988 */ /* 0x0003e80008000409 */
[----:B0-----:R-:W3:Y:S04]  /*45a70*/  LDL.LU R251, [R1+0x114] ;  /* 0x0001140001fb7983 */ /* 0x001ee80000300800 */
[----:B------:R0:W-:Y:S04]  /*45a80*/  STS.U16 [R5+UR9+0x42b00], R0 ;  /* 0x042b000005007988 */ /* 0x0001e80008000409 */
[----:B-1----:R-:W3:Y:S04]  /*45a90*/  LDL.LU R119, [R1+0x104] ;  /* 0x0001040001777983 */ /* 0x002ee80000300800 */
[----:B0-----:R-:W3:Y:S01]  /*45aa0*/  LDL.LU R0, [R1+0xf4] ;  /* 0x0000f40001007983 */ /* 0x001ee20000300800 */
        /* <DEDUP_REMOVED lines=50> */
[----:B---3--:R0:W-:Y:S04]  /*45dd0*/  STS.U16 [R68+UR9+0x40f80], R0 ;  /* 0x040f800044007988 */ /* 0x0081e80008000409 */
[----:B0-----:R-:W2:Y:S04]  /*45de0*/  LDL.LU R0, [R1+0x138] ;  /* 0x0001380001007983 */ /* 0x001ea80000300800 */
        /* <DEDUP_REMOVED lines=61> */
[----:B------:R3:W-:Y:S01]  /*461c0*/  STS.U16 [R68+UR9+0x57f80], R118 ;  /* 0x057f807644007988 */ /* 0x0007e20008000409 */
[----:B------:R-:W4:Y:S02]  /*461d0*/  FENCE.VIEW.ASYNC.T ;  /* 0x00000000000073c6 */ /* 0x000f240000000200 */
[----:B----4-:R-:W-:Y:S06]  /*461e0*/  BAR.SYNC.DEFER_BLOCKING 0x0 ;  /* 0x0000000000007b1d */ /* 0x010fec0000010000 */
[----:B0-----:R-:W-:Y:S01]  /*461f0*/  LDTM.x64 R4, tmem[UR7] ;  /* 0x00000007000479ee */ /* 0x001fe20008340000 */
[----:B-1----:R-:W0:Y:S01]  /*46200*/  LDTM.x64 R132, tmem[UR7+0x40] ;  /* 0x00004007008479ee */ /* 0x002e220008340000 */
[----:B------:R-:W4:Y:S04]  /*46210*/  LDL.LU R209, [R1+0x13c] ;  /* 0x00013c0001d17983 */ /* 0x000f280000300800 */
[----:B------:R-:W4:Y:S04]  /*46220*/  LDL.LU R208, [R1+0x134] ;  /* 0x0001340001d07983 */ /* 0x000f280000300800 */
[----:B------:R-:W4:Y:S01]  /*46230*/  LDL R199, [R1+0x140] ;  /* 0x0001400001c77983 */ /* 0x000f220000100800 */
[----:B---3--:R-:W-:Y:S03]  /*46240*/  LDTM.x64 R68, tmem[UR7+0x80] ;  /* 0x00008007004479ee */ /* 0x008fe60008340000 */
[----:B0-----:R-:W-:Y:S04]  /*46250*/  STL.64 [R1+0x22f0], R194 ;  /* 0x0022f0c201007387 */ /* 0x001fe80000100a00 */
        /* <DEDUP_REMOVED lines=31> */
[----:B0-----:R-:W0:Y:S01]  /*46450*/  LDTM.x64 R132, tmem[UR7+0xc0] ;  /* 0x0000c007008479ee */ /* 0x001e220008340000 */
[----:B--2---:R-:W-:Y:S01]  /*46460*/  FADD R3, -R244, R0 ;  /* 0x00000000f4037221 */ /* 0x004fe20000000100 */
[----:B------:R-:W-:-:S03]  /*46470*/  NOP ;  /* 0x0000000000007918 */ /* 0x000fc60000000000 */
[----:B------:R-:W-:Y:S01]  /*46480*/  FMUL R3, R3, 1.4426950216293334961 ;  /* 0x3fb8aa3b03037820 */ /* 0x000fe20000400000 */
[----:B0-----:R-:W-:Y:S01]  /*46490*/  STL.64 [R1], R132 ;  /* 0x0000008401007387 */ /* 0x001fe20000100a00 */
[----:B------:R-:W-:-:S03]  /*464a0*/  MOV R211, R194 ;  /* 0x000000c200d37202 */ /* 0x000fc60000000f00 */
[----:B------:R-:W-:Y:S01]  /*464b0*/  STL.64 [R1+0x8], R134 ;  /* 0x0000088601007387 */ /* 0x000fe20000100a00 */
[----:B------:R-:W-:-:S03]  /*464c0*/  MOV R210, R195 ;  /* 0x000000c300d27202 */ /* 0x000fc60000000f00 */
[----:B------:R-:W-:Y:S01]  /*464d0*/  STL.64 [R1+0x10], R136 ;  /* 0x0000108801007387 */ /* 0x000fe20000100a00 */
[----:B------:R-:W-:Y:S01]  /*464e0*/  MOV R213, R192 ;  /* 0x000000c000d57202 */ /* 0x000fe20000000f00 */
[----:B------:R-:W-:Y:S02]  /*464f0*/  IMAD.MOV.U32 R212, RZ, RZ, R193 ;  /* 0x000000ffffd47224 */ /* 0x000fe400078e00c1 */
[----:B------:R-:W-:Y:S01]  /*46500*/  STL.64 [R1+0x18], R138 ;  /* 0x0000188a01007387 */ /* 0x000fe20000100a00 */
[----:B------:R-:W-:-:S03]  /*46510*/  MOV R215, R190 ;  /* 0x000000be00d77202 */ /* 0x000fc60000000f00 */
[----:B------:R0:W-:Y:S01]  /*46520*/  STL [R1+0x20], R140 ;  /* 0x0000208c01007387 */ /* 0x0001e20000100800 */
[----:B------:R-:W-:Y:S01]  /*46530*/  MOV R214, R191 ;  /* 0x000000bf00d67202 */ /* 0x000fe20000000f00 */
[----:B------:R-:W-:Y:S02]  /*46540*/  IMAD.MOV.U32 R216, RZ, RZ, R189 ;  /* 0x000000ffffd87224 */ /* 0x000fe400078e00bd */
[----:B------:R-:W2:Y:S01]  /*46550*/  LDL.LU.64 R194, [R1+0x22f0] ;  /* 0x0022f00001c27983 */ /* 0x000ea20000300a00 */
[----:B------:R-:W-:-:S03]  /*46560*/  MOV R217, R188 ;  /* 0x000000bc00d97202 */ /* 0x000fc60000000f00 */
[----:B------:R-:W3:Y:S01]  /*46570*/  LDL.LU.64 R192, [R1+0x22e8] ;  /* 0x0022e80001c07983 */ /* 0x000ee20000300a00 */
[----:B------:R-:W-:Y:S01]  /*46580*/  MOV R219, R186 ;  /* 0x000000ba00db7202 */ /* 0x000fe20000000f00 */
[----:B------:R-:W-:Y:S01]  /*46590*/  IMAD.MOV.U32 R220, RZ, RZ, R185 ;  /* 0x000000ffffdc7224 */ /* 0x000fe200078e00b9 */
[----:B------:R-:W-:Y:S01]  /*465a0*/  MOV R218, R187 ;  /* 0x000000bb00da7202 */ /* 0x000fe20000000f00 */
[----:B------:R-:W2:Y:S01]  /*465b0*/  LDL.LU.64 R190, [R1+0x22e0] ;  /* 0x0022e00001be7983 */ /* 0x000ea20000300a00 */
[----:B------:R-:W-:-:S03]  /*465c0*/  MOV R221, R184 ;  /* 0x000000b800dd7202 */ /* 0x000fc60000000f00 */
[----:B------:R-:W2:Y:S01]  /*465d0*/  LDL.LU.64 R188, [R1+0x22d8] ;  /* 0x0022d80001bc7983 */ /* 0x000ea20000300a00 */
        /* <DEDUP_REMOVED lines=10> */
[----:B------:R-:W-:Y:S01]  /*46680*/  MOV R229, R176 ;  /* 0x000000b000e57202 */ /* 0x000fe20000000f00 */
[----:B------:R-:W1:Y:S02]  /*46690*/  MUFU.EX2 R3, R3 ;  /* 0x0000000300037308 */ /* 0x000e640000000800 */
        /* <DEDUP_REMOVED lines=30> */
[----:B------:R-:W3:Y:S01]  /*46880*/  LDL.LU.64 R160, [R1+0x2268] ;  /* 0x0022680001a07983 */ /* 0x000ee20000300a00 */
[----:B------:R-:W-:Y:S01]  /*46890*/  MOV R252, R154 ;  /* 0x0000009a00fc7202 */ /* 0x000fe20000000f00 */
[----:B------:R-:W-:Y:S01]  /*468a0*/  IMAD.MOV.U32 R2, RZ, RZ, R153 ;  /* 0x000000ffff027224 */ /* 0x000fe200078e0099 */
[----:B------:R-:W-:Y:S01]  /*468b0*/  MOV R251, R155 ;  /* 0x0000009b00fb7202 */ /* 0x000fe20000000f00 */
[----:B------:R-:W4:Y:S01]  /*468c0*/  LDL.LU.64 R158, [R1+0x2260] ;  /* 0x00226000019e7983 */ /* 0x000f220000300a00 */
[----:B------:R-:W-:-:S03]  /*468d0*/  MOV R200, R152 ;  /* 0x0000009800c87202 */ /* 0x000fc60000000f00 */
[----:B------:R-:W4:Y:S01]  /*468e0*/  LDL.LU.64 R156, [R1+0x2258] ;  /* 0x00225800019c7983 */ /* 0x000f220000300a00 */
        /* <DEDUP_REMOVED lines=13> */
[C---:B-1----:R-:W-:Y:S01]  /*469c0*/  FMUL R59, R3.reuse, R59 ;  /* 0x0000003b033b7220 */ /* 0x042fe20000400000 */
[----:B------:R-:W-:Y:S01]  /*469d0*/  MOV R196, R143 ;  /* 0x0000008f00c47202 */ /* 0x000fe20000000f00 */
[----:B------:R-:W4:Y:S01]  /*469e0*/  LDL.LU.64 R146, [R1+0x2230] ;  /* 0x0022300001927983 */ /* 0x000f220000300a00 */
[----:B------:R-:W-:Y:S02]  /*469f0*/  IMAD.MOV.U32 R0, RZ, RZ, R141 ;  /* 0x000000ffff007224 */ /* 0x000fe400078e008d */
[C---:B------:R-:W-:Y:S01]  /*46a00*/  FMUL R4, R3.reuse, R4 ;  /* 0x0000000403047220 */ /* 0x040fe20000400000 */
[----:B------:R-:W4:Y:S01]  /*46a10*/  LDL.LU.64 R144, [R1+0x2228] ;  /* 0x0022280001907983 */ /* 0x000f220000300a00 */
[C---:B------:R-:W-:Y:S01]  /*46a20*/  FMUL R5, R3.reuse, R5 ;  /* 0x0000000503057220 */ /* 0x040fe20000400000 */
[C---:B------:R-:W-:Y:S01]  /*46a30*/  FMUL R6, R3.reuse, R6 ;  /* 0x0000000603067220 */ /* 0x040fe20000400000 */
[C---:B------:R-:W-:Y:S01]  /*46a40*/  FMUL R7, R3.reuse, R7 ;  /* 0x0000000703077220 */ /* 0x040fe20000400000 */
[----:B------:R-:W4:Y:S01]  /*46a50*/  LDL.LU.64 R142, [R1+0x2220] ;  /* 0x00222000018e7983 */ /* 0x000f220000300a00 */
        /* <DEDUP_REMOVED lines=59> */
[----:B0-----:R-:W4:Y:S04]  /*46e10*/  LDL.LU.64 R140, [R1+0x2218] ;  /* 0x00221800018c7983 */ /* 0x001f280000300a00 */
[----:B------:R-:W4:Y:S04]  /*46e20*/  LDL.LU.64 R138, [R1+0x2210] ;  /* 0x00221000018a7983 */ /* 0x000f280000300a00 */
[----:B------:R-:W4:Y:S04]  /*46e30*/  LDL.LU.64 R136, [R1+0x2208] ;  /* 0x0022080001887983 */ /* 0x000f280000300a00 */
[----:B------:R-:W4:Y:S04]  /*46e40*/  LDL.LU.64 R134, [R1+0x2200] ;  /* 0x0022000001867983 */ /* 0x000f280000300a00 */
[----:B------:R-:W4:Y:S01]  /*46e50*/  LDL.LU.64 R132, [R1+0x21f8] ;  /* 0x0021f80001847983 */ /* 0x000f220000300a00 */
[----:B------:R0:W-:Y:S03]  /*46e60*/  STTM.x64 tmem[UR7], R4 ;  /* 0x00000004000079ed */ /* 0x0001e60008340007 */
[----:B0-----:R-:W4:Y:S04]  /*46e70*/  LDL.LU R59, [R1] ;  /* 0x00000000013b7983 */ /* 0x001f280000300800 */
        /* <DEDUP_REMOVED lines=8> */
[C---:B------:R-:W-:Y:S01]  /*46f00*/  FMUL R13, R3.reuse, R0 ;  /* 0x00000000030d7220 */ /* 0x040fe20000400000 */
[C---:B------:R-:W-:Y:S01]  /*46f10*/  FMUL R14, R3.reuse, R198 ;  /* 0x000000c6030e7220 */ /* 0x040fe20000400000 */
[C---:B------:R-:W-:Y:S01]  /*46f20*/  FMUL R15, R3.reuse, R196 ;  /* 0x000000c4030f7220 */ /* 0x040fe20000400000 */
[----:B------:R0:W5:Y:S01]  /*46f30*/  LDL.LU R0, [R1+0x21f4] ;  /* 0x0021f40001007983 */ /* 0x0001620000300800 */
[C---:B------:R-:W-:Y:S01]  /*46f40*/  FMUL R16, R3.reuse, R197 ;  /* 0x000000c503107220 */ /* 0x040fe20000400000 */
[----:B------:R-:W-:-:S02]  /*46f50*/  FMUL R17, R3, R207 ;  /* 0x000000cf03117220 */ /* 0x000fc40000400000 */
[----:B------:R0:W5:Y:S01]  /*46f60*/  LDL.LU R198, [R1+0x21f0] ;  /* 0x0021f00001c67983 */ /* 0x0001620000300800 */
[----:B------:R-:W-:-:S03]  /*46f70*/  FMUL R18, R3, R206 ;  /* 0x000000ce03127220 */ /* 0x000fc60000400000 */
[----:B------:R0:W5:Y:S01]  /*46f80*/  LDL.LU R196, [R1+0x21ec] ;  /* 0x0021ec0001c47983 */ /* 0x0001620000300800 */
[----:B------:R-:W-:-:S03]  /*46f90*/  FMUL R19, R3, R205 ;  /* 0x000000cd03137220 */ /* 0x000fc60000400000 */
[----:B------:R0:W5:Y:S01]  /*46fa0*/  LDL.LU R197, [R1+0x21e8] ;  /* 0x0021e80001c57983 */ /* 0x0001620000300800 */
[C---:B--2---:R-:W-:Y:S01]  /*46fb0*/  FMUL R162, R3.reuse, R162 ;  /* 0x000000a203a27220 */ /* 0x044fe20000400000 */
[C---:B---3--:R-:W-:Y:S02]  /*46fc0*/  FMUL R160, R3.reuse, R160 ;  /* 0x000000a003a07220 */ /* 0x048fe40000400000 */
[----:B------:R0:W5:Y:S01]  /*46fd0*/  LDL.LU R207, [R1+0x21e4] ;  /* 0x0021e40001cf7983 */ /* 0x0001620000300800 */
[C---:B------:R-:W-:Y:S01]  /*46fe0*/  FMUL R161, R3.reuse, R161 ;  /* 0x000000a103a17220 */ /* 0x040fe20000400000 */
[C---:B----4-:R-:W-:Y:S01]  /*46ff0*/  FMUL R158, R3.reuse, R158 ;  /* 0x0000009e039e7220 */ /* 0x050fe20000400000 */
[C---:B------:R-:W-:Y:S01]  /*47000*/  FMUL R159, R3.reuse, R159 ;  /* 0x0000009f039f7220 */ /* 0x040fe20000400000 */
[----:B------:R0:W5:Y:S01]  /*47010*/  LDL.LU R206, [R1+0x21e0] ;  /* 0x0021e00001ce7983 */ /* 0x0001620000300800 */
        /* <DEDUP_REMOVED lines=165> */
[----:B------:R0:W5:Y:S04]  /*47a70*/  LDL.LU R202, [R1+0x21d0] ;  /* 0x0021d00001ca7983 */ /* 0x0001680000300800 */
[----:B------:R0:W5:Y:S01]  /*47a80*/  LDL.LU R201, [R1+0x21cc] ;  /* 0x0021cc0001c97983 */ /* 0x0001620000300800 */
[----:B------:R-:W-:Y:S03]  /*47a90*/  STTM.x64 tmem[UR7+0x40], R132 ;  /* 0x00004084000079ed */ /* 0x000fe60008340007 */
[----:B------:R0:W5:Y:S01]  /*47aa0*/  LDL.LU R200, [R1+0x21c8] ;  /* 0x0021c80001c87983 */ /* 0x0001620000300800 */
[----:B------:R-:W-:Y:S03]  /*47ab0*/  STTM.x64 tmem[UR7+0x80], R68 ;  /* 0x00008044000079ed */ /* 0x000fe60008340007 */
        /* <DEDUP_REMOVED lines=18> */
[----:B------:R-:W-:-:S04]  /*47be0*/  FMUL R67, R3, R210 ;  /* 0x000000d203437220 */ /* 0x000fc80000400000 */
[----:B------:R1:W-:Y:S01]  /*47bf0*/  STTM.x64 tmem[UR7+0xc0], R4 ;  /* 0x0000c004000079ed */ /* 0x0003e20008340007 */
[----:B------:R-:W2:Y:S02]  /*47c00*/  FENCE.VIEW.ASYNC.T ;  /* 0x00000000000073c6 */ /* 0x000ea40000000200 */
[----:B--2---:R-:W-:Y:S06]  /*47c10*/  BAR.SYNC.DEFER_BLOCKING 0x0 ;  /* 0x0000000000007b1d */ /* 0x004fec0000010000 */
[----:B------:R2:W-:Y:S06]  /*47c20*/  MEMBAR.ALL.CTA ;  /* 0x0000000000007992 */ /* 0x0005ec0000008000 */
[----:B--2---:R-:W2:Y:S04]  /*47c30*/  FENCE.VIEW.ASYNC.S ;  /* 0x00000000000073c6 */ /* 0x004ea80000000000 */
[----:B-1----:R0:W5:Y:S01]  /*47c40*/  LDL.LU R6, [R1+0x14c] ;  /* 0x00014c0001067983 */ /* 0x0021620000300800 */
[----:B------:R-:W-:-:S04]  /*47c50*/  LEA R4, R199, UR9, 0x3 ;  /* 0x00000009c7047c11 */ /* 0x000fc8000f8e18ff */
[----:B------:R-:W-:Y:S01]  /*47c60*/  IADD3 R4, PT, PT, R4, 0x70000, RZ ;  /* 0x0007000004047810 */ /* 0x000fe20007ffe0ff */
[----:B------:R-:W-:-:S03]  /*47c70*/  FADD R7, R208, R209 ;  /* 0x000000d1d0077221 */ /* 0x000fc60000000000 */
[----:B------:R-:W-:Y:S01]  /*47c80*/  R2UR UR6, R4 ;  /* 0x00000000040672ca */ /* 0x000fe200000e0000 */
[----:B--2---:R-:W-:Y:S06]  /*47c90*/  BAR.SYNC.DEFER_BLOCKING 0x0 ;  /* 0x0000000000007b1d */ /* 0x004fec0000010000 */
[----:B0-----:R-:W-:Y:S08]  /*47ca0*/  @P5 BRA `(.L_x_17) ;  /* 0x0000000400785947 */ /* 0x001ff00003800000 */
[----:B------:R-:W2:Y:S01]  /*47cb0*/  LDL R208, [R1+0x1254] ;  /* 0x0012540001d07983 */ /* 0x000ea20000100800 */
[----:B------:R-:W-:Y:S02]  /*47cc0*/  ELECT P1, URZ, PT ;  /* 0x0000000000ff782f */ /* 0x000fe40003820000 */
[----:B------:R-:W-:Y:S01]  /*47cd0*/  MOV.SPILL R8, UR13 ;  /* 0x0000000d00087c02 */ /* 0x000fe20009000f00 */
[----:B------:R-:W-:Y:S01]  /*47ce0*/  UMOV UR72, 0x0 ;  /* 0x0000000000487882 */ /* 0x000fe20000000000 */
[----:B------:R-:W-:Y:S01]  /*47cf0*/  UMOV UR73, 0x4400010 ;  /* 0x0440001000497882 */ /* 0x000fe20000000000 */
[----:B------:R-:W-:Y:S01]  /*47d00*/  MOV.SPILL R9, UR12 ;  /* 0x0000000c00097c02 */ /* 0x000fe20009000f00 */
[----:B------:R-:W-:Y:S01]  /*47d10*/  UIADD3.64 UR12, UPT, UPT, UR68, 0x2, URZ ;  /* 0x00000002440c7897 */ /* 0x000fe2000fffe0ff */
[----:B------:R-:W-:Y:S02]  /*47d20*/  MOV.SPILL R10, UR11 ;  /* 0x0000000b000a7c02 */ /* 0x000fe40009000f00 */
[----:B------:R-:W-:Y:S01]  /*47d30*/  MOV.SPILL R11, UR10 ;  /* 0x0000000a000b7c02 */ /* 0x000fe20009000f00 */
[----:B------:R-:W-:-:S03]  /*47d40*/  UIADD3.64 UR10, UPT, UPT, UR68, 0x4, URZ ;  /* 0x00000004440a7897 */ /* 0x000fc6000fffe0ff */
[----:B------:R-:W-:-:S04]  /*47d50*/  @P1 MOV R5, 0x40004040 ;  /* 0x4000404000051802 */ /* 0x000fc80000000f00 */
[----:B------:R-:W-:Y:S01]  /*47d60*/  @P1 R2UR UR71, R5 ;  /* 0x00000000054712ca */ /* 0x000fe200000e0000 */
[----:B------:R-:W-:Y:S01]  /*47d70*/  HFMA2 R5, -RZ, RZ, 0, 0 ;  /* 0x00000000ff057431 */ /* 0x000fe200000001ff */
[----:B--2---:R-:W-:-:S13]  /*47d80*/  R2UR UR70, R208 ;  /* 0x00000000d04672ca */ /* 0x004fda00000e0000 */
[----:B------:R-:W-:-:S05]  /*47d90*/  IMAD.U32 R4, RZ, RZ, UR70 ;  /* 0x00000046ff047e24 */ /* 0x000fca000f8e00ff */
[----:B------:R-:W-:Y:S02]  /*47da0*/  @P1 R2UR UR70, R4 ;  /* 0x00000000044612ca */ /* 0x000fe400000e0000 */
[----:B------:R-:W-:-:S04]  /*47db0*/  MOV R4, UR6 ;  /* 0x0000000600047c02 */ /* 0x000fc80008000f00 */
[----:B------:R-:W-:-:S07]  /*47dc0*/  @P1 MOV R4, R4 ;  /* 0x0000000400041202 */ /* 0x000fce0000000f00 */
[----:B------:R0:W-:Y:S02]  /*47dd0*/  UTCHMMA tmem[UR4], gdesc[UR70], tmem[UR8], tmem[UR72], idesc[UR73], UPT ;  /* 0x00ff4846040079ea */ /* 0x0001e4000b800008 */
[----:B0-----:R-:W-:Y:S02]  /*47de0*/  UIADD3 UR72, UPT, UPT, UR8, 0x188, URZ ;  /* 0x0000018808487890 */ /* 0x001fe4000fffe0ff */
[----:B------:R-:W-:Y:S01]  /*47df0*/  UIADD3 UR73, UPT, UPT, UR8, 0x190, URZ ;  /* 0x0000019008497890 */ /* 0x000fe2000fffe0ff */
[----:B------:R-:W-:Y:S01]  /*47e00*/  UMOV UR70, 0x0 ;  /* 0x0000000000467882 */ /* 0x000fe20000000000 */
[----:B------:R-:W-:-:S05]  /*47e10*/  UMOV UR71, 0x4400010 ;  /* 0x0440001000477882 */ /* 0x000fca0000000000 */
[----:B------:R0:W-:Y:S02]  /*47e20*/  UTCHMMA tmem[UR72], gdesc[UR68], tmem[UR8], tmem[UR70], idesc[UR71], UPT ;  /* 0x00ff4644480079ea */ /* 0x0001e4000b800008 */
[----:B------:R1:W-:Y:S01]  /*47e30*/  UTCHMMA tmem[UR73], gdesc[UR12], tmem[UR8], tmem[UR70], idesc[UR71], UPT ;  /* 0x00ff460c490079ea */ /* 0x0003e2000b800008 */
[----:B0-----:R-:W-:Y:S01]  /*47e40*/  UMOV UR72, 0x0 ;  /* 0x0000000000487882 */ /* 0x001fe20000000000 */
[----:B-1----:R-:W-:Y:S02]  /*47e50*/  UIADD3 UR70, UPT, UPT, UR8, 0x198, URZ ;  /* 0x0000019808467890 */ /* 0x002fe4000fffe0ff */
[----:B------:R-:W-:Y:S02]  /*47e60*/  UIADD3.64 UR12, UPT, UPT, UR68, 0x7fe, URZ ;  /* 0x000007fe440c7897 */ /* 0x000fe4000fffe0ff */
[----:B------:R-:W-:Y:S01]  /*47e70*/  UIADD3 UR71, UPT, UPT, UR8, 0x1a0, URZ ;  /* 0x000001a008477890 */ /* 0x000fe2000fffe0ff */
[----:B------:R-:W-:-:S04]  /*47e80*/  UMOV UR73, 0x4400010 ;  /* 0x0440001000497882 */ /* 0x000fc80000000000 */
[----:B------:R0:W-:Y:S04]  /*47e90*/  UTCHMMA tmem[UR70], gdesc[UR10], tmem[UR8], tmem[UR72], idesc[UR73], UPT ;  /* 0x00ff480a460079ea */ /* 0x0001e8000b800008 */
[----:B------:R1:W-:Y:S01]  /*47ea0*/  UTCHMMA tmem[UR71], gdesc[UR12], tmem[UR8], tmem[UR72], idesc[UR73], UPT ;  /* 0x00ff480c470079ea */ /* 0x0003e2000b800008 */
[----:B0-----:R-:W-:Y:S01]  /*47eb0*/  UIADD3.64 UR10, UPT, UPT, UR68, 0x800, URZ ;  /* 0x00000800440a7897 */ /* 0x001fe2000fffe0ff */
[----:B------:R-:W-:Y:S01]  /*47ec0*/  UMOV UR70, 0x0 ;  /* 0x0000000000467882 */ /* 0x000fe20000000000 */
[----:B-1----:R-:W-:Y:S02]  /*47ed0*/  UIADD3 UR71, UPT, UPT, UR8, 0x1a8, URZ ;  /* 0x000001a808477890 */ /* 0x002fe4000fffe0ff */
[----:B------:R-:W-:-:S07]  /*47ee0*/  UIADD3.64 UR12, UPT, UPT, UR68, 0x802, URZ ;  /* 0x00000802440c7897 */ /* 0x000fce000fffe0ff */
[----:B------:R0:W-:Y:S02]  /*47ef0*/  UTCHMMA tmem[UR71], gdesc[UR10], tmem[UR8], tmem[UR72], idesc[UR73], UPT ;  /* 0x00ff480a470079ea */ /* 0x0001e4000b800008 */
[----:B0-----:R-:W-:Y:S01]  /*47f00*/  UIADD3 UR72, UPT, UPT, UR8, 0x1b0, URZ ;  /* 0x000001b008487890 */ /* 0x001fe2000fffe0ff */
[----:B------:R-:W-:Y:S01]  /*47f10*/  UMOV UR71, 0x4400010 ;  /* 0x0440001000477882 */ /* 0x000fe20000000000 */
[----:B------:R-:W-:Y:S02]  /*47f20*/  UIADD3 UR73, UPT, UPT, UR8, 0x1b8, URZ ;  /* 0x000001b808497890 */ /* 0x000fe4000fffe0ff */
[----:B------:R-:W-:-:S05]  /*47f30*/  UIADD3.64 UR10, UPT, UPT, UR68, 0xffe, URZ ;  /* 0x00000ffe440a7897 */ /* 0x000fca000fffe0ff */
[----:B------:R0:W-:Y:S02]  /*47f40*/  UTCHMMA tmem[UR72], gdesc[UR12], tmem[UR8], tmem[UR70], idesc[UR71], UPT ;  /* 0x00ff460c480079ea */ /* 0x0001e4000b800008 */
[----:B0-----:R-:W-:Y:S01]  /*47f50*/  UIADD3.64 UR12, UPT, UPT, UR68, 0x804, URZ ;  /* 0x00000804440c7897 */ /* 0x001fe2000fffe0ff */
[----:B------:R-:W-:-:S08]  /*47f60*/  UMOV UR72, 0x0 ;  /* 0x0000000000487882 */ /* 0x000fd00000000000 */
[----:B------:R0:W-:Y:S02]  /*47f70*/  UTCHMMA tmem[UR73], gdesc[UR12], tmem[UR8], tmem[UR70], idesc[UR71], UPT ;  /* 0x00ff460c490079ea */ /* 0x0001e4000b800008 */
[----:B0-----:R-:W-:Y:S01]  /*47f80*/  UIADD3 UR70, UPT, UPT, UR8, 0x100000, URZ ;  /* 0x0010000008467890 */ /* 0x001fe2000fffe0ff */
[----:B------:R-:W-:Y:S01]  /*47f90*/  R2UR.FILL UR13, R8 ;  /* 0x00000000080d72ca */ /* 0x000fe200004e0000 */
[----:B------:R-:W-:Y:S01]  /*47fa0*/  UMOV UR73, 0x4400010 ;  /* 0x0440001000497882 */ /* 0x000fe20000000000 */
[----:B------:R-:W-:Y:S01]  /*47fb0*/  UIADD3 UR71, UPT, UPT, UR8, 0x188, URZ ;  /* 0x0000018808477890 */ /* 0x000fe2000fffe0ff */
[----:B------:R-:W-:-:S05]  /*47fc0*/  R2UR.FILL UR12, R9 ;  /* 0x00000000090c72ca */ /* 0x000fca00004e0000 */
[----:B------:R0:W-:Y:S02]  /*47fd0*/  UTCHMMA tmem[UR4], gdesc[UR10], tmem[UR70], tmem[UR72], idesc[UR73], UPT ;  /* 0x00ff480a040079ea */ /* 0x0001e4000b800046 */
[----:B0-----:R-:W-:-:S09]  /*47fe0*/  UIADD3.64 UR10, UPT, UPT, UR68, 0x1000, URZ ;  /* 0x00001000440a7897 */ /* 0x001fd2000fffe0ff */
[----:B------:R0:W-:Y:S02]  /*47ff0*/  UTCHMMA tmem[UR71], gdesc[UR10], tmem[UR70], tmem[UR72], idesc[UR73], UPT ;  /* 0x00ff480a470079ea */ /* 0x0001e4000b800046 */
[----:B0-----:R-:W-:Y:S02]  /*48000*/  UIADD3.64 UR10, UPT, UPT, UR68, 0x1002, URZ ;  /* 0x00001002440a7897 */ /* 0x001fe4000fffe0ff */
[----:B------:R-:W-:Y:S02]  /*48010*/  UIADD3 UR72, UPT, UPT, UR8, 0x100000, URZ ;  /* 0x0010000008487890 */ /* 0x000fe4000fffe0ff */
[----:B------:R-:W-:Y:S01]  /*48020*/  UIADD3 UR73, UPT, UPT, UR8, 0x190, URZ ;  /* 0x0000019008497890 */ /* 0x000fe2000fffe0ff */
[----:B------:R-:W-:Y:S01]  /*48030*/  UMOV UR70, 0x0 ;  /* 0x0000000000467882 */ /* 0x000fe20000000000 */
[----:B------:R-:W-:-:S07]  /*48040*/  UMOV UR71, 0x4400010 ;  /* 0x0440001000477882 */ /* 0x000fce0000000000 */
        /* <DEDUP_REMOVED lines=31> */
[----:B0-----:R-:W-:Y:S02]  /*48240*/  @P1 R2UR UR70, R4 ;  /* 0x00000000044612ca */ /* 0x001fe400000e0000 */
[----:B------:R-:W-:Y:S02]  /*48250*/  R2UR.FILL UR11, R10 ;  /* 0x000000000a0b72ca */ /* 0x000fe400004e0000 */
[----:B------:R-:W-:-:S09]  /*48260*/  R2UR.FILL UR10, R11 ;  /* 0x000000000b0a72ca */ /* 0x000fd200004e0000 */
[----:B------:R0:W-:Y:S01]  /*48270*/  UTCBAR [UR70], URZ ;  /* 0x000000ff460073e9 */ /* 0x0001e200080000ff */
[----:B------:R-:W-:-:S05]  /*48280*/  NOP ;  /* 0x0000000000007918 */ /* 0x000fca0000000000 */
.L_x_17:
[----:B------:R-:W2:Y:S01]  /*48290*/  LDL.LU R10, [R1+0x148] ;  /* 0x00014800010a7983 */ /* 0x000ea20000300800 */
[----:B------:R-:W1:Y:S03]  /*482a0*/  LDC R4, c[0x0][0x3d4] ;  /* 0x0000f500ff047b82 */ /* 0x000e660000000800 */
[----:B------:R-:W3:Y:S05]  /*482b0*/  LDL.LU R9, [R1+0x144] ;  /* 0x0001440001097983 */ /* 0x000eea0000300800 */
[----:B------:R-:W4:Y:S08]  /*482c0*/  LDC R5, c[0x0][0x3f0] ;  /* 0x0000fc00ff057b82 */ /* 0x000f300000000800 */
[----:B------:R-:W0:Y:S01]  /*482d0*/  LDC R8, c[0x0][0x3c4] ;  /* 0x0000f100ff087b82 */ /* 0x000e220000000800 */
[----:B-1----:R-:W-:-:S04]  /*482e0*/  SHF.L.U32 R4, R4, 0x7, RZ ;  /* 0x0000000704047819 */ /* 0x002fc800000006ff */
[----:B-----5:R-:W-:Y:S01]  /*482f0*/  IADD3 R0, PT, PT, R4, R0, RZ ;  /* 0x0000000004007210 */ /* 0x020fe20007ffe0ff */
[----:B------:R-:W-:-:S05]  /*48300*/  VIADD R4, R199, 0x1 ;  /* 0x00000001c7047836 */ /* 0x000fca0000000000 */
[----:B------:R-:W-:-:S04]  /*48310*/  ISETP.GT.AND P1, PT, R4, 0x1, PT ;  /* 0x000000010400780c */ /* 0x000fc80003f24270 */
[----:B------:R-:W-:Y:S01]  /*48320*/  SEL R4, R4, RZ, !P1 ;  /* 0x000000ff04047207 */ /* 0x000fe20004800000 */
[----:B--2---:R-:W-:Y:S01]  /*48330*/  FFMA R10, R3, R10, R7 ;  /* 0x0000000a030a7223 */ /* 0x004fe20000000007 */
[----:B----4-:R-:W-:Y:S01]  /*48340*/  IADD3 R3, PT, PT, R5, -0x80, RZ ;  /* 0xffffff8005037810 */ /* 0x010fe20007ffe0ff */
[----:B---3--:R-:W-:-:S03]  /*48350*/  VIADD R9, R9, 0x80 ;  /* 0x0000008009097836 */ /* 0x008fc60000000000 */
[----:B------:R3:W-:Y:S02]  /*48360*/  STL [R1+0x148], R10 ;  /* 0x0001480a01007387 */ /* 0x0007e40000100800 */
[----:B------:R-:W-:Y:S02]  /*48370*/  ISETP.GE.AND P2, PT, R9, R3, PT ;  /* 0x000000030900720c */ /* 0x000fe40003f46270 */
[----:B------:R3:W-:Y:S01]  /*48380*/  STL [R1+0x144], R9 ;  /* 0x0001440901007387 */ /* 0x0007e20000100800 */
[----:B0-----:R-:W-:-:S03]  /*48390*/  SHF.L.U32 R3, R8, 0x7, RZ ;  /* 0x0000000708037819 */ /* 0x001fc600000006ff */
[----:B------:R3:W-:Y:S01]  /*483a0*/  STL [R1+0x140], R4 ;  /* 0x0001400401007387 */ /* 0x0007e20000100800 */
[----:B------:R-:W-:Y:S02]  /*483b0*/  IADD3 R2, PT, PT, R3, R2, RZ ;  /* 0x0000000203027210 */ /* 0x000fe40007ffe0ff */
[----:B------:R-:W-:Y:S01]  /*483c0*/  SEL R3, RZ, 0x1, !P1 ;  /* 0x00000001ff037807 */ /* 0x000fe20004800000 */
[----:B------:R3:W-:Y:S03]  /*483d0*/  STL [R1+0x130], R6 ;  /* 0x0001300601007387 */ /* 0x0007e60000100800 */
[----:B------:R-:W-:-:S05]  /*483e0*/  LOP3.LUT R3, R6, R3, RZ, 0x3c, !PT ;  /* 0x0000000306037212 */ /* 0x000fca00078e3cff */
[----:B------:R3:W-:Y:S04]  /*483f0*/  STL [R1+0x14c], R3 ;  /* 0x00014c0301007387 */ /* 0x0007e80000100800 */
[----:B------:R3:W-:Y:S01]  /*48400*/  STL [R1+0x138], R244 ;  /* 0x000138f401007387 */ /* 0x0007e20000100800 */
[----:B------:R-:W-:Y:S05]  /*48410*/  @!P2 BRA `(.L_x_18) ;  /* 0xfffffe9c0090a947 */ /* 0x000fea000383ffff */
.L_x_13:
[----:B---3--:R-:W3:Y:S01]  /*48420*/  LDL.LU R3, [R1+0x148] ;  /* 0x0001480001037983 */ /* 0x008ee20000300800 */
[----:B--2---:R-:W2:Y:S02]  /*48430*/  LDC R0, c[0x0][0x3f0] ;  /* 0x0000fc00ff007b82 */ /* 0x004ea40000000800 */
[----:B--2---:R-:W-:Y:S02]  /*48440*/  ISETP.GE.AND P2, PT, R0, 0x1, PT ;  /* 0x000000010000780c */ /* 0x004fe40003f46270 */
[----:B---3--:R-:W-:-:S04]  /*48450*/  MOV R4, R3 ;  /* 0x0000000300047202 */ /* 0x008fc80000000f00 */
[----:B------:R-:W-:-:S07]  /*48460*/  FSETP.GT.AND P1, PT, |R4|, 8.50705917302346158658e+37, PT ;  /* 0x7e8000000400780b */ /* 0x000fce0003f24200 */
[----:B------:R-:W-:Y:S06]  /*48470*/  @!P2 BRA `(.L_x_19) ;  /* 0x00000000000ca947 */ /* 0x000fec0003800000 */
[----:B------:R-:W-:-:S04]  /*48480*/  IMAD.U32 R6, R6, -0x80000000, RZ ;  /* 0x8000000006067824 */ /* 0x000fc800078e00ff */
[----:B------:R-:W2:Y:S02]  /*48490*/  SYNCS.PHASECHK.TRANS64.TRYWAIT P2, [UR6], R6 ;  /* 0x00000006ff0075a7 */ /* 0x000ea40008041106 */
[----:B--2---:R-:W-:Y:S05]  /*484a0*/  @!P2 BRA `(.L_x_20) ;  /* 0x0000009000dca947 */ /* 0x004fea0003800000 */
.L_x_19:
[----:B------:R-:W-:Y:S01]  /*484b0*/  BAR.SYNC.DEFER_BLOCKING 0x0 ;  /* 0x0000000000007b1d */ /* 0x000fe20000010000 */
[C---:B------:R-:W-:Y:S01]  /*484c0*/  FSETP.GEU.AND P3, PT, |R4|.reuse, 1.175494350822287508e-38, PT ;  /* 0x008000000400780b */ /* 0x040fe20003f6e200 */
[C---:B------:R-:W-:Y:S01]  /*484d0*/  FMUL R245, R4.reuse, 8388608 ;  /* 0x4b00000004f57820 */ /* 0x040fe20000400000 */
[----:B------:R-:W-:-:S04]  /*484e0*/  FSETP.GEU.AND P2, PT, R4, 1.175494350822287508e-38, PT ;  /* 0x008000000400780b */ /* 0x000fc80003f4e000 */
[----:B------:R-:W-:Y:S01]  /*484f0*/  FSEL R245, R245, R4, !P2 ;  /* 0x00000004f5f57208 */ /* 0x000fe20005000000 */
[----:B------:R-:W2:Y:S01]  /*48500*/  S2R R252, SR_TID.X ;  /* 0x0000000000fc7919 */ /* 0x000ea20000002100 */
[----:B------:R-:W-:-:S05]  /*48510*/  @P1 FMUL R4, R4, 0.25 ;  /* 0x3e80000004041820 */ /* 0x000fca0000400000 */
[----:B------:R-:W-:Y:S01]  /*48520*/  @!P3 FMUL R4, R4, 16777216 ;  /* 0x4b8000000404b820 */ /* 0x000fe20000400000 */
[----:B------:R-:W3:Y:S02]  /*48530*/  @!P0 SYNCS.CCTL.IV [UR9+0x70000] ;  /* 0x07000000ff0089b1 */ /* 0x000ee40008000009 */
[----:B---3--:R-:W-:Y:S06]  /*48540*/  BAR.SYNC.DEFER_BLOCKING 0x0 ;  /* 0x0000000000007b1d */ /* 0x008fec0000010000 */
[----:B-----5:R-:W3:Y:S01]  /*48550*/  LDTM.x64 R180, tmem[UR7] ;  /* 0x0000000700b479ee */ /* 0x020ee20008340000 */
[----:B--2---:R-:W-:-:S02]  /*48560*/  SHF.L.U32 R0, R252, 0x7, RZ ;  /* 0x00000007fc007819 */ /* 0x004fc400000006ff */
[----:B------:R-:W-:Y:S02]  /*48570*/  SHF.L.U32 R246, R252, 0x4, RZ ;  /* 0x00000004fcf67819 */ /* 0x000fe400000006ff */
[----:B------:R-:W-:Y:S02]  /*48580*/  LOP3.LUT R5, R0, 0x800, RZ, 0xc0, !PT ;  /* 0x0000080000057812 */ /* 0x000fe400078ec0ff */
[----:B------:R-:W2:Y:S01]  /*48590*/  MUFU.RCP R0, R4 ;  /* 0x0000000400007308 */ /* 0x000ea20000001000 */
[----:B------:R-:W-:Y:S02]  /*485a0*/  LOP3.LUT R2, R246, 0xf0, RZ, 0xc0, !PT ;  /* 0x000000f0f6027812 */ /* 0x000fe400078ec0ff */
[----:B------:R-:W-:Y:S01]  /*485b0*/  SHF.L.U32 R3, R252, 0x3, RZ ;  /* 0x00000003fc037819 */ /* 0x000fe200000006ff */
[----:B------:R-:W4:Y:S01]  /*485c0*/  @!P0 SYNCS.CCTL.IV [UR9+0x70008] ;  /* 0x07000800ff0089b1 */ /* 0x000f220008000009 */
[----:B------:R-:W-:Y:S02]  /*485d0*/  IADD3 R7, PT, PT, R2, UR9, R5 ;  /* 0x0000000902077c10 */ /* 0x000fe4000fffe005 */
[----:B------:R-:W-:Y:S01]  /*485e0*/  LOP3.LUT R2, R3, 0x300, RZ, 0xc0, !PT ;  /* 0x0000030003027812 */ /* 0x000fe200078ec0ff */
[----:B---3--:R-:W-:Y:S01]  /*485f0*/  @P1 FMUL R180, R180, 0.25 ;  /* 0x3e800000b4b41820 */ /* 0x008fe20000400000 */
[----:B------:R-:W-:Y:S01]  /*48600*/  @P1 FMUL R182, R182, 0.25 ;  /* 0x3e800000b6b61820 */ /* 0x000fe20000400000 */
[----:B------:R-:W-:Y:S01]  /*48610*/  @P1 FMUL R184, R184, 0.25 ;  /* 0x3e800000b8b81820 */ /* 0x000fe20000400000 */
[----:B------:R-:W-:Y:S01]  /*48620*/  @P1 FMUL R186, R186, 0.25 ;  /* 0x3e800000baba1820 */ /* 0x000fe20000400000 */
[----:B------:R-:W-:Y:S01]  /*48630*/  @!P3 FMUL R180, R180, 16777216 ;  /* 0x4b800000b4b4b820 */ /* 0x000fe20000400000 */
[----:B------:R-:W-:Y:S01]  /*48640*/  @!P3 FMUL R182, R182, 16777216 ;  /* 0x4b800000b6b6b820 */ /* 0x000fe20000400000 */
[----:B------:R-:W-:Y:S01]  /*48650*/  @!P3 FMUL R184, R184, 16777216 ;  /* 0x4b800000b8b8b820 */ /* 0x000fe20000400000 */
[----:B------:R-:W-:Y:S01]  /*48660*/  @!P3 FMUL R186, R186, 16777216 ;  /* 0x4b800000babab820 */ /* 0x000fe20000400000 */
[----:B------:R-:W-:Y:S01]  /*48670*/  @P1 FMUL R181, R181, 0.25 ;  /* 0x3e800000b5b51820 */ /* 0x000fe20000400000 */
        /* <DEDUP_REMOVED lines=11> */
[C---:B--2---:R-:W-:Y:S01]  /*48730*/  FMUL R180, R0.reuse, R180 ;  /* 0x000000b400b47220 */ /* 0x044fe20000400000 */
[C---:B------:R-:W-:Y:S01]  /*48740*/  FMUL R3, R0.reuse, R182 ;  /* 0x000000b600037220 */ /* 0x040fe20000400000 */
[C---:B------:R-:W-:Y:S01]  /*48750*/  FMUL R184, R0.reuse, R184 ;  /* 0x000000b800b87220 */ /* 0x040fe20000400000 */
[----:B------:R-:W-:Y:S01]  /*48760*/  FMUL R5, R0, R186 ;  /* 0x000000ba00057220 */ /* 0x000fe20000400000 */
[----:B------:R-:W-:Y:S01]  /*48770*/  @!P3 FMUL R181, R181, 16777216 ;  /* 0x4b800000b5b5b820 */ /* 0x000fe20000400000 */
        /* <DEDUP_REMOVED lines=22> */
[----:B------:R-:W-:Y:S01]  /*488e0*/  FMUL R6, R0, R195 ;  /* 0x000000c300067220 */ /* 0x000fe20000400000 */
[----:B------:R-:W-:Y:S01]  /*488f0*/  IMAD.IADD R2, R2, 0x1, R7 ;  /* 0x0000000102027824 */ /* 0x000fe200078e0207 */
[----:B------:R-:W-:Y:S01]  /*48900*/  F2FP.F16.F32.PACK_AB R248, R183, R248 ;  /* 0x000000f8b7f8723e */ /* 0x000fe200000000ff */
[----:B------:R-:W-:Y:S01]  /*48910*/  @P1 FMUL R196, R196, 0.25 ;  /* 0x3e800000c4c41820 */ /* 0x000fe20000400000 */
[----:B------:R-:W-:Y:S01]  /*48920*/  F2FP.F16.F32.PACK_AB R249, R4, R249 ;  /* 0x000000f904f9723e */ /* 0x000fe200000000ff */
[----:B------:R-:W-:Y:S01]  /*48930*/  @P1 FMUL R198, R198, 0.25 ;  /* 0x3e800000c6c61820 */ /* 0x000fe20000400000 */
[----:B--2---:R-:W-:Y:S01]  /*48940*/  F2FP.F16.F32.PACK_AB R240, R3, R180 ;  /* 0x000000b403f0723e */ /* 0x004fe200000000ff */
[C---:B------:R-:W-:Y:S01]  /*48950*/  FMUL R3, R0.reuse, R190 ;  /* 0x000000be00037220 */ /* 0x040fe20000400000 */
[----:B------:R-:W-:Y:S01]  /*48960*/  F2FP.F16.F32.PACK_AB R241, R5, R184 ;  /* 0x000000b805f1723e */ /* 0x000fe200000000ff */
[----:B------:R-:W-:Y:S01]  /*48970*/  FMUL R5, R0, R194 ;  /* 0x000000c200057220 */ /* 0x000fe20000400000 */
[----:B------:R-:W-:Y:S01]  /*48980*/  F2FP.F16.F32.PACK_AB R250, R191, R250 ;  /* 0x000000fabffa723e */ /* 0x000fe200000000ff */
[----:B------:R-:W-:Y:S01]  /*48990*/  @!P3 FMUL R196, R196, 16777216 ;  /* 0x4b800000c4c4b820 */ /* 0x000fe20000400000 */
[----:B------:R-:W-:Y:S01]  /*489a0*/  F2FP.F16.F32.PACK_AB R242, R3, R188 ;  /* 0x000000bc03f2723e */ /* 0x000fe200000000ff */
[----:B------:R-:W-:Y:S01]  /*489b0*/  @!P3 FMUL R198, R198, 16777216 ;  /* 0x4b800000c6c6b820 */ /* 0x000fe20000400000 */
[----:B------:R-:W-:Y:S01]  /*489c0*/  F2FP.F16.F32.PACK_AB R243, R5, R192 ;  /* 0x000000c005f3723e */ /* 0x000fe200000000ff */
[----:B------:R-:W-:Y:S01]  /*489d0*/  @P1 FMUL R204, R204, 0.25 ;  /* 0x3e800000cccc1820 */ /* 0x000fe20000400000 */
[----:B------:R-:W-:Y:S01]  /*489e0*/  F2FP.F16.F32.PACK_AB R251, R6, R251 ;  /* 0x000000fb06fb723e */ /* 0x000fe200000000ff */
[----:B------:R-:W-:Y:S01]  /*489f0*/  LDTM.x64 R132, tmem[UR7+0x40] ;  /* 0x00004007008479ee */ /* 0x000fe20008340000 */
[----:B0-----:R-:W-:Y:S01]  /*48a00*/  LDTM.x64 R68, tmem[UR7+0x80] ;  /* 0x00008007004479ee */ /* 0x001fe20008340000 */
[----:B-1----:R-:W0:Y:S01]  /*48a10*/  LDTM.x64 R4, tmem[UR7+0xc0] ;  /* 0x0000c007000479ee */ /* 0x002e220008340000 */
[----:B------:R-:W-:Y:S01]  /*48a20*/  NOP ;  /* 0x0000000000007918 */ /* 0x000fe20000000000 */
[----:B----4-:R-:W-:Y:S01]  /*48a30*/  STS.128 [R2], R240 ;  /* 0x000000f002007388 */ /* 0x010fe20000000c00 */
[----:B------:R-:W-:Y:S01]  /*48a40*/  @P1 FMUL R206, R206, 0.25 ;  /* 0x3e800000cece1820 */ /* 0x000fe20000400000 */
[C---:B------:R-:W-:Y:S01]  /*48a50*/  FMUL R196, R0.reuse, R196 ;  /* 0x000000c400c47220 */ /* 0x040fe20000400000 */
[----:B------:R-:W-:Y:S01]  /*48a60*/  FMUL R3, R0, R198 ;  /* 0x000000c600037220 */ /* 0x000fe20000400000 */
[----:B------:R1:W-:Y:S01]  /*48a70*/  STS.128 [R2+0x400], R248 ;  /* 0x000400f802007388 */ /* 0x0003e20000000c00 */
[----:B------:R-:W-:Y:S01]  /*48a80*/  @!P3 FMUL R204, R204, 16777216 ;  /* 0x4b800000ccccb820 */ /* 0x000fe20000400000 */
[----:B------:R-:W-:Y:S01]  /*48a90*/  @!P3 FMUL R206, R206, 16777216 ;  /* 0x4b800000ceceb820 */ /* 0x000fe20000400000 */
[----:B------:R-:W-:Y:S01]  /*48aa0*/  @P1 FMUL R197, R197, 0.25 ;  /* 0x3e800000c5c51820 */ /* 0x000fe20000400000 */
        /* <DEDUP_REMOVED lines=12> */
[----:B-1----:R-:W-:Y:S01]  /*48b70*/  F2FP.F16.F32.PACK_AB R248, R3, R196 ;  /* 0x000000c403f8723e */ /* 0x002fe200000000ff */
[C---:B------:R-:W-:Y:S01]  /*48b80*/  FMUL R250, R0.reuse, R204 ;  /* 0x000000cc00fa7220 */ /* 0x040fe20000400000 */
[C---:B------:R-:W-:Y:S01]  /*48b90*/  FMUL R3, R0.reuse, R206 ;  /* 0x000000ce00037220 */ /* 0x040fe20000400000 */
[----:B------:R-:W-:Y:S01]  /*48ba0*/  @P1 FMUL R207, R207, 0.25 ;  /* 0x3e800000cfcf1820 */ /* 0x000fe20000400000 */
[----:B------:R-:W-:Y:S01]  /*48bb0*/  @P1 FMUL R209, R209, 0.25 ;  /* 0x3e800000d1d11820 */ /* 0x000fe20000400000 */
[----:B------:R-:W-:Y:S01]  /*48bc0*/  @P1 FMUL R211, R211, 0.25 ;  /* 0x3e800000d3d31820 */ /* 0x000fe20000400000 */
[C---:B------:R-:W-:Y:S01]  /*48bd0*/  FMUL R197, R0.reuse, R197 ;  /* 0x000000c500c57220 */ /* 0x040fe20000400000 */
[----:B------:R-:W-:Y:S01]  /*48be0*/  F2FP.F16.F32.PACK_AB R250, R3, R250 ;  /* 0x000000fa03fa723e */ /* 0x000fe200000000ff */
[----:B------:R-:W-:Y:S01]  /*48bf0*/  FMUL R198, R0, R199 ;  /* 0x000000c700c67220 */ /* 0x000fe20000400000 */
[----:B------:R-:W-:Y:S01]  /*48c00*/  LOP3.LUT R3, R252, 0x7f, RZ, 0xc0, !PT ;  /* 0x0000007ffc037812 */ /* 0x000fe200078ec0ff */
[C---:B------:R-:W-:Y:S01]  /*48c10*/  FMUL R249, R0.reuse, R200 ;  /* 0x000000c800f97220 */ /* 0x040fe20000400000 */
[----:B------:R-:W-:Y:S01]  /*48c20*/  FMUL R202, R0, R202 ;  /* 0x000000ca00ca7220 */ /* 0x000fe20000400000 */
[----:B------:R-:W-:Y:S01]  /*48c30*/  @!P3 FMUL R208, R208, 16777216 ;  /* 0x4b800000d0d0b820 */ /* 0x000fe20000400000 */
[----:B------:R-:W-:Y:S01]  /*48c40*/  LEA R204, R3, UR9, 0x4 ;  /* 0x0000000903cc7c11 */ /* 0x000fe2000f8e20ff */
[----:B0-----:R-:W-:Y:S01]  /*48c50*/  BAR.SYNC.DEFER_BLOCKING 0x0 ;  /* 0x0000000000007b1d */ /* 0x001fe20000010000 */
[----:B------:R-:W-:Y:S01]  /*48c60*/  @!P3 FMUL R210, R210, 16777216 ;  /* 0x4b800000d2d2b820 */ /* 0x000fe20000400000 */
[----:B------:R-:W-:Y:S01]  /*48c70*/  @!P3 FMUL R201, R201, 16777216 ;  /* 0x4b800000c9c9b820 */ /* 0x000fe20000400000 */
[----:B------:R-:W-:Y:S01]  /*48c80*/  @!P3 FMUL R203, R203, 16777216 ;  /* 0x4b800000cbcbb820 */ /* 0x000fe20000400000 */
[----:B------:R-:W-:Y:S01]  /*48c90*/  @!P3 FMUL R205, R205, 16777216 ;  /* 0x4b800000cdcdb820 */ /* 0x000fe20000400000 */
[----:B------:R-:W-:Y:S01]  /*48ca0*/  @!P3 FMUL R207, R207, 16777216 ;  /* 0x4b800000cfcfb820 */ /* 0x000fe20000400000 */
[----:B------:R-:W-:Y:S01]  /*48cb0*/  @!P3 FMUL R209, R209, 16777216 ;  /* 0x4b800000d1d1b820 */ /* 0x000fe20000400000 */
[----:B------:R-:W-:Y:S01]  /*48cc0*/  @!P3 FMUL R211, R211, 16777216 ;  /* 0x4b800000d3d3b820 */ /* 0x000fe20000400000 */
[----:B------:R-:W-:Y:S01]  /*48cd0*/  STL [R1+0xa0], R204 ;  /* 0x0000a0cc01007387 */ /* 0x000fe20000100800 */
[----:B------:R-:W-:Y:S01]  /*48ce0*/  F2FP.F16.F32.PACK_AB R196, R198, R197 ;  /* 0x000000c5c6c4723e */ /* 0x000fe200000000ff */
[----:B------:R-:W-:Y:S01]  /*48cf0*/  FMUL R251, R0, R208 ;  /* 0x000000d000fb7220 */ /* 0x000fe20000400000 */
[----:B------:R-:W-:Y:S01]  /*48d00*/  F2FP.F16.F32.PACK_AB R249, R202, R249 ;  /* 0x000000f9caf9723e */ /* 0x000fe200000000ff */
[C---:B------:R-:W-:Y:S01]  /*48d10*/  FMUL R210, R0.reuse, R210 ;  /* 0x000000d200d27220 */ /* 0x040fe20000400000 */
[----:B------:R-:W0:Y:S01]  /*48d20*/  LDS.128 R240, [R204] ;  /* 0x00000000ccf07984 */ /* 0x000e220000000c00 */
[C---:B------:R-:W-:Y:S01]  /*48d30*/  FMUL R197, R0.reuse, R201 ;  /* 0x000000c900c57220 */ /* 0x040fe20000400000 */
[C---:B------:R-:W-:Y:S01]  /*48d40*/  FMUL R200, R0.reuse, R203 ;  /* 0x000000cb00c87220 */ /* 0x040fe20000400000 */
[C---:B------:R-:W-:Y:S01]  /*48d50*/  FMUL R198, R0.reuse, R205 ;  /* 0x000000cd00c67220 */ /* 0x040fe20000400000 */
[C---:B------:R-:W-:Y:S01]  /*48d60*/  FMUL R207, R0.reuse, R207 ;  /* 0x000000cf00cf7220 */ /* 0x040fe20000400000 */
[C---:B------:R-:W-:Y:S01]  /*48d70*/  FMUL R199, R0.reuse, R209 ;  /* 0x000000d100c77220 */ /* 0x040fe20000400000 */
[----:B------:R-:W-:Y:S01]  /*48d80*/  FMUL R202, R0, R211 ;  /* 0x000000d300ca7220 */ /* 0x000fe20000400000 */
[----:B------:R-:W-:-:S02]  /*48d90*/  F2FP.F16.F32.PACK_AB R251, R210, R251 ;  /* 0x000000fbd2fb723e */ /* 0x000fc400000000ff */
[----:B------:R-:W-:Y:S02]  /*48da0*/  F2FP.F16.F32.PACK_AB R197, R200, R197 ;  /* 0x000000c5c8c5723e */ /* 0x000fe400000000ff */
[----:B------:R-:W-:Y:S02]  /*48db0*/  F2FP.F16.F32.PACK_AB R198, R207, R198 ;  /* 0x000000c6cfc6723e */ /* 0x000fe400000000ff */
[----:B------:R-:W-:Y:S01]  /*48dc0*/  F2FP.F16.F32.PACK_AB R199, R202, R199 ;  /* 0x000000c7cac7723e */ /* 0x000fe200000000ff */
[----:B0-----:R-:W-:Y:S01]  /*48dd0*/  STL [R1+0x14], R241 ;  /* 0x000014f101007387 */ /* 0x001fe20000100800 */
[----:B------:R-:W-:-:S03]  /*48de0*/  MOV R247, R240 ;  /* 0x000000f000f77202 */ /* 0x000fc60000000f00 */
[----:B------:R-:W-:Y:S04]  /*48df0*/  STL.64 [R1+0x18], R242 ;  /* 0x000018f201007387 */ /* 0x000fe80000100a00 */
[----:B------:R-:W0:Y:S01]  /*48e00*/  LDS.128 R240, [R204+0x800] ;  /* 0x00080000ccf07984 */ /* 0x000e220000000c00 */
[----:B------:R-:W-:Y:S01]  /*48e10*/  BAR.SYNC.DEFER_BLOCKING 0x0 ;  /* 0x0000000000007b1d */ /* 0x000fe20000010000 */
[----:B------:R-:W-:Y:S01]  /*48e20*/  @P1 FMUL R212, R212, 0.25 ;  /* 0x3e800000d4d41820 */ /* 0x000fe20000400000 */
[----:B------:R-:W-:Y:S01]  /*48e30*/  @P1 FMUL R214, R214, 0.25 ;  /* 0x3e800000d6d61820 */ /* 0x000fe20000400000 */
[----:B------:R-:W-:Y:S01]  /*48e40*/  @P1 FMUL R220, R220, 0.25 ;  /* 0x3e800000dcdc1820 */ /* 0x000fe20000400000 */
[----:B------:R-:W-:Y:S01]  /*48e50*/  @P1 FMUL R222, R222, 0.25 ;  /* 0x3e800000dede1820 */ /* 0x000fe20000400000 */
[----:B------:R-:W-:Y:S01]  /*48e60*/  @!P3 FMUL R212, R212, 16777216 ;  /* 0x4b800000d4d4b820 */ /* 0x000fe20000400000 */
[----:B------:R-:W-:Y:S01]  /*48e70*/  @!P3 FMUL R214, R214, 16777216 ;  /* 0x4b800000d6d6b820 */ /* 0x000fe20000400000 */
[----:B------:R-:W-:Y:S01]  /*48e80*/  @P1 FMUL R224, R224, 0.25 ;  /* 0x3e800000e0e01820 */ /* 0x000fe20000400000 */
[----:B------:R-:W-:Y:S01]  /*48e90*/  @P1 FMUL R226, R226, 0.25 ;  /* 0x3e800000e2e21820 */ /* 0x000fe20000400000 */
[C---:B------:R-:W-:Y:S01]  /*48ea0*/  FMUL R212, R0.reuse, R212 ;  /* 0x000000d400d47220 */ /* 0x040fe20000400000 */
[----:B------:R-:W-:Y:S01]  /*48eb0*/  FMUL R201, R0, R214 ;  /* 0x000000d600c97220 */ /* 0x000fe20000400000 */
[----:B------:R-:W-:Y:S04]  /*48ec0*/  STS.128 [R2], R248 ;  /* 0x000000f802007388 */ /* 0x000fe80000000c00 */
[----:B------:R1:W-:Y:S01]  /*48ed0*/  STS.128 [R2+0x400], R196 ;  /* 0x000400c402007388 */ /* 0x0003e20000000c00 */
[----:B------:R-:W-:Y:S01]  /*48ee0*/  @!P3 FMUL R220, R220, 16777216 ;  /* 0x4b800000dcdcb820 */ /* 0x000fe20000400000 */
[----:B------:R-:W-:Y:S01]  /*48ef0*/  @!P3 FMUL R222, R222, 16777216 ;  /* 0x4b800000dedeb820 */ /* 0x000fe20000400000 */
[----:B------:R-:W-:Y:S01]  /*48f00*/  @!P3 FMUL R224, R224, 16777216 ;  /* 0x4b800000e0e0b820 */ /* 0x000fe20000400000 */
[----:B------:R-:W-:-:S03]  /*48f10*/  @!P3 FMUL R226, R226, 16777216 ;  /* 0x4b800000e2e2b820 */ /* 0x000fc60000400000 */
[----:B------:R-:W-:Y:S01]  /*48f20*/  FMUL R224, R0, R224 ;  /* 0x000000e000e07220 */ /* 0x000fe20000400000 */
        /* <DEDUP_REMOVED lines=11> */
[----:B------:R-:W-:Y:S01]  /*48fe0*/  FMUL R201, R0, R226 ;  /* 0x000000e200c97220 */ /* 0x000fe20000400000 */
[----:B------:R-:W-:Y:S01]  /*48ff0*/  @P1 FMUL R225, R225, 0.25 ;  /* 0x3e800000e1e11820 */ /* 0x000fe20000400000 */
[----:B------:R-:W-:Y:S01]  /*49000*/  @P1 FMUL R227, R227, 0.25 ;  /* 0x3e800000e3e31820 */ /* 0x000fe20000400000 */
[----:B------:R-:W-:Y:S01]  /*49010*/  @P1 FMUL R232, R232, 0.25 ;  /* 0x3e800000e8e81820 */ /* 0x000fe20000400000 */
[----:B------:R-:W-:Y:S01]  /*49020*/  F2FP.F16.F32.PACK_AB R198, R199, R198 ;  /* 0x000000c6c7c6723e */ /* 0x000fe200000000ff */
[----:B------:R-:W-:Y:S01]  /*49030*/  @P1 FMUL R234, R234, 0.25 ;  /* 0x3e800000eaea1820 */ /* 0x000fe20000400000 */
[----:B------:R-:W-:Y:S01]  /*49040*/  F2FP.F16.F32.PACK_AB R199, R201, R224 ;  /* 0x000000e0c9c7723e */ /* 0x000fe200000000ff */
[----:B------:R-:W-:Y:S01]  /*49050*/  BAR.SYNC.DEFER_BLOCKING 0x0 ;  /* 0x0000000000007b1d */ /* 0x000fe20000010000 */
[----:B------:R-:W-:Y:S01]  /*49060*/  @!P3 FMUL R216, R216, 16777216 ;  /* 0x4b800000d8d8b820 */ /* 0x000fe20000400000 */
[----:B------:R-:W-:Y:S01]  /*49070*/  @!P3 FMUL R218, R218, 16777216 ;  /* 0x4b800000dadab820 */ /* 0x000fe20000400000 */
[----:B------:R-:W-:-:S02]  /*49080*/  @!P3 FMUL R213, R213, 16777216 ;  /* 0x4b800000d5d5b820 */ /* 0x000fc40000400000 */
[C---:B------:R-:W-:Y:S01]  /*49090*/  FMUL R197, R0.reuse, R216 ;  /* 0x000000d800c57220 */ /* 0x040fe20000400000 */
[----:B------:R-:W-:Y:S01]  /*490a0*/  FMUL R218, R0, R218 ;  /* 0x000000da00da7220 */ /* 0x000fe20000400000 */
[----:B------:R-:W-:Y:S01]  /*490b0*/  @P1 FMUL R137, R137, 0.25 ;  /* 0x3e80000089891820 */ /* 0x000fe20000400000 */
[----:B------:R-:W-:Y:S01]  /*490c0*/  @P1 FMUL R109, R109, 0.25 ;  /* 0x3e8000006d6d1820 */ /* 0x000fe20000400000 */
[----:B------:R-:W-:Y:S01]  /*490d0*/  LOP3.LUT R246, R246, 0x30, RZ, 0xc0, !PT ;  /* 0x00000030f6f67812 */ /* 0x000fe200078ec0ff */
[----:B------:R-:W-:Y:S01]  /*490e0*/  @P1 FMUL R5, R5, 0.25 ;  /* 0x3e80000005051820 */ /* 0x000fe20000400000 */
[----:B0-----:R-:W-:Y:S04]  /*490f0*/  STL.64 [R1], R240 ;  /* 0x000000f001007387 */ /* 0x001fe80000100a00 */
[----:B------:R-:W0:Y:S04]  /*49100*/  LDS.128 R200, [R204] ;  /* 0x00000000ccc87984 */ /* 0x000e280000000c00 */
[----:B------:R-:W-:Y:S01]  /*49110*/  LDS.128 R204, [R204+0x800] ;  /* 0x00080000cccc7984 */ /* 0x000fe20000000c00 */
[----:B------:R-:W-:Y:S01]  /*49120*/  @!P3 FMUL R215, R215, 16777216 ;  /* 0x4b800000d7d7b820 */ /* 0x000fe20000400000 */
[----:B------:R-:W-:Y:S01]  /*49130*/  F2FP.F16.F32.PACK_AB R197, R218, R197 ;  /* 0x000000c5dac5723e */ /* 0x000fe200000000ff */
[----:B------:R-:W-:Y:S01]  /*49140*/  BAR.SYNC.DEFER_BLOCKING 0x0 ;  /* 0x0000000000007b1d */ /* 0x000fe20000010000 */
[C---:B------:R-:W-:Y:S01]  /*49150*/  FMUL R213, R0.reuse, R213 ;  /* 0x000000d500d57220 */ /* 0x040fe20000400000 */
[C---:B------:R-:W-:Y:S01]  /*49160*/  FMUL R208, R0.reuse, R215 ;  /* 0x000000d700d07220 */ /* 0x040fe20000400000 */
[----:B------:R-:W-:Y:S01]  /*49170*/  @!P3 FMUL R217, R217, 16777216 ;  /* 0x4b800000d9d9b820 */ /* 0x000fe20000400000 */
[----:B------:R-:W-:Y:S01]  /*49180*/  @!P3 FMUL R219, R219, 16777216 ;  /* 0x4b800000dbdbb820 */ /* 0x000fe20000400000 */
[----:B------:R-:W-:Y:S01]  /*49190*/  @!P3 FMUL R221, R221, 16777216 ;  /* 0x4b800000ddddb820 */ /* 0x000fe20000400000 */
[----:B------:R-:W-:Y:S01]  /*491a0*/  @!P3 FMUL R223, R223, 16777216 ;  /* 0x4b800000dfdfb820 */ /* 0x000fe20000400000 */
[----:B------:R-:W-:Y:S01]  /*491b0*/  @!P3 FMUL R225, R225, 16777216 ;  /* 0x4b800000e1e1b820 */ /* 0x000fe20000400000 */
[----:B------:R-:W-:Y:S01]  /*491c0*/  @!P3 FMUL R227, R227, 16777216 ;  /* 0x4b800000e3e3b820 */ /* 0x000fe20000400000 */
[----:B------:R-:W-:Y:S01]  /*491d0*/  FMUL R221, R0, R221 ;  /* 0x000000dd00dd7220 */ /* 0x000fe20000400000 */
[----:B------:R-:W-:Y:S01]  /*491e0*/  @!P3 FMUL R232, R232, 16777216 ;  /* 0x4b800000e8e8b820 */ /* 0x000fe20000400000 */
[----:B------:R-:W-:Y:S01]  /*491f0*/  @!P3 FMUL R234, R234, 16777216 ;  /* 0x4b800000eaeab820 */ /* 0x000fe20000400000 */
[----:B------:R-:W-:Y:S01]  /*49200*/  @!P3 FMUL R137, R137, 16777216 ;  /* 0x4b8000008989b820 */ /* 0x000fe20000400000 */
[----:B------:R-:W-:Y:S01]  /*49210*/  @!P3 FMUL R109, R109, 16777216 ;  /* 0x4b8000006d6db820 */ /* 0x000fe20000400000 */
[----:B------:R-:W-:Y:S01]  /*49220*/  @!P3 FMUL R5, R5, 16777216 ;  /* 0x4b8000000505b820 */ /* 0x000fe20000400000 */
[----:B------:R1:W-:Y:S04]  /*49230*/  STL.64 [R1+0x8], R242 ;  /* 0x000008f201007387 */ /* 0x0003e80000100a00 */
[----:B------:R2:W-:Y:S01]  /*49240*/  STS.128 [R2], R196 ;  /* 0x000000c402007388 */ /* 0x0005e20000000c00 */
[C---:B------:R-:W-:Y:S01]  /*49250*/  FMUL R210, R0.reuse, R227 ;  /* 0x000000e300d27220 */ /* 0x040fe20000400000 */
[C---:B------:R-:W-:Y:S01]  /*49260*/  FMUL R249, R0.reuse, R232 ;  /* 0x000000e800f97220 */ /* 0x040fe20000400000 */
[C---:B------:R-:W-:Y:S01]  /*49270*/  FMUL R234, R0.reuse, R234 ;  /* 0x000000ea00ea7220 */ /* 0x040fe20000400000 */
[----:B------:R-:W-:Y:S01]  /*49280*/  FMUL R215, R0, R137 ;  /* 0x0000008900d77220 */ /* 0x000fe20000400000 */
[----:B-1----:R-:W3:Y:S01]  /*49290*/  LDL.LU.64 R242, [R1+0x21d0] ;  /* 0x0021d00001f27983 */ /* 0x002ee20000300a00 */
[----:B--2---:R-:W-:Y:S01]  /*492a0*/  F2FP.F16.F32.PACK_AB R196, R208, R213 ;  /* 0x000000d5d0c4723e */ /* 0x004fe200000000ff */
[C---:B------:R-:W-:Y:S01]  /*492b0*/  FMUL R197, R0.reuse, R217 ;  /* 0x000000d900c57220 */ /* 0x040fe20000400000 */
[C---:B------:R-:W-:Y:S01]  /*492c0*/  FMUL R198, R0.reuse, R219 ;  /* 0x000000db00c67220 */ /* 0x040fe20000400000 */
[C---:B------:R-:W-:Y:S01]  /*492d0*/  FMUL R208, R0.reuse, R223 ;  /* 0x000000df00d07220 */ /* 0x040fe20000400000 */
[C---:B------:R-:W-:Y:S01]  /*492e0*/  FMUL R199, R0.reuse, R225 ;  /* 0x000000e100c77220 */ /* 0x040fe20000400000 */
[----:B------:R-:W-:Y:S01]  /*492f0*/  FMUL R137, R0, R109 ;  /* 0x0000006d00897220 */ /* 0x000fe20000400000 */
[----:B------:R-:W2:Y:S01]  /*49300*/  LDL.LU.64 R240, [R1+0x21c8] ;  /* 0x0021c80001f07983 */ /* 0x000ea20000300a00 */
[----:B------:R-:W-:Y:S01]  /*49310*/  F2FP.F16.F32.PACK_AB R197, R198, R197 ;  /* 0x000000c5c6c5723e */ /* 0x000fe200000000ff */
[----:B------:R-:W-:Y:S01]  /*49320*/  FMUL R109, R0, R5 ;  /* 0x00000005006d7220 */ /* 0x000fe20000400000 */
[----:B------:R-:W-:Y:S01]  /*49330*/  F2FP.F16.F32.PACK_AB R198, R208, R221 ;  /* 0x000000ddd0c6723e */ /* 0x000fe200000000ff */
[----:B------:R-:W-:Y:S01]  /*49340*/  @P1 FMUL R133, R133, 0.25 ;  /* 0x3e80000085851820 */ /* 0x000fe20000400000 */
[----:B------:R-:W-:Y:S01]  /*49350*/  IADD3 R208, PT, PT, R245, -0x3f3504f3, RZ ;  /* 0xc0cafb0df5d07810 */ /* 0x000fe20007ffe0ff */
[----:B------:R-:W-:Y:S01]  /*49360*/  @P1 FMUL R166, R166, 0.25 ;  /* 0x3e800000a6a61820 */ /* 0x000fe20000400000 */
[----:B------:R-:W-:Y:S01]  /*49370*/  F2FP.F16.F32.PACK_AB R199, R210, R199 ;  /* 0x000000c7d2c7723e */ /* 0x000fe200000000ff */
[----:B------:R-:W-:Y:S01]  /*49380*/  IMAD.MOV.U32 R210, RZ, RZ, 0x3dc6b27f ;  /* 0x3dc6b27fffd27424 */ /* 0x000fe200078e00ff */
[----:B------:R-:W-:Y:S01]  /*49390*/  LOP3.LUT R208, R208, 0xff800000, RZ, 0xc0, !PT ;  /* 0xff800000d0d07812 */ /* 0x000fe200078ec0ff */
[----:B------:R-:W-:Y:S01]  /*493a0*/  @P1 FMUL R141, R141, 0.25 ;  /* 0x3e8000008d8d1820 */ /* 0x000fe20000400000 */
[----:B------:R-:W-:Y:S01]  /*493b0*/  F2FP.F16.F32.PACK_AB R5, R234, R249 ;  /* 0x000000f9ea05723e */ /* 0x000fe200000000ff */
[----:B------:R1:W-:Y:S01]  /*493c0*/  STS.128 [R2+0x400], R196 ;  /* 0x000400c402007388 */ /* 0x0003e20000000c00 */
[C---:B------:R-:W-:Y:S01]  /*493d0*/  IADD3 R209, PT, PT, R245.reuse, -R208, RZ ;  /* 0x800000d0f5d17210 */ /* 0x040fe20007ffe0ff */
[----:B------:R-:W-:Y:S01]  /*493e0*/  @P1 FMUL R148, R148, 0.25 ;  /* 0x3e80000094941820 */ /* 0x000fe20000400000 */
[----:B------:R-:W-:Y:S01]  /*493f0*/  ISETP.GE.U32.AND P0, PT, R245, 0x7f800000, PT ;  /* 0x7f800000f500780c */ /* 0x000fe20003f06070 */
[----:B------:R-:W-:Y:S01]  /*49400*/  @P1 FMUL R164, R164, 0.25 ;  /* 0x3e800000a4a41820 */ /* 0x000fe20000400000 */
[----:B------:R-:W-:Y:S01]  /*49410*/  @P1 FMUL R165, R165, 0.25 ;  /* 0x3e800000a5a51820 */ /* 0x000fe20000400000 */
[----:B------:R-:W-:Y:S01]  /*49420*/  FADD R209, R209, -1 ;  /* 0xbf800000d1d17421 */ /* 0x000fe20000000000 */
[----:B------:R-:W-:Y:S01]  /*49430*/  @!P3 FMUL R133, R133, 16777216 ;  /* 0x4b8000008585b820 */ /* 0x000fe20000400000 */
[----:B------:R-:W-:Y:S01]  /*49440*/  @P1 FMUL R77, R77, 0.25 ;  /* 0x3e8000004d4d1820 */ /* 0x000fe20000400000 */
[----:B------:R-:W-:Y:S01]  /*49450*/  @P1 FMUL R228, R228, 0.25 ;  /* 0x3e800000e4e41820 */ /* 0x000fe20000400000 */
[----:B------:R-:W-:Y:S01]  /*49460*/  FFMA.FTZ R210, R209, R210, -0.16845393180847167969 ;  /* 0xbe2c7f30d1d27423 */ /* 0x000fe200000100d2 */
[----:B------:R-:W-:Y:S01]  /*49470*/  @!P3 FMUL R166, R166, 16777216 ;  /* 0x4b800000a6a6b820 */ /* 0x000fe20000400000 */
[----:B------:R-:W-:Y:S01]  /*49480*/  @P1 FMUL R229, R229, 0.25 ;  /* 0x3e800000e5e51820 */ /* 0x000fe20000400000 */
[----:B------:R-:W-:Y:S01]  /*49490*/  @P1 FMUL R169, R169, 0.25 ;  /* 0x3e800000a9a91820 */ /* 0x000fe20000400000 */
[----:B------:R-:W-:Y:S01]  /*494a0*/  FFMA.FTZ R210, R209, R210, 0.1716887056827545166 ;  /* 0x3e2fcf2ad1d27423 */ /* 0x000fe200000100d2 */
[----:B------:R-:W-:Y:S01]  /*494b0*/  @P1 FMUL R79, R79, 0.25 ;  /* 0x3e8000004f4f1820 */ /* 0x000fe20000400000 */
[----:B-1----:R-:W-:Y:S01]  /*494c0*/  I2FP.F32.S32 R197, R208 ;  /* 0x000000d000c57245 */ /* 0x002fe20000201400 */
[----:B------:R-:W-:Y:S01]  /*494d0*/  @!P3 FMUL R141, R141, 16777216 ;  /* 0x4b8000008d8db820 */ /* 0x000fe20000400000 */
[C---:B------:R-:W-:Y:S01]  /*494e0*/  FFMA.FTZ R210, R209.reuse, R210, -0.17900948226451873779 ;  /* 0xbe374e43d1d27423 */ /* 0x040fe200000100d2 */
[----:B------:R-:W-:Y:S01]  /*494f0*/  FSEL R196, RZ, -23, P2 ;  /* 0xc1b80000ffc47808 */ /* 0x000fe20001000000 */
[----:B------:R-:W-:Y:S01]  /*49500*/  @!P3 FMUL R148, R148, 16777216 ;  /* 0x4b8000009494b820 */ /* 0x000fe20000400000 */
[----:B------:R-:W-:Y:S01]  /*49510*/  @!P3 FMUL R164, R164, 16777216 ;  /* 0x4b800000a4a4b820 */ /* 0x000fe20000400000 */
[----:B------:R-:W-:Y:S01]  /*49520*/  FFMA.FTZ R210, R209, R210, 0.20512372255325317383 ;  /* 0x3e520bf4d1d27423 */ /* 0x000fe200000100d2 */
[----:B------:R-:W-:Y:S01]  /*49530*/  @!P3 FMUL R165, R165, 16777216 ;  /* 0x4b800000a5a5b820 */ /* 0x000fe20000400000 */
[----:B------:R-:W-:Y:S01]  /*49540*/  FFMA.FTZ R196, R197, 1.1920928955078125e-07, R196 ;  /* 0x34000000c5c47823 */ /* 0x000fe200000100c4 */
[----:B------:R-:W-:Y:S01]  /*49550*/  @P1 FMUL R72, R72, 0.25 ;  /* 0x3e80000048481820 */ /* 0x000fe20000400000 */
[----:B------:R-:W-:Y:S01]  /*49560*/  FFMA.FTZ R210, R209, R210, -0.24046532809734344482 ;  /* 0xbe763c8bd1d27423 */ /* 0x000fe200000100d2 */
[----:B------:R-:W-:Y:S01]  /*49570*/  @P1 FMUL R76, R76, 0.25 ;  /* 0x3e8000004c4c1820 */ /* 0x000fe20000400000 */
[----:B------:R-:W-:Y:S01]  /*49580*/  @P1 FMUL R85, R85, 0.25 ;  /* 0x3e80000055551820 */ /* 0x000fe20000400000 */
[----:B------:R-:W-:Y:S01]  /*49590*/  @P1 FMUL R106, R106, 0.25 ;  /* 0x3e8000006a6a1820 */ /* 0x000fe20000400000 */
[----:B------:R-:W-:Y:S01]  /*495a0*/  FFMA.FTZ R210, R209, R210, 0.28857114911079406738 ;  /* 0x3e93bf99d1d27423 */ /* 0x000fe200000100d2 */
[----:B------:R-:W-:Y:S01]  /*495b0*/  @P1 FMUL R116, R116, 0.25 ;  /* 0x3e80000074741820 */ /* 0x000fe20000400000 */
[----:B------:R-:W-:Y:S01]  /*495c0*/  @!P3 FMUL R77, R77, 16777216 ;  /* 0x4b8000004d4db820 */ /* 0x000fe20000400000 */
[----:B------:R-:W-:Y:S01]  /*495d0*/  @!P3 FMUL R228, R228, 16777216 ;  /* 0x4b800000e4e4b820 */ /* 0x000fe20000400000 */
[----:B------:R-:W-:Y:S01]  /*495e0*/  FFMA.FTZ R210, R209, R210, -0.36067417263984680176 ;  /* 0xbeb8aa49d1d27423 */ /* 0x000fe200000100d2 */
[----:B------:R-:W-:Y:S01]  /*495f0*/  @P1 FMUL R156, R156, 0.25 ;  /* 0x3e8000009c9c1820 */ /* 0x000fe20000400000 */
[----:B------:R-:W-:Y:S01]  /*49600*/  @P1 FMUL R170, R170, 0.25 ;  /* 0x3e800000aaaa1820 */ /* 0x000fe20000400000 */
[----:B------:R-:W-:Y:S01]  /*49610*/  @P1 FMUL R91, R91, 0.25 ;  /* 0x3e8000005b5b1820 */ /* 0x000fe20000400000 */
[----:B------:R-:W-:Y:S01]  /*49620*/  FFMA.FTZ R210, R209, R210, 0.48089820146560668945 ;  /* 0x3ef6384ad1d27423 */ /* 0x000fe200000100d2 */
[----:B------:R-:W-:Y:S01]  /*49630*/  @P1 FMUL R92, R92, 0.25 ;  /* 0x3e8000005c5c1820 */ /* 0x000fe20000400000 */
[----:B------:R-:W-:Y:S01]  /*49640*/  @P1 FMUL R119, R119, 0.25 ;  /* 0x3e80000077771820 */ /* 0x000fe20000400000 */
[----:B------:R-:W-:Y:S01]  /*49650*/  @P1 FMUL R120, R120, 0.25 ;  /* 0x3e80000078781820 */ /* 0x000fe20000400000 */
[----:B------:R-:W-:Y:S01]  /*49660*/  FFMA.FTZ R210, R209, R210, -0.72134751081466674805 ;  /* 0xbf38aa3bd1d27423 */ /* 0x000fe200000100d2 */
[----:B------:R-:W-:Y:S01]  /*49670*/  @!P3 FMUL R229, R229, 16777216 ;  /* 0x4b800000e5e5b820 */ /* 0x000fe20000400000 */
[----:B------:R-:W-:Y:S01]  /*49680*/  @P1 FMUL R152, R152, 0.25 ;  /* 0x3e80000098981820 */ /* 0x000fe20000400000 */
[----:B------:R-:W-:Y:S01]  /*49690*/  @P1 FMUL R153, R153, 0.25 ;  /* 0x3e80000099991820 */ /* 0x000fe20000400000 */
[----:B------:R-:W-:Y:S01]  /*496a0*/  FMUL R210, R209, R210 ;  /* 0x000000d2d1d27220 */ /* 0x000fe20000400000 */
[----:B------:R-:W-:Y:S01]  /*496b0*/  @!P3 FMUL R169, R169, 16777216 ;  /* 0x4b800000a9a9b820 */ /* 0x000fe20000400000 */
[----:B------:R-:W-:Y:S01]  /*496c0*/  @P1 FMUL R105, R105, 0.25 ;  /* 0x3e80000069691820 */ /* 0x000fe20000400000 */
[----:B------:R-:W-:Y:S01]  /*496d0*/  @P1 FMUL R107, R107, 0.25 ;  /* 0x3e8000006b6b1820 */ /* 0x000fe20000400000 */
[----:B------:R-:W-:Y:S01]  /*496e0*/  FMUL R210, R209, R210 ;  /* 0x000000d2d1d27220 */ /* 0x000fe20000400000 */
[----:B------:R-:W-:Y:S01]  /*496f0*/  @P1 FMUL R122, R122, 0.25 ;  /* 0x3e8000007a7a1820 */ /* 0x000fe20000400000 */
[----:B------:R-:W-:Y:S01]  /*49700*/  @P1 FMUL R126, R126, 0.25 ;  /* 0x3e8000007e7e1820 */ /* 0x000fe20000400000 */
[----:B------:R-:W-:Y:S01]  /*49710*/  @!P3 FMUL R79, R79, 16777216 ;  /* 0x4b8000004f4fb820 */ /* 0x000fe20000400000 */
[----:B------:R-:W-:Y:S01]  /*49720*/  FFMA.FTZ R209, R209, 1.4426950216293334961, R210 ;  /* 0x3fb8aa3bd1d17823 */ /* 0x000fe200000100d2 */
[----:B------:R-:W-:Y:S01]  /*49730*/  @P1 FMUL R12, R12, 0.25 ;  /* 0x3e8000000c0c1820 */ /* 0x000fe20000400000 */
[----:B------:R-:W-:Y:S01]  /*49740*/  @P1 FMUL R13, R13, 0.25 ;  /* 0x3e8000000d0d1820 */ /* 0x000fe20000400000 */
[----:B------:R-:W-:Y:S01]  /*49750*/  @P1 FMUL R14, R14, 0.25 ;  /* 0x3e8000000e0e1820 */ /* 0x000fe20000400000 */
[----:B------:R-:W-:Y:S01]  /*49760*/  FADD R209, R196, R209 ;  /* 0x000000d1c4d17221 */ /* 0x000fe20000000000 */
[--C-:B------:R-:W-:Y:S01]  /*49770*/  SHF.R.U32.HI R196, RZ, 0x2, R252.reuse ;  /* 0x00000002ffc47819 */ /* 0x100fe200000116fc */
[----:B------:R-:W-:Y:S01]  /*49780*/  @P1 FMUL R15, R15, 0.25 ;  /* 0x3e8000000f0f1820 */ /* 0x000fe20000400000 */
[----:B------:R-:W-:Y:S01]  /*49790*/  @P1 FMUL R20, R20, 0.25 ;  /* 0x3e80000014141820 */ /* 0x000fe20000400000 */
[----:B------:R-:W-:Y:S01]  /*497a0*/  @P1 FMUL R21, R21, 0.25 ;  /* 0x3e80000015151820 */ /* 0x000fe20000400000 */
[----:B------:R-:W-:Y:S01]  /*497b0*/  LOP3.LUT R196, R196, 0x18, RZ, 0xc0, !PT ;  /* 0x00000018c4c47812 */ /* 0x000fe200078ec0ff */
[----:B------:R-:W-:Y:S01]  /*497c0*/  @P1 FMUL R22, R22, 0.25 ;  /* 0x3e80000016161820 */ /* 0x000fe20000400000 */
[----:B------:R-:W-:Y:S01]  /*497d0*/  @P1 FMUL R23, R23, 0.25 ;  /* 0x3e80000017171820 */ /* 0x000fe20000400000 */
[----:B------:R-:W-:Y:S01]  /*497e0*/  @P0 MOV R198, 0x7f800000 ;  /* 0x7f80000000c60802 */ /* 0x000fe20000000f00 */
[----:B------:R-:W-:Y:S01]  /*497f0*/  FMUL R223, R0, R148 ;  /* 0x0000009400df7220 */ /* 0x000fe20000400000 */
[----:B------:R-:W-:Y:S01]  /*49800*/  LOP3.LUT R196, R196, 0x1f, R252, 0xf8, !PT ;  /* 0x0000001fc4c47812 */ /* 0x000fe200078ef8fc */
[C---:B------:R-:W-:Y:S01]  /*49810*/  FMUL R252, R0.reuse, R133 ;  /* 0x0000008500fc7220 */ /* 0x040fe20000400000 */
[C---:B------:R-:W-:Y:S01]  /*49820*/  FMUL R133, R0.reuse, R166 ;  /* 0x000000a600857220 */ /* 0x040fe20000400000 */
[----:B------:R-:W-:Y:S01]  /*49830*/  FMUL R164, R0, R164 ;  /* 0x000000a400a47220 */ /* 0x000fe20000400000 */
[----:B------:R-:W-:Y:S01]  /*49840*/  SHF.L.U32 R197, R196, 0x3, RZ ;  /* 0x00000003c4c57819 */ /* 0x000fe200000006ff */
[----:B------:R-:W-:Y:S01]  /*49850*/  FMUL R165, R0, R165 ;  /* 0x000000a500a57220 */ /* 0x000fe20000400000 */
[----:B------:R-:W-:Y:S01]  /*49860*/  @!P3 FMUL R72, R72, 16777216 ;  /* 0x4b8000004848b820 */ /* 0x000fe20000400000 */
[----:B------:R-:W-:Y:S01]  /*49870*/  @!P3 FMUL R76, R76, 16777216 ;  /* 0x4b8000004c4cb820 */ /* 0x000fe20000400000 */
[----:B------:R-:W-:Y:S01]  /*49880*/  LOP3.LUT R197, R197, 0xc0, RZ, 0xc0, !PT ;  /* 0x000000c0c5c57812 */ /* 0x000fe200078ec0ff */
[----:B------:R-:W-:Y:S01]  /*49890*/  @!P3 FMUL R85, R85, 16777216 ;  /* 0x4b8000005555b820 */ /* 0x000fe20000400000 */
[----:B------:R-:W-:Y:S01]  /*498a0*/  @!P3 FMUL R106, R106, 16777216 ;  /* 0x4b8000006a6ab820 */ /* 0x000fe20000400000 */
[----:B------:R-:W-:Y:S01]  /*498b0*/  @!P3 FMUL R116, R116, 16777216 ;  /* 0x4b8000007474b820 */ /* 0x000fe20000400000 */
[----:B------:R-:W-:Y:S01]  /*498c0*/  IADD3 R197, PT, PT, R197, UR9, R246 ;  /* 0x00000009c5c57c10 */ /* 0x000fe2000fffe0f6 */
[----:B------:R-:W-:Y:S01]  /*498d0*/  FMUL R217, R0, R228 ;  /* 0x000000e400d97220 */ /* 0x000fe20000400000 */
[----:B------:R-:W-:Y:S01]  /*498e0*/  @!P3 FMUL R156, R156, 16777216 ;  /* 0x4b8000009c9cb820 */ /* 0x000fe20000400000 */
[----:B------:R-:W-:Y:S01]  /*498f0*/  @!P3 FMUL R170, R170, 16777216 ;  /* 0x4b800000aaaab820 */ /* 0x000fe20000400000 */
[----:B------:R-:W-:Y:S01]  /*49900*/  @!P3 FMUL R91, R91, 16777216 ;  /* 0x4b8000005b5bb820 */ /* 0x000fe20000400000 */
[----:B------:R1:W-:Y:S01]  /*49910*/  STL [R1+0x9c], R197 ;  /* 0x00009cc501007387 */ /* 0x0003e20000100800 */
[----:B------:R-:W-:Y:S01]  /*49920*/  @!P3 FMUL R92, R92, 16777216 ;  /* 0x4b8000005c5cb820 */ /* 0x000fe20000400000 */
[----:B------:R-:W-:Y:S01]  /*49930*/  @!P3 FMUL R119, R119, 16777216 ;  /* 0x4b8000007777b820 */ /* 0x000fe20000400000 */
[----:B------:R-:W-:Y:S01]  /*49940*/  @!P3 FMUL R120, R120, 16777216 ;  /* 0x4b8000007878b820 */ /* 0x000fe20000400000 */
[----:B------:R-:W4:Y:S01]  /*49950*/  LDL.LU R234, [R1+0xa0] ;  /* 0x0000a00001ea7983 */ /* 0x000f220000300800 */
[----:B------:R-:W-:Y:S01]  /*49960*/  FMUL R218, R0, R229 ;  /* 0x000000e500da7220 */ /* 0x000fe20000400000 */
[----:B------:R-:W-:Y:S01]  /*49970*/  @!P3 FMUL R152, R152, 16777216 ;  /* 0x4b8000009898b820 */ /* 0x000fe20000400000 */
[----:B------:R-:W-:Y:S01]  /*49980*/  @!P3 FMUL R153, R153, 16777216 ;  /* 0x4b8000009999b820 */ /* 0x000fe20000400000 */
[C---:B------:R-:W-:Y:S01]  /*49990*/  FMUL R211, R0.reuse, R169 ;  /* 0x000000a900d37220 */ /* 0x040fe20000400000 */
[----:B------:R-:W-:Y:S01]  /*499a0*/  @!P3 FMUL R105, R105, 16777216 ;  /* 0x4b8000006969b820 */ /* 0x000fe20000400000 */
[C---:B-1----:R-:W-:Y:S01]  /*499b0*/  FMUL R197, R0.reuse, R141 ;  /* 0x0000008d00c57220 */ /* 0x042fe20000400000 */
[----:B------:R-:W-:Y:S01]  /*499c0*/  FMUL R141, R0, R77 ;  /* 0x0000004d008d7220 */ /* 0x000fe20000400000 */
[----:B------:R-:W-:-:S02]  /*499d0*/  IMAD.MOV.U32 R77, RZ, RZ, R133 ;  /* 0x000000ffff4d7224 */ /* 0x000fc400078e0085 */
        /* <DEDUP_REMOVED lines=12> */
[C---:B------:R-:W-:Y:S01]  /*49aa0*/  FMUL R228, R0.reuse, R72 ;  /* 0x0000004800e47220 */ /* 0x040fe20000400000 */
[C---:B------:R-:W-:Y:S01]  /*49ab0*/  FMUL R166, R0.reuse, R76 ;  /* 0x0000004c00a67220 */ /* 0x040fe20000400000 */
[C---:B------:R-:W-:Y:S01]  /*49ac0*/  FMUL R79, R0.reuse, R85 ;  /* 0x00000055004f7220 */ /* 0x040fe20000400000 */
[C---:B------:R-:W-:Y:S01]  /*49ad0*/  FMUL R169, R0.reuse, R106 ;  /* 0x0000006a00a97220 */ /* 0x040fe20000400000 */
[C---:B------:R-:W-:Y:S01]  /*49ae0*/  @P0 FFMA.FTZ R209, R245.reuse, R198, +INF ;  /* 0x7f800000f5d10423 */ /* 0x040fe200000100c6 */
[----:B------:R-:W-:Y:S01]  /*49af0*/  MOV R72, R164 ;  /* 0x000000a400487202 */ /* 0x000fe20000000f00 */
[C---:B------:R-:W-:Y:S01]  /*49b00*/  FMUL R106, R0.reuse, R116 ;  /* 0x00000074006a7220 */ /* 0x040fe20000400000 */
[----:B------:R-:W-:Y:S01]  /*49b10*/  MOV R76, R165 ;  /* 0x000000a5004c7202 */ /* 0x000fe20000000f00 */
[C---:B------:R-:W-:Y:S01]  /*49b20*/  FMUL R198, R0.reuse, R156 ;  /* 0x0000009c00c67220 */ /* 0x040fe20000400000 */
[----:B------:R-:W-:Y:S01]  /*49b30*/  MOV R85, R223 ;  /* 0x000000df00557202 */ /* 0x000fe20000000f00 */
[C---:B------:R-:W-:Y:S01]  /*49b40*/  FMUL R210, R0.reuse, R170 ;  /* 0x000000aa00d27220 */ /* 0x040fe20000400000 */
[----:B------:R-:W-:Y:S01]  /*49b50*/  FSETP.NEU.AND P0, PT, R245, RZ, PT ;  /* 0x000000fff500720b */ /* 0x000fe20003f0d000 */
[C---:B------:R-:W-:Y:S01]  /*49b60*/  FMUL R165, R0.reuse, R91 ;  /* 0x0000005b00a57220 */ /* 0x040fe20000400000 */
[C---:B------:R-:W-:Y:S01]  /*49b70*/  FMUL R164, R0.reuse, R92 ;  /* 0x0000005c00a47220 */ /* 0x040fe20000400000 */
[C---:B------:R-:W-:Y:S01]  /*49b80*/  FMUL R116, R0.reuse, R119 ;  /* 0x0000007700747220 */ /* 0x040fe20000400000 */
[C---:B------:R-:W-:Y:S01]  /*49b90*/  FMUL R223, R0.reuse, R120 ;  /* 0x0000007800df7220 */ /* 0x040fe20000400000 */
[C---:B------:R-:W-:Y:S01]  /*49ba0*/  FMUL R245, R0.reuse, R152 ;  /* 0x0000009800f57220 */ /* 0x040fe20000400000 */
[C---:B------:R-:W-:Y:S01]  /*49bb0*/  FMUL R213, R0.reuse, R153 ;  /* 0x0000009900d57220 */ /* 0x040fe20000400000 */
[----:B------:R-:W-:Y:S01]  /*49bc0*/  IMAD.MOV.U32 R91, RZ, RZ, R218 ;  /* 0x000000ffff5b7224 */ /* 0x000fe200078e00da */
[----:B------:R-:W-:Y:S01]  /*49bd0*/  MOV R92, R217 ;  /* 0x000000d9005c7202 */ /* 0x000fe20000000f00 */
        /* <DEDUP_REMOVED lines=8> */
[----:B------:R-:W-:Y:S01]  /*49c60*/  BAR.SYNC.DEFER_BLOCKING 0x0 ;  /* 0x0000000000007b1d */ /* 0x000fe20000010000 */
[C---:B------:R-:W-:Y:S01]  /*49c70*/  FMUL R107, R0.reuse, R20 ;  /* 0x00000014006b7220 */ /* 0x040fe20000400000 */
[C---:B------:R-:W-:Y:S01]  /*49c80*/  FMUL R105, R0.reuse, R21 ;  /* 0x0000001500697220 */ /* 0x040fe20000400000 */
[C---:B------:R-:W-:Y:S01]  /*49c90*/  FMUL R218, R0.reuse, R22 ;  /* 0x0000001600da7220 */ /* 0x040fe20000400000 */
        /* <DEDUP_REMOVED lines=8> */
[----:B------:R-:W-:Y:S01]  /*49d20*/  @!P3 FMUL R132, R132, 16777216 ;  /* 0x4b8000008484b820 */ /* 0x000fe20000400000 */
[----:B------:R-:W-:Y:S01]  /*49d30*/  @P1 FMUL R75, R75, 0.25 ;  /* 0x3e8000004b4b1820 */ /* 0x000fe20000400000 */
[----:B------:R-:W-:Y:S01]  /*49d40*/  FSEL R209, R209, -INF , P0 ;  /* 0xff800000d1d17808 */ /* 0x000fe20000000000 */
[----:B------:R-:W-:Y:S01]  /*49d50*/  @P1 FMUL R149, R149, 0.25 ;  /* 0x3e80000095951820 */ /* 0x000fe20000400000 */
        /* <DEDUP_REMOVED lines=10> */
[----:B------:R-:W-:Y:S01]  /*49e00*/  @P1 FMUL R135, R135, 0.25 ;  /* 0x3e80000087871820 */ /* 0x000fe20000400000 */
[----:B------:R-:W-:Y:S01]  /*49e10*/  @!P3 FMUL R167, R167, 16777216 ;  /* 0x4b800000a7a7b820 */ /* 0x000fe20000400000 */
[----:B------:R-:W-:Y:S01]  /*49e20*/  @P1 FMUL R168, R168, 0.25 ;  /* 0x3e800000a8a81820 */ /* 0x000fe20000400000 */
[----:B------:R-:W-:Y:S01]  /*49e30*/  @!P3 FMUL R180, R180, 16777216 ;  /* 0x4b800000b4b4b820 */ /* 0x000fe20000400000 */
[----:B------:R-:W-:Y:S01]  /*49e40*/  @!P3 FMUL R182, R182, 16777216 ;  /* 0x4b800000b6b6b820 */ /* 0x000fe20000400000 */
[----:B------:R-:W-:Y:S01]  /*49e50*/  @!P3 FMUL R181, R181, 16777216 ;  /* 0x4b800000b5b5b820 */ /* 0x000fe20000400000 */
[----:B------:R-:W-:Y:S01]  /*49e60*/  FMUL R251, R0, R132 ;  /* 0x0000008400fb7220 */ /* 0x000fe20000400000 */
[----:B------:R-:W-:Y:S01]  /*49e70*/  @P1 FMUL R70, R70, 0.25 ;  /* 0x3e80000046461820 */ /* 0x000fe20000400000 */
[----:B------:R-:W-:Y:S01]  /*49e80*/  @P1 FMUL R69, R69, 0.25 ;  /* 0x3e80000045451820 */ /* 0x000fe20000400000 */
[----:B------:R-:W-:Y:S01]  /*49e90*/  @P1 FMUL R71, R71, 0.25 ;  /* 0x3e80000047471820 */ /* 0x000fe20000400000 */
[----:B------:R-:W-:Y:S01]  /*49ea0*/  @P1 FMUL R110, R110, 0.25 ;  /* 0x3e8000006e6e1820 */ /* 0x000fe20000400000 */
[----:B------:R-:W-:Y:S01]  /*49eb0*/  @!P3 FMUL R75, R75, 16777216 ;  /* 0x4b8000004b4bb820 */ /* 0x000fe20000400000 */
[----:B------:R-:W-:Y:S01]  /*49ec0*/  @P1 FMUL R154, R154, 0.25 ;  /* 0x3e8000009a9a1820 */ /* 0x000fe20000400000 */
[----:B------:R-:W-:Y:S01]  /*49ed0*/  @!P3 FMUL R149, R149, 16777216 ;  /* 0x4b8000009595b820 */ /* 0x000fe20000400000 */
[----:B------:R-:W-:Y:S01]  /*49ee0*/  @P1 FMUL R111, R111, 0.25 ;  /* 0x3e8000006f6f1820 */ /* 0x000fe20000400000 */
[----:B------:R-:W-:Y:S01]  /*49ef0*/  @P1 FMUL R121, R121, 0.25 ;  /* 0x3e80000079791820 */ /* 0x000fe20000400000 */
[----:B------:R-:W-:Y:S01]  /*49f00*/  FMUL R132, R0, R68 ;  /* 0x0000004400847220 */ /* 0x000fe20000400000 */
[----:B------:R-:W-:Y:S01]  /*49f10*/  FFMA R3, R209, 0.69314718246459960938, R244 ;  /* 0x3f317218d1037823 */ /* 0x000fe200000000f4 */
[----:B------:R-:W-:Y:S01]  /*49f20*/  @!P3 FMUL R231, R231, 16777216 ;  /* 0x4b800000e7e7b820 */ /* 0x000fe20000400000 */
        /* <DEDUP_REMOVED lines=16> */
[----:B------:R-:W-:Y:S01]  /*4a030*/  FMUL R244, R0, R167 ;  /* 0x000000a700f47220 */ /* 0x000fe20000400000 */
[----:B------:R-:W-:Y:S01]  /*4a040*/  @!P3 FMUL R168, R168, 16777216 ;  /* 0x4b800000a8a8b820 */ /* 0x000fe20000400000 */
[C---:B------:R-:W-:Y:S01]  /*4a050*/  FMUL R220, R0.reuse, R180 ;  /* 0x000000b400dc7220 */ /* 0x040fe20000400000 */
[C---:B------:R-:W-:Y:S01]  /*4a060*/  FMUL R219, R0.reuse, R182 ;  /* 0x000000b600db7220 */ /* 0x040fe20000400000 */
[----:B------:R-:W-:Y:S01]  /*4a070*/  FMUL R221, R0, R181 ;  /* 0x000000b500dd7220 */ /* 0x000fe20000400000 */
[----:B------:R-:W-:Y:S01]  /*4a080*/  @!P3 FMUL R70, R70, 16777216 ;  /* 0x4b8000004646b820 */ /* 0x000fe20000400000 */
[----:B------:R-:W-:Y:S01]  /*4a090*/  @!P3 FMUL R69, R69, 16777216 ;  /* 0x4b8000004545b820 */ /* 0x000fe20000400000 */
[----:B------:R-:W-:Y:S01]  /*4a0a0*/  @!P3 FMUL R71, R71, 16777216 ;  /* 0x4b8000004747b820 */ /* 0x000fe20000400000 */
[----:B------:R-:W-:Y:S01]  /*4a0b0*/  @!P3 FMUL R110, R110, 16777216 ;  /* 0x4b8000006e6eb820 */ /* 0x000fe20000400000 */
[----:B------:R-:W-:Y:S01]  /*4a0c0*/  FMUL R167, R0, R75 ;  /* 0x0000004b00a77220 */ /* 0x000fe20000400000 */
[----:B------:R-:W-:Y:S01]  /*4a0d0*/  @!P3 FMUL R154, R154, 16777216 ;  /* 0x4b8000009a9ab820 */ /* 0x000fe20000400000 */
[----:B------:R-:W-:Y:S01]  /*4a0e0*/  FMUL R222, R0, R149 ;  /* 0x0000009500de7220 */ /* 0x000fe20000400000 */
[----:B------:R-:W-:Y:S01]  /*4a0f0*/  @!P3 FMUL R111, R111, 16777216 ;  /* 0x4b8000006f6fb820 */ /* 0x000fe20000400000 */
[----:B------:R-:W-:Y:S01]  /*4a100*/  @!P3 FMUL R121, R121, 16777216 ;  /* 0x4b8000007979b820 */ /* 0x000fe20000400000 */
[----:B------:R-:W-:-:S02]  /*4a110*/  IMAD.MOV.U32 R75, RZ, RZ, R132 ;  /* 0x000000ffff4b7224 */ /* 0x000fc400078e0084 */
        /* <DEDUP_REMOVED lines=16> */
[----:B------:R-:W-:Y:S01]  /*4a220*/  MOV R95, R216 ;  /* 0x000000d8005f7202 */ /* 0x000fe20000000f00 */
        /* <DEDUP_REMOVED lines=9> */
[----:B------:R-:W-:Y:S01]  /*4a2c0*/  MOV R69, R220 ;  /* 0x000000dc00457202 */ /* 0x000fe20000000f00 */
        /* <DEDUP_REMOVED lines=8> */
[----:B------:R-:W-:Y:S01]  /*4a350*/  FMUL R121, R0, R11 ;  /* 0x0000000b00797220 */ /* 0x000fe20000400000 */
[----:B------:R-:W-:Y:S01]  /*4a360*/  F2FP.F16.F32.PACK_AB R4, R95, R92 ;  /* 0x0000005c5f04723e */ /* 0x000fe200000000ff */
[----:B------:R-:W-:Y:S01]  /*4a370*/  @P1 FMUL R134, R134, 0.25 ;  /* 0x3e80000086861820 */ /* 0x000fe20000400000 */
        /* <DEDUP_REMOVED lines=19> */
[----:B---3--:R-:W-:Y:S01]  /*4a4b0*/  @P1 FMUL R242, R242, 0.25 ;  /* 0x3e800000f2f21820 */ /* 0x008fe20000400000 */
[----:B------:R-:W-:Y:S01]  /*4a4c0*/  @P1 FMUL R243, R243, 0.25 ;  /* 0x3e800000f3f31820 */ /* 0x000fe20000400000 */
[----:B------:R-:W-:Y:S01]  /*4a4d0*/  @P1 FMUL R118, R118, 0.25 ;  /* 0x3e80000076761820 */ /* 0x000fe20000400000 */
[----:B------:R-:W-:Y:S01]  /*4a4e0*/  @P1 FMUL R117, R117, 0.25 ;  /* 0x3e80000075751820 */ /* 0x000fe20000400000 */
[----:B------:R-:W-:Y:S01]  /*4a4f0*/  @!P3 FMUL R242, R242, 16777216 ;  /* 0x4b800000f2f2b820 */ /* 0x000fe20000400000 */
[----:B------:R-:W-:Y:S01]  /*4a500*/  @!P3 FMUL R243, R243, 16777216 ;  /* 0x4b800000f3f3b820 */ /* 0x000fe20000400000 */
[----:B------:R-:W-:Y:S01]  /*4a510*/  @!P3 FMUL R74, R74, 16777216 ;  /* 0x4b8000004a4ab820 */ /* 0x000fe20000400000 */
[----:B------:R-:W-:Y:S01]  /*4a520*/  @P1 FMUL R123, R123, 0.25 ;  /* 0x3e8000007b7b1820 */ /* 0x000fe20000400000 */
[C---:B------:R-:W-:Y:S01]  /*4a530*/  FMUL R242, R0.reuse, R242 ;  /* 0x000000f200f27220 */ /* 0x040fe20000400000 */
[----:B------:R-:W-:Y:S01]  /*4a540*/  FMUL R243, R0, R243 ;  /* 0x000000f300f37220 */ /* 0x000fe20000400000 */
[----:B------:R-:W-:Y:S01]  /*4a550*/  @P1 FMUL R127, R127, 0.25 ;  /* 0x3e8000007f7f1820 */ /* 0x000fe20000400000 */
[----:B------:R-:W-:Y:S01]  /*4a560*/  @P1 FMUL R150, R150, 0.25 ;  /* 0x3e80000096961820 */ /* 0x000fe20000400000 */
[----:B------:R-:W-:Y:S01]  /*4a570*/  @P1 FMUL R151, R151, 0.25 ;  /* 0x3e80000097971820 */ /* 0x000fe20000400000 */
[----:B------:R-:W-:Y:S01]  /*4a580*/  @P1 FMUL R184, R184, 0.25 ;  /* 0x3e800000b8b81820 */ /* 0x000fe20000400000 */
[----:B------:R-:W-:Y:S01]  /*4a590*/  @!P3 FMUL R88, R88, 16777216 ;  /* 0x4b8000005858b820 */ /* 0x000fe20000400000 */
[----:B------:R-:W-:Y:S01]  /*4a5a0*/  @!P3 FMUL R90, R90, 16777216 ;  /* 0x4b8000005a5ab820 */ /* 0x000fe20000400000 */
[----:B------:R-:W-:Y:S01]  /*4a5b0*/  @P1 FMUL R16, R16, 0.25 ;  /* 0x3e80000010101820 */ /* 0x000fe20000400000 */
[----:B--2---:R-:W-:Y:S01]  /*4a5c0*/  @P1 FMUL R240, R240, 0.25 ;  /* 0x3e800000f0f01820 */ /* 0x004fe20000400000 */
[----:B------:R-:W-:Y:S01]  /*4a5d0*/  @P1 FMUL R241, R241, 0.25 ;  /* 0x3e800000f1f11820 */ /* 0x000fe20000400000 */
[----:B------:R-:W-:Y:S01]  /*4a5e0*/  @P1 FMUL R17, R17, 0.25 ;  /* 0x3e80000011111820 */ /* 0x000fe20000400000 */
[----:B------:R-:W-:Y:S01]  /*4a5f0*/  @P1 FMUL R28, R28, 0.25 ;  /* 0x3e8000001c1c1820 */ /* 0x000fe20000400000 */
[----:B------:R-:W-:Y:S01]  /*4a600*/  @!P3 FMUL R240, R240, 16777216 ;  /* 0x4b800000f0f0b820 */ /* 0x000fe20000400000 */
[----:B------:R-:W-:Y:S01]  /*4a610*/  @!P3 FMUL R241, R241, 16777216 ;  /* 0x4b800000f1f1b820 */ /* 0x000fe20000400000 */
[----:B------:R-:W-:Y:S01]  /*4a620*/  @P1 FMUL R29, R29, 0.25 ;  /* 0x3e8000001d1d1820 */ /* 0x000fe20000400000 */
[----:B------:R-:W-:Y:S01]  /*4a630*/  @!P3 FMUL R136, R136, 16777216 ;  /* 0x4b8000008888b820 */ /* 0x000fe20000400000 */
[C---:B------:R-:W-:Y:S01]  /*4a640*/  FMUL R240, R0.reuse, R240 ;  /* 0x000000f000f07220 */ /* 0x040fe20000400000 */
[----:B------:R-:W-:Y:S01]  /*4a650*/  FMUL R241, R0, R241 ;  /* 0x000000f100f17220 */ /* 0x000fe20000400000 */
[----:B------:R-:W-:Y:S01]  /*4a660*/  @!P3 FMUL R138, R138, 16777216 ;  /* 0x4b8000008a8ab820 */ /* 0x000fe20000400000 */
[----:B------:R-:W-:Y:S01]  /*4a670*/  @!P3 FMUL R139, R139, 16777216 ;  /* 0x4b8000008b8bb820 */ /* 0x000fe20000400000 */
[----:B------:R-:W-:Y:S01]  /*4a680*/  @!P3 FMUL R140, R140, 16777216 ;  /* 0x4b8000008c8cb820 */ /* 0x000fe20000400000 */
[----:B------:R-:W-:Y:S01]  /*4a690*/  F2FP.F16.F32.PACK_AB R7, R242, R240 ;  /* 0x000000f0f207723e */ /* 0x000fe200000000ff */
[----:B------:R-:W-:Y:S01]  /*4a6a0*/  @!P3 FMUL R142, R142, 16777216 ;  /* 0x4b8000008e8eb820 */ /* 0x000fe20000400000 */
[----:B------:R-:W-:Y:S01]  /*4a6b0*/  F2FP.F16.F32.PACK_AB R11, R243, R241 ;  /* 0x000000f1f30b723e */ /* 0x000fe200000000ff */
        /* <DEDUP_REMOVED lines=16> */
[----:B------:R-:W-:Y:S01]  /*4a7c0*/  @!P3 FMUL R117, R117, 16777216 ;  /* 0x4b8000007575b820 */ /* 0x000fe20000400000 */
[----:B------:R-:W-:Y:S01]  /*4a7d0*/  FMUL R182, R0, R74 ;  /* 0x0000004a00b67220 */ /* 0x000fe20000400000 */
[----:B------:R-:W-:Y:S01]  /*4a7e0*/  @!P3 FMUL R123, R123, 16777216 ;  /* 0x4b8000007b7bb820 */ /* 0x000fe20000400000 */
[----:B------:R-:W-:Y:S01]  /*4a7f0*/  @!P3 FMUL R127, R127, 16777216 ;  /* 0x4b8000007f7fb820 */ /* 0x000fe20000400000 */
[----:B------:R-:W-:Y:S01]  /*4a800*/  MOV R74, R226 ;  /* 0x000000e2004a7202 */ /* 0x000fe20000000f00 */
[----:B------:R-:W-:Y:S01]  /*4a810*/  @!P3 FMUL R150, R150, 16777216 ;  /* 0x4b8000009696b820 */ /* 0x000fe20000400000 */
[----:B------:R-:W-:Y:S01]  /*4a820*/  @!P3 FMUL R151, R151, 16777216 ;  /* 0x4b8000009797b820 */ /* 0x000fe20000400000 */
[----:B------:R-:W-:Y:S01]  /*4a830*/  @!P3 FMUL R184, R184, 16777216 ;  /* 0x4b800000b8b8b820 */ /* 0x000fe20000400000 */
[----:B------:R-:W-:Y:S01]  /*4a840*/  MOV R134, R247 ;  /* 0x000000f700867202 */ /* 0x000fe20000000f00 */
[C---:B------:R-:W-:Y:S01]  /*4a850*/  FMUL R226, R0.reuse, R88 ;  /* 0x0000005800e27220 */ /* 0x040fe20000400000 */
[----:B------:R-:W-:Y:S01]  /*4a860*/  FMUL R180, R0, R90 ;  /* 0x0000005a00b47220 */ /* 0x000fe20000400000 */
        /* <DEDUP_REMOVED lines=14> */
[----:B------:R-:W-:Y:S01]  /*4a950*/  MOV R88, R252 ;  /* 0x000000fc00587202 */ /* 0x000fe20000000f00 */
[----:B------:R-:W-:-:S02]  /*4a960*/  IMAD.MOV.U32 R90, RZ, RZ, R251 ;  /* 0x000000ffff5a7224 */ /* 0x000fc400078e00fb */
        /* <DEDUP_REMOVED lines=42> */
[----:B----4-:R-:W1:Y:S01]  /*4ac10*/  LDS.128 R20, [R234] ;  /* 0x00000000ea147984 */ /* 0x010e620000000c00 */
[----:B------:R-:W-:Y:S01]  /*4ac20*/  @P1 FMUL R30, R30, 0.25 ;  /* 0x3e8000001e1e1820 */ /* 0x000fe20000400000 */
[----:B------:R-:W-:Y:S01]  /*4ac30*/  @P1 FMUL R93, R93, 0.25 ;  /* 0x3e8000005d5d1820 */ /* 0x000fe20000400000 */
[----:B------:R-:W-:Y:S01]  /*4ac40*/  @P1 FMUL R64, R64, 0.25 ;  /* 0x3e80000040401820 */ /* 0x000fe20000400000 */
[----:B------:R-:W-:Y:S01]  /*4ac50*/  LDS.128 R12, [R234+0x800] ;  /* 0x00080000ea0c7984 */ /* 0x000fe20000000c00 */
[----:B------:R-:W-:Y:S01]  /*4ac60*/  F2FP.F16.F32.PACK_AB R24, R89, R90 ;  /* 0x0000005a5918723e */ /* 0x000fe200000000ff */
[----:B------:R-:W-:Y:S01]  /*4ac70*/  @!P3 FMUL R183, R183, 16777216 ;  /* 0x4b800000b7b7b820 */ /* 0x000fe20000400000 */
[----:B------:R-:W-:Y:S01]  /*4ac80*/  F2FP.F16.F32.PACK_AB R60, R248, R88 ;  /* 0x00000058f83c723e */ /* 0x000fe200000000ff */
[----:B------:R-:W-:Y:S01]  /*4ac90*/  BAR.SYNC.DEFER_BLOCKING 0x0 ;  /* 0x0000000000007b1d */ /* 0x000fe20000010000 */
[----:B------:R-:W-:Y:S01]  /*4aca0*/  F2FP.F16.F32.PACK_AB R25, R214, R247 ;  /* 0x000000f7d619723e */ /* 0x000fe200000000ff */
[----:B------:R-:W-:Y:S01]  /*4acb0*/  @!P3 FMUL R73, R73, 16777216 ;  /* 0x4b8000004949b820 */ /* 0x000fe20000400000 */
[----:B------:R-:W-:Y:S01]  /*4acc0*/  F2FP.F16.F32.PACK_AB R61, R209, R215 ;  /* 0x000000d7d13d723e */ /* 0x000fe200000000ff */
[----:B------:R-:W-:Y:S01]  /*4acd0*/  @!P3 FMUL R87, R87, 16777216 ;  /* 0x4b8000005757b820 */ /* 0x000fe20000400000 */
[----:B------:R-:W-:Y:S01]  /*4ace0*/  F2FP.F16.F32.PACK_AB R26, R142, R208 ;  /* 0x000000d08e1a723e */ /* 0x000fe200000000ff */
[----:B------:R-:W-:Y:S01]  /*4acf0*/  FMUL R231, R0, R183 ;  /* 0x000000b700e77220 */ /* 0x000fe20000400000 */
[----:B------:R-:W-:Y:S01]  /*4ad00*/  F2FP.F16.F32.PACK_AB R62, R143, R197 ;  /* 0x000000c58f3e723e */ /* 0x000fe200000000ff */
[----:B------:R-:W-:Y:S01]  /*4ad10*/  @P1 FMUL R94, R94, 0.25 ;  /* 0x3e8000005e5e1820 */ /* 0x000fe20000400000 */
[----:B------:R-:W-:Y:S01]  /*4ad20*/  F2FP.F16.F32.PACK_AB R27, R146, R144 ;  /* 0x00000090921b723e */ /* 0x000fe200000000ff */
[----:B------:R-:W-:Y:S01]  /*4ad30*/  @!P3 FMUL R78, R78, 16777216 ;  /* 0x4b8000004e4eb820 */ /* 0x000fe20000400000 */
[----:B------:R-:W-:Y:S01]  /*4ad40*/  F2FP.F16.F32.PACK_AB R63, R147, R145 ;  /* 0x00000091933f723e */ /* 0x000fe200000000ff */
        /* <DEDUP_REMOVED lines=12> */
[----:B------:R-:W-:Y:S01]  /*4ae10*/  STS.128 [R2], R4 ;  /* 0x0000000402007388 */ /* 0x000fe20000000c00 */
[----:B------:R-:W-:Y:S01]  /*4ae20*/  @P1 FMUL R185, R185, 0.25 ;  /* 0x3e800000b9b91820 */ /* 0x000fe20000400000 */
[----:B------:R-:W-:Y:S01]  /*4ae30*/  @P1 FMUL R187, R187, 0.25 ;  /* 0x3e800000bbbb1820 */ /* 0x000fe20000400000 */
[----:B------:R-:W-:Y:S01]  /*4ae40*/  @P1 FMUL R188, R188, 0.25 ;  /* 0x3e800000bcbc1820 */ /* 0x000fe20000400000 */
[----:B------:R-:W-:Y:S01]  /*4ae50*/  STS.128 [R2+0x400], R8 ;  /* 0x0004000802007388 */ /* 0x000fe20000000c00 */
[----:B------:R-:W-:Y:S01]  /*4ae60*/  @P1 FMUL R190, R190, 0.25 ;  /* 0x3e800000bebe1820 */ /* 0x000fe20000400000 */
[----:B------:R-:W-:Y:S01]  /*4ae70*/  @P1 FMUL R189, R189, 0.25 ;  /* 0x3e800000bdbd1820 */ /* 0x000fe20000400000 */
[----:B------:R-:W-:Y:S01]  /*4ae80*/  @P1 FMUL R191, R191, 0.25 ;  /* 0x3e800000bfbf1820 */ /* 0x000fe20000400000 */
[----:B------:R-:W-:Y:S01]  /*4ae90*/  BAR.SYNC.DEFER_BLOCKING 0x0 ;  /* 0x0000000000007b1d */ /* 0x000fe20000010000 */
        /* <DEDUP_REMOVED lines=23> */
[----:B------:R-:W2:Y:S01]  /*4b010*/  LDS.128 R8, [R234] ;  /* 0x00000000ea087984 */ /* 0x000ea20000000c00 */
[----:B------:R-:W-:Y:S01]  /*4b020*/  @P1 FMUL R124, R124, 0.25 ;  /* 0x3e8000007c7c1820 */ /* 0x000fe20000400000 */
[----:B------:R-:W-:Y:S01]  /*4b030*/  @P1 FMUL R125, R125, 0.25 ;  /* 0x3e8000007d7d1820 */ /* 0x000fe20000400000 */
[----:B------:R-:W-:Y:S01]  /*4b040*/  @P1 FMUL R128, R128, 0.25 ;  /* 0x3e80000080801820 */ /* 0x000fe20000400000 */
[----:B------:R-:W-:Y:S01]  /*4b050*/  LDS.128 R4, [R234+0x800] ;  /* 0x00080000ea047984 */ /* 0x000fe20000000c00 */
[----:B------:R-:W-:Y:S01]  /*4b060*/  @P1 FMUL R130, R130, 0.25 ;  /* 0x3e80000082821820 */ /* 0x000fe20000400000 */
[----:B------:R-:W-:Y:S01]  /*4b070*/  @P1 FMUL R129, R129, 0.25 ;  /* 0x3e80000081811820 */ /* 0x000fe20000400000 */
[----:B------:R-:W-:Y:S01]  /*4b080*/  @P1 FMUL R131, R131, 0.25 ;  /* 0x3e80000083831820 */ /* 0x000fe20000400000 */
[----:B------:R-:W-:Y:S01]  /*4b090*/  BAR.SYNC.DEFER_BLOCKING 0x0 ;  /* 0x0000000000007b1d */ /* 0x000fe20000010000 */
        /* <DEDUP_REMOVED lines=45> */
[----:B------:R-:W-:Y:S01]  /*4b370*/  @P1 FMUL R67, R67, 0.25 ;  /* 0x3e80000043431820 */ /* 0x000fe20000400000 */
[----:B------:R-:W-:Y:S01]  /*4b380*/  @!P3 FMUL R30, R30, 16777216 ;  /* 0x4b8000001e1eb820 */ /* 0x000fe20000400000 */
[----:B------:R-:W-:Y:S01]  /*4b390*/  @!P3 FMUL R93, R93, 16777216 ;  /* 0x4b8000005d5db820 */ /* 0x000fe20000400000 */
[----:B------:R-:W-:Y:S01]  /*4b3a0*/  FMUL R227, R0, R87 ;  /* 0x0000005700e37220 */ /* 0x000fe20000400000 */
[----:B------:R-:W-:Y:S01]  /*4b3b0*/  @!P3 FMUL R64, R64, 16777216 ;  /* 0x4b8000004040b820 */ /* 0x000fe20000400000 */
[----:B------:R-:W-:Y:S01]  /*4b3c0*/  @!P3 FMUL R94, R94, 16777216 ;  /* 0x4b8000005e5eb820 */ /* 0x000fe20000400000 */
[C---:B------:R-:W-:Y:S01]  /*4b3d0*/  FMUL R140, R0.reuse, R78 ;  /* 0x0000004e008c7220 */ /* 0x040fe20000400000 */
[----:B------:R-:W-:Y:S01]  /*4b3e0*/  FMUL R84, R0, R84 ;  /* 0x0000005400547220 */ /* 0x000fe20000400000 */
[----:B------:R-:W-:Y:S01]  /*4b3f0*/  MOV R87, R224 ;  /* 0x000000e000577202 */ /* 0x000fe20000000f00 */
[----:B------:R-:W-:Y:S01]  /*4b400*/  @!P3 FMUL R36, R36, 16777216 ;  /* 0x4b8000002424b820 */ /* 0x000fe20000400000 */
[----:B------:R-:W3:Y:S01]  /*4b410*/  LDS.128 R60, [R234] ;  /* 0x00000000ea3c7984 */ /* 0x000ee20000000c00 */
[----:B------:R-:W-:Y:S01]  /*4b420*/  @!P3 FMUL R171, R171, 16777216 ;  /* 0x4b800000ababb820 */ /* 0x000fe20000400000 */
[----:B------:R-:W-:Y:S01]  /*4b430*/  @!P3 FMUL R172, R172, 16777216 ;  /* 0x4b800000acacb820 */ /* 0x000fe20000400000 */
[----:B------:R-:W-:Y:S01]  /*4b440*/  @!P3 FMUL R174, R174, 16777216 ;  /* 0x4b800000aeaeb820 */ /* 0x000fe20000400000 */
[----:B------:R-:W-:Y:S01]  /*4b450*/  LDS.128 R24, [R234+0x800] ;  /* 0x00080000ea187984 */ /* 0x000fe20000000c00 */
        /* <DEDUP_REMOVED lines=83> */
[----:B------:R-:W-:Y:S01]  /*4b990*/  @!P3 FMUL R67, R67, 16777216 ;  /* 0x4b8000004343b820 */ /* 0x000fe20000400000 */
[C---:B------:R-:W-:Y:S01]  /*4b9a0*/  FMUL R134, R0.reuse, R30 ;  /* 0x0000001e00867220 */ /* 0x040fe20000400000 */
[C---:B------:R-:W-:Y:S01]  /*4b9b0*/  FMUL R139, R0.reuse, R93 ;  /* 0x0000005d008b7220 */ /* 0x040fe20000400000 */
[C---:B------:R-:W-:Y:S01]  /*4b9c0*/  FMUL R30, R0.reuse, R64 ;  /* 0x00000040001e7220 */ /* 0x040fe20000400000 */
[C---:B------:R-:W-:Y:S01]  /*4b9d0*/  FMUL R138, R0.reuse, R94 ;  /* 0x0000005e008a7220 */ /* 0x040fe20000400000 */
[C---:B------:R-:W-:Y:S01]  /*4b9e0*/  FMUL R93, R0.reuse, R36 ;  /* 0x00000024005d7220 */ /* 0x040fe20000400000 */
[----:B------:R-:W-:Y:S01]  /*4b9f0*/  F2FP.F16.F32.PACK_AB R64, R87, R85 ;  /* 0x000000555740723e */ /* 0x000fe200000000ff */
        /* <DEDUP_REMOVED lines=77> */
[----:B------:R-:W-:Y:S01]  /*4bed0*/  MOV R85, R84 ;  /* 0x0000005400557202 */ /* 0x000fe20000000f00 */
[----:B------:R-:W-:Y:S01]  /*4bee0*/  FMUL R0, R0, R67 ;  /* 0x0000004300007220 */ /* 0x000fe20000400000 */
[----:B------:R-:W-:-:S02]  /*4bef0*/  MOV R88, R71 ;  /* 0x0000004700587202 */ /* 0x000fc40000000f00 */
[----:B------:R-:W-:Y:S02]  /*4bf00*/  MOV R84, R69 ;  /* 0x0000004500547202 */ /* 0x000fe40000000f00 */
[----:B------:R-:W-:Y:S02]  /*4bf10*/  MOV R90, R70 ;  /* 0x00000046005a7202 */ /* 0x000fe40000000f00 */
[----:B------:R-:W-:Y:S02]  /*4bf20*/  F2FP.F16.F32.PACK_AB R68, R246, R68 ;  /* 0x00000044f644723e */ /* 0x000fe400000000ff */
[----:B------:R-:W-:Y:S02]  /*4bf30*/  F2FP.F16.F32.PACK_AB R65, R212, R245 ;  /* 0x000000f5d441723e */ /* 0x000fe400000000ff */
[----:B------:R-:W-:Y:S02]  /*4bf40*/  F2FP.F16.F32.PACK_AB R69, R199, R213 ;  /* 0x000000d5c745723e */ /* 0x000fe400000000ff */
[----:B------:R-:W-:-:S02]  /*4bf50*/  F2FP.F16.F32.PACK_AB R66, R158, R198 ;  /* 0x000000c69e42723e */ /* 0x000fc400000000ff */
[----:B------:R-:W-:Y:S02]  /*4bf60*/  F2FP.F16.F32.PACK_AB R70, R159, R157 ;  /* 0x0000009d9f46723e */ /* 0x000fe400000000ff */
[----:B------:R-:W-:Y:S01]  /*4bf70*/  F2FP.F16.F32.PACK_AB R67, R162, R160 ;  /* 0x000000a0a243723e */ /* 0x000fe200000000ff */
[----:B------:R-:W-:Y:S01]  /*4bf80*/  BAR.SYNC.DEFER_BLOCKING 0x0 ;  /* 0x0000000000007b1d */ /* 0x000fe20000010000 */
[----:B------:R-:W-:-:S05]  /*4bf90*/  F2FP.F16.F32.PACK_AB R71, R163, R161 ;  /* 0x000000a1a347723e */ /* 0x000fca00000000ff */
[----:B------:R-:W-:Y:S04]  /*4bfa0*/  STS.128 [R2], R64 ;  /* 0x0000004002007388 */ /* 0x000fe80000000c00 */
[----:B------:R-:W-:Y:S01]  /*4bfb0*/  STS.128 [R2+0x400], R68 ;  /* 0x0004004402007388 */ /* 0x000fe20000000c00 */
[----:B------:R-:W-:Y:S01]  /*4bfc0*/  BAR.SYNC.DEFER_BLOCKING 0x0 ;  /* 0x0000000000007b1d */ /* 0x000fe20000010000 */
[----:B------:R-:W-:Y:S01]  /*4bfd0*/  IMAD.MOV.U32 R87, RZ, RZ, R79 ;  /* 0x000000ffff577224 */ /* 0x000fe200078e004f */
[----:B------:R-:W-:Y:S01]  /*4bfe0*/  F2FP.F16.F32.PACK_AB R72, R77, R72 ;  /* 0x000000484d48723e */ /* 0x000fe200000000ff */
[----:B------:R-:W-:Y:S01]  /*4bff0*/  IMAD.MOV.U32 R95, RZ, RZ, R78 ;  /* 0x000000ffff5f7224 */ /* 0x000fe200078e004e */
[----:B------:R-:W-:Y:S02]  /*4c000*/  MOV R92, R75 ;  /* 0x0000004b005c7202 */ /* 0x000fe40000000f00 */
[----:B------:R-:W4:Y:S04]  /*4c010*/  LDS.128 R68, [R234] ;  /* 0x00000000ea447984 */ /* 0x000f280000000c00 */
[----:B------:R-:W-:Y:S01]  /*4c020*/  LDS.128 R64, [R234+0x800] ;  /* 0x00080000ea407984 */ /* 0x000fe20000000c00 */
[----:B------:R-:W-:-:S02]  /*4c030*/  MOV R103, R73 ;  /* 0x0000004900677202 */ /* 0x000fc40000000f00 */
[----:B------:R-:W-:Y:S02]  /*4c040*/  MOV R100, R74 ;  /* 0x0000004a00647202 */ /* 0x000fe40000000f00 */
[----:B------:R-:W-:Y:S02]  /*4c050*/  F2FP.F16.F32.PACK_AB R76, R244, R76 ;  /* 0x0000004cf44c723e */ /* 0x000fe400000000ff */
[----:B------:R-:W-:Y:S02]  /*4c060*/  F2FP.F16.F32.PACK_AB R73, R210, R232 ;  /* 0x000000e8d249723e */ /* 0x000fe400000000ff */
[----:B------:R-:W-:Y:S02]  /*4c070*/  F2FP.F16.F32.PACK_AB R77, R171, R211 ;  /* 0x000000d3ab4d723e */ /* 0x000fe400000000ff */
[----:B------:R-:W-:Y:S02]  /*4c080*/  F2FP.F16.F32.PACK_AB R74, R174, R172 ;  /* 0x000000acae4a723e */ /* 0x000fe400000000ff */
[----:B------:R-:W-:-:S02]  /*4c090*/  F2FP.F16.F32.PACK_AB R78, R175, R173 ;  /* 0x000000adaf4e723e */ /* 0x000fc400000000ff */
[----:B------:R-:W-:Y:S01]  /*4c0a0*/  F2FP.F16.F32.PACK_AB R75, R178, R176 ;  /* 0x000000b0b24b723e */ /* 0x000fe200000000ff */
[----:B------:R-:W-:Y:S01]  /*4c0b0*/  BAR.SYNC.DEFER_BLOCKING 0x0 ;  /* 0x0000000000007b1d */ /* 0x000fe20000010000 */
[----:B------:R-:W-:-:S05]  /*4c0c0*/  F2FP.F16.F32.PACK_AB R79, R179, R177 ;  /* 0x000000b1b34f723e */ /* 0x000fca00000000ff */
[----:B------:R-:W-:Y:S04]  /*4c0d0*/  STS.128 [R2], R72 ;  /* 0x0000004802007388 */ /* 0x000fe80000000c00 */
[----:B------:R-:W-:Y:S01]  /*4c0e0*/  STS.128 [R2+0x400], R76 ;  /* 0x0004004c02007388 */ /* 0x000fe20000000c00 */
[----:B------:R-:W-:Y:S01]  /*4c0f0*/  BAR.SYNC.DEFER_BLOCKING 0x0 ;  /* 0x0000000000007b1d */ /* 0x000fe20000010000 */
[----:B------:R-:W-:Y:S01]  /*4c100*/  F2FP.F16.F32.PACK_AB R84, R90, R84 ;  /* 0x000000545a54723e */ /* 0x000fe200000000ff */
[----:B------:R-:W-:Y:S01]  /*4c110*/  IMAD.MOV.U32 R104, RZ, RZ, R87 ;  /* 0x000000ffff687224 */ /* 0x000fe200078e0057 */
[----:B------:R-:W-:Y:S02]  /*4c120*/  MOV R235, R85 ;  /* 0x0000005500eb7202 */ /* 0x000fe40000000f00 */
[----:B------:R-:W-:Y:S01]  /*4c130*/  MOV R238, R86 ;  /* 0x0000005600ee7202 */ /* 0x000fe20000000f00 */
[----:B------:R-:W0:Y:S04]  /*4c140*/  LDS.128 R76, [R234] ;  /* 0x00000000ea4c7984 */ /* 0x000e280000000c00 */
[----:B------:R-:W-:Y:S01]  /*4c150*/  LDS.128 R72, [R234+0x800] ;  /* 0x00080000ea487984 */ /* 0x000fe20000000c00 */
[----:B------:R-:W-:-:S02]  /*4c160*/  F2FP.F16.F32.PACK_AB R88, R231, R88 ;  /* 0x00000058e758723e */ /* 0x000fc400000000ff */
[----:B------:R-:W-:Y:S02]  /*4c170*/  F2FP.F16.F32.PACK_AB R85, R186, R230 ;  /* 0x000000e6ba55723e */ /* 0x000fe400000000ff */
[----:B------:R-:W-:Y:S02]  /*4c180*/  F2FP.F16.F32.PACK_AB R89, R187, R185 ;  /* 0x000000b9bb59723e */ /* 0x000fe400000000ff */
[----:B------:R-:W-:Y:S02]  /*4c190*/  F2FP.F16.F32.PACK_AB R86, R190, R188 ;  /* 0x000000bcbe56723e */ /* 0x000fe400000000ff */
[----:B------:R-:W-:Y:S02]  /*4c1a0*/  F2FP.F16.F32.PACK_AB R90, R191, R189 ;  /* 0x000000bdbf5a723e */ /* 0x000fe400000000ff */
[----:B------:R-:W-:Y:S01]  /*4c1b0*/  F2FP.F16.F32.PACK_AB R87, R194, R192 ;  /* 0x000000c0c257723e */ /* 0x000fe200000000ff */
[----:B------:R-:W-:Y:S01]  /*4c1c0*/  BAR.SYNC.DEFER_BLOCKING 0x0 ;  /* 0x0000000000007b1d */ /* 0x000fe20000010000 */
[----:B------:R-:W-:-:S05]  /*4c1d0*/  F2FP.F16.F32.PACK_AB R91, R195, R193 ;  /* 0x000000c1c35b723e */ /* 0x000fca00000000ff */
[----:B------:R-:W-:Y:S04]  /*4c1e0*/  STS.128 [R2], R84 ;  /* 0x0000005402007388 */ /* 0x000fe80000000c00 */
[----:B------:R0:W-:Y:S01]  /*4c1f0*/  STS.128 [R2+0x400], R88 ;  /* 0x0004005802007388 */ /* 0x0001e20000000c00 */
[----:B------:R-:W-:Y:S01]  /*4c200*/  BAR.SYNC.DEFER_BLOCKING 0x0 ;  /* 0x0000000000007b1d */ /* 0x000fe20000010000 */
[----:B------:R-:W-:Y:S02]  /*4c210*/  F2FP.F16.F32.PACK_AB R92, R103, R92 ;  /* 0x0000005c675c723e */ /* 0x000fe400000000ff */
[----:B------:R-:W-:Y:S02]  /*4c220*/  MOV R250, R95 ;  /* 0x0000005f00fa7202 */ /* 0x000fe40000000f00 */
[----:B------:R-:W-:-:S02]  /*4c230*/  F2FP.F16.F32.PACK_AB R95, R82, R80 ;  /* 0x00000050525f723e */ /* 0x000fc400000000ff */
[----:B------:R-:W-:Y:S01]  /*4c240*/  F2FP.F16.F32.PACK_AB R103, R83, R81 ;  /* 0x000000515367723e */ /* 0x000fe200000000ff */
[----:B------:R-:W1:Y:S04]  /*4c250*/  LDS.128 R84, [R234] ;  /* 0x00000000ea547984 */ /* 0x000e680000000c00 */
[----:B------:R-:W-:Y:S01]  /*4c260*/  LDS.128 R80, [R234+0x800] ;  /* 0x00080000ea507984 */ /* 0x000fe20000000c00 */
[----:B------:R-:W-:Y:S01]  /*4c270*/  IMAD.MOV.U32 R249, RZ, RZ, R93 ;  /* 0x000000fffff97224 */ /* 0x000fe200078e005d */
[----:B------:R-:W-:Y:S02]  /*4c280*/  MOV R233, R94 ;  /* 0x0000005e00e97202 */ /* 0x000fe40000000f00 */
[----:B------:R-:W-:Y:S02]  /*4c290*/  MOV R236, R102 ;  /* 0x0000006600ec7202 */ /* 0x000fe40000000f00 */
[----:B------:R-:W-:-:S02]  /*4c2a0*/  MOV R108, R101 ;  /* 0x00000065006c7202 */ /* 0x000fc40000000f00 */
        /* <DEDUP_REMOVED lines=9> */
[----:B0-----:R-:W-:Y:S01]  /*4c340*/  F2FP.F16.F32.PACK_AB R88, R238, R235 ;  /* 0x000000ebee58723e */ /* 0x001fe200000000ff */
[----:B------:R-:W-:Y:S01]  /*4c350*/  IMAD.MOV.U32 R238, RZ, RZ, R107 ;  /* 0x000000ffffee7224 */ /* 0x000fe200078e006b */
[----:B------:R-:W-:Y:S02]  /*4c360*/  F2FP.F16.F32.PACK_AB R91, R98, R96 ;  /* 0x00000060625b723e */ /* 0x000fe400000000ff */
[----:B------:R-:W-:-:S02]  /*4c370*/  F2FP.F16.F32.PACK_AB R107, R99, R97 ;  /* 0x00000061636b723e */ /* 0x000fc400000000ff */
[----:B------:R-:W0:Y:S04]  /*4c380*/  LDS.128 R96, [R234] ;  /* 0x00000000ea607984 */ /* 0x000e280000000c00 */
[----:B------:R-:W-:Y:S01]  /*4c390*/  LDS.128 R92, [R234+0x800] ;  /* 0x00080000ea5c7984 */ /* 0x000fe20000000c00 */
[----:B------:R-:W-:Y:S02]  /*4c3a0*/  MOV R235, R105 ;  /* 0x0000006900eb7202 */ /* 0x000fe40000000f00 */
[----:B------:R-:W-:Y:S02]  /*4c3b0*/  MOV R239, R106 ;  /* 0x0000006a00ef7202 */ /* 0x000fe40000000f00 */
[----:B------:R-:W-:Y:S02]  /*4c3c0*/  F2FP.F16.F32.PACK_AB R104, R227, R104 ;  /* 0x00000068e368723e */ /* 0x000fe400000000ff */
[----:B------:R-:W-:-:S02]  /*4c3d0*/  F2FP.F16.F32.PACK_AB R89, R180, R226 ;  /* 0x000000e2b459723e */ /* 0x000fc400000000ff */
[----:B------:R-:W-:Y:S02]  /*4c3e0*/  F2FP.F16.F32.PACK_AB R105, R165, R181 ;  /* 0x000000b5a569723e */ /* 0x000fe400000000ff */
[----:B------:R-:W-:Y:S01]  /*4c3f0*/  F2FP.F16.F32.PACK_AB R90, R138, R164 ;  /* 0x000000a48a5a723e */ /* 0x000fe200000000ff */
[----:B------:R-:W-:Y:S01]  /*4c400*/  BAR.SYNC.DEFER_BLOCKING 0x0 ;  /* 0x0000000000007b1d */ /* 0x000fe20000010000 */
[----:B------:R-:W-:Y:S02]  /*4c410*/  F2FP.F16.F32.PACK_AB R106, R132, R139 ;  /* 0x0000008b846a723e */ /* 0x000fe400000000ff */
[----:B-1----:R-:W-:Y:S02]  /*4c420*/  F2FP.F16.F32.PACK_AB R100, R236, R233 ;  /* 0x000000e9ec64723e */ /* 0x002fe400000000ff */
[----:B------:R-:W-:-:S03]  /*4c430*/  F2FP.F16.F32.PACK_AB R108, R225, R108 ;  /* 0x0000006ce16c723e */ /* 0x000fc600000000ff */
[----:B------:R-:W1:Y:S01]  /*4c440*/  LDC.64 R132, c[0x0][0x3e0] ;  /* 0x0000f800ff847b82 */ /* 0x000e620000000a00 */
[----:B------:R-:W-:Y:S04]  /*4c450*/  STS.128 [R2], R88 ;  /* 0x0000005802007388 */ /* 0x000fe80000000c00 */
[----:B------:R-:W-:Y:S03]  /*4c460*/  STS.128 [R2+0x400], R104 ;  /* 0x0004006802007388 */ /* 0x000fe60000000c00 */
[----:B------:R-:W-:Y:S01]  /*4c470*/  BAR.SYNC.DEFER_BLOCKING 0x0 ;  /* 0x0000000000007b1d */ /* 0x000fe20000010000 */
[----:B------:R-:W-:Y:S01]  /*4c480*/  MOV R236, R111 ;  /* 0x0000006f00ec7202 */ /* 0x000fe20000000f00 */
[----:B------:R-:W-:Y:S01]  /*4c490*/  IMAD.MOV.U32 R233, RZ, RZ, R109 ;  /* 0x000000ffffe97224 */ /* 0x000fe200078e006d */
[----:B------:R-:W-:-:S03]  /*4c4a0*/  F2FP.F16.F32.PACK_AB R101, R169, R224 ;  /* 0x000000e0a965723e */ /* 0x000fc600000000ff */
[----:B------:R-:W0:Y:S04]  /*4c4b0*/  LDS.128 R104, [R234] ;  /* 0x00000000ea687984 */ /* 0x000e280000000c00 */
[----:B------:R-:W-:Y:S01]  /*4c4c0*/  LDS.128 R88, [R234+0x800] ;  /* 0x00080000ea587984 */ /* 0x000fe20000000c00 */
[----:B------:R-:W-:Y:S02]  /*4c4d0*/  F2FP.F16.F32.PACK_AB R109, R156, R170 ;  /* 0x000000aa9c6d723e */ /* 0x000fe400000000ff */
[----:B------:R-:W-:Y:S02]  /*4c4e0*/  F2FP.F16.F32.PACK_AB R102, R135, R155 ;  /* 0x0000009b8766723e */ /* 0x000fe400000000ff */
[----:B------:R-:W-:Y:S02]  /*4c4f0*/  F2FP.F16.F32.PACK_AB R110, R110, R137 ;  /* 0x000000896e6e723e */ /* 0x000fe400000000ff */
[----:B------:R-:W-:Y:S01]  /*4c500*/  F2FP.F16.F32.PACK_AB R103, R114, R112 ;  /* 0x000000707267723e */ /* 0x000fe200000000ff */
[----:B------:R-:W-:Y:S01]  /*4c510*/  BAR.SYNC.DEFER_BLOCKING 0x0 ;  /* 0x0000000000007b1d */ /* 0x000fe20000010000 */
[----:B------:R-:W-:-:S05]  /*4c520*/  F2FP.F16.F32.PACK_AB R111, R115, R113 ;  /* 0x00000071736f723e */ /* 0x000fca00000000ff */
[----:B------:R-:W-:Y:S04]  /*4c530*/  STS.128 [R2], R100 ;  /* 0x0000006402007388 */ /* 0x000fe80000000c00 */
[----:B------:R-:W-:Y:S01]  /*4c540*/  STS.128 [R2+0x400], R108 ;  /* 0x0004006c02007388 */ /* 0x000fe20000000c00 */
[----:B------:R-:W-:Y:S01]  /*4c550*/  BAR.SYNC.DEFER_BLOCKING 0x0 ;  /* 0x0000000000007b1d */ /* 0x000fe20000010000 */
[----:B------:R-:W-:Y:S02]  /*4c560*/  F2FP.F16.F32.PACK_AB R113, R120, R223 ;  /* 0x000000df7871723e */ /* 0x000fe400000000ff */
[----:B------:R-:W-:-:S03]  /*4c570*/  F2FP.F16.F32.PACK_AB R120, R221, R233 ;  /* 0x000000e9dd78723e */ /* 0x000fc600000000ff */
[----:B------:R-:W0:Y:S01]  /*4c580*/  S2R R233, SR_TID.X ;  /* 0x0000000000e97919 */ /* 0x000e220000002100 */
[----:B------:R-:W1:Y:S04]  /*4c590*/  LDS.128 R108, [R234] ;  /* 0x00000000ea6c7984 */ /* 0x000e680000000c00 */
[----:B------:R-:W-:Y:S01]  /*4c5a0*/  LDS.128 R100, [R234+0x800] ;  /* 0x00080000ea647984 */ /* 0x000fe20000000c00 */
[----:B------:R-:W-:Y:S02]  /*4c5b0*/  F2FP.F16.F32.PACK_AB R114, R119, R124 ;  /* 0x0000007c7772723e */ /* 0x000fe400000000ff */
[----:B------:R-:W-:Y:S02]  /*4c5c0*/  F2FP.F16.F32.PACK_AB R112, R251, R239 ;  /* 0x000000effb70723e */ /* 0x000fe400000000ff */
[----:B------:R-:W-:-:S02]  /*4c5d0*/  F2FP.F16.F32.PACK_AB R116, R116, R252 ;  /* 0x000000fc7474723e */ /* 0x000fc400000000ff */
[----:B------:R-:W-:Y:S02]  /*4c5e0*/  F2FP.F16.F32.PACK_AB R117, R117, R168 ;  /* 0x000000a87575723e */ /* 0x000fe400000000ff */
[----:B------:R-:W-:Y:S02]  /*4c5f0*/  F2FP.F16.F32.PACK_AB R118, R118, R125 ;  /* 0x0000007d7676723e */ /* 0x000fe400000000ff */
[----:B------:R-:W-:Y:S01]  /*4c600*/  F2FP.F16.F32.PACK_AB R115, R130, R128 ;  /* 0x000000808273723e */ /* 0x000fe200000000ff */
[----:B------:R-:W-:Y:S01]  /*4c610*/  BAR.SYNC.DEFER_BLOCKING 0x0 ;  /* 0x0000000000007b1d */ /* 0x000fe20000010000 */
[----:B------:R-:W-:Y:S02]  /*4c620*/  F2FP.F16.F32.PACK_AB R119, R131, R129 ;  /* 0x000000818377723e */ /* 0x000fe400000000ff */
[----:B0-----:R-:W-:-:S03]  /*4c630*/  LOP3.LUT R231, R233, 0x3f, RZ, 0xc0, !PT ;  /* 0x0000003fe9e77812 */ /* 0x001fc600078ec0ff */
[----:B------:R-:W0:Y:S01]  /*4c640*/  S2R R197, SR_CTAID.X ;  /* 0x0000000000c57919 */ /* 0x000e220000002500 */
[----:B------:R-:W-:Y:S04]  /*4c650*/  STS.128 [R2], R112 ;  /* 0x0000007002007388 */ /* 0x000fe80000000c00 */
[----:B------:R-:W-:Y:S01]  /*4c660*/  STS.128 [R2+0x400], R116 ;  /* 0x0004007402007388 */ /* 0x000fe20000000c00 */
[----:B------:R-:W-:Y:S06]  /*4c670*/  BAR.SYNC.DEFER_BLOCKING 0x0 ;  /* 0x0000000000007b1d */ /* 0x000fec0000010000 */
[----:B------:R-:W2:Y:S01]  /*4c680*/  S2R R233, SR_CTAID.Y ;  /* 0x0000000000e97919 */ /* 0x000ea20000002600 */
[----:B------:R-:W-:-:S02]  /*4c690*/  F2FP.F16.F32.PACK_AB R127, R18, R127 ;  /* 0x0000007f127f723e */ /* 0x000fc400000000ff */
[----:B------:R-:W-:Y:S02]  /*4c6a0*/  F2FP.F16.F32.PACK_AB R123, R19, R123 ;  /* 0x0000007b137b723e */ /* 0x000fe400000000ff */
[----:B------:R-:W3:Y:S01]  /*4c6b0*/  LDC.64 R18, c[0x0][0x398] ;  /* 0x0000e600ff127b82 */ /* 0x000ee20000000a00 */
[----:B------:R-:W3:Y:S04]  /*4c6c0*/  LDS.128 R116, [R234] ;  /* 0x00000000ea747984 */ /* 0x000ee80000000c00 */
[----:B------:R-:W-:Y:S01]  /*4c6d0*/  LDS.128 R112, [R234+0x800] ;  /* 0x00080000ea707984 */ /* 0x000fe20000000c00 */
[----:B0-----:R-:W-:Y:S02]  /*4c6e0*/  LEA R197, R197, R231, 0x6 ;  /* 0x000000e7c5c57211 */ /* 0x001fe400078e30ff */
[----:B------:R-:W-:-:S02]  /*4c6f0*/  F2FP.F16.F32.PACK_AB R124, R222, R236 ;  /* 0x000000ecde7c723e */ /* 0x000fc400000000ff */
[----:B------:R-:W-:Y:S01]  /*4c700*/  F2FP.F16.F32.PACK_AB R125, R154, R220 ;  /* 0x000000dc9a7d723e */ /* 0x000fe200000000ff */
[----:B-1----:R-:W-:Y:S01]  /*4c710*/  IMAD R139, R197, R133, RZ ;  /* 0x00000085c58b7224 */ /* 0x002fe200078e02ff */
[----:B------:R-:W-:Y:S01]  /*4c720*/  F2FP.F16.F32.PACK_AB R126, R126, R153 ;  /* 0x000000997e7e723e */ /* 0x000fe200000000ff */
[----:B------:R-:W-:Y:S01]  /*4c730*/  BAR.SYNC.DEFER_BLOCKING 0x0 ;  /* 0x0000000000007b1d */ /* 0x000fe20000010000 */
[----:B------:R-:W-:Y:S01]  /*4c740*/  F2FP.F16.F32.PACK_AB R128, R218, R238 ;  /* 0x000000eeda80723e */ /* 0x000fe200000000ff */
[----:B--2---:R-:W-:Y:S01]  /*4c750*/  IMAD R138, R233, R132, RZ ;  /* 0x00000084e98a7224 */ /* 0x004fe200078e02ff */
[----:B------:R-:W-:-:S03]  /*4c760*/  F2FP.F16.F32.PACK_AB R132, R217, R235 ;  /* 0x000000ebd984723e */ /* 0x000fc600000000ff */
[----:B------:R-:W2:Y:S01]  /*4c770*/  LDL.LU R238, [R1+0x14] ;  /* 0x0000140001ee7983 */ /* 0x000ea20000300800 */
[----:B------:R-:W-:-:S03]  /*4c780*/  SHF.L.U32 R137, R138, 0x1, RZ ;  /* 0x000000018a897819 */ /* 0x000fc600000006ff */
[----:B------:R-:W4:Y:S04]  /*4c790*/  LDL.LU R235, [R1+0x18] ;  /* 0x0000180001eb7983 */ /* 0x000f280000300800 */
[----:B------:R0:W-:Y:S02]  /*4c7a0*/  STS.128 [R2], R124 ;  /* 0x0000007c02007388 */ /* 0x0001e40000000c00 */
[----:B0-----:R-:W-:-:S04]  /*4c7b0*/  SHF.L.U32 R124, R139, 0x1, RZ ;  /* 0x000000018b7c7819 */ /* 0x001fc800000006ff */
[----:B---3--:R-:W-:Y:S02]  /*4c7c0*/  IADD3 R137, P0, P1, R124, R18, R137 ;  /* 0x000000127c897210 */ /* 0x008fe4000791e089 */
[----:B------:R-:W-:Y:S02]  /*4c7d0*/  F2FP.F16.F32.PACK_AB R124, R38, R249 ;  /* 0x000000f9267c723e */ /* 0x000fe400000000ff */
[----:B------:R-:W3:Y:S01]  /*4c7e0*/  LDL.LU R249, [R1+0x1c] ;  /* 0x00001c0001f97983 */ /* 0x000ee20000300800 */
[----:B------:R-:W-:Y:S02]  /*4c7f0*/  F2FP.F16.F32.PACK_AB R121, R121, R219 ;  /* 0x000000db7979723e */ /* 0x000fe400000000ff */
[----:B------:R-:W-:-:S05]  /*4c800*/  F2FP.F16.F32.PACK_AB R122, R122, R152 ;  /* 0x000000987a7a723e */ /* 0x000fca00000000ff */
[----:B------:R-:W-:Y:S01]  /*4c810*/  STS.128 [R2+0x400], R120 ;  /* 0x0004007802007388 */ /* 0x000fe20000000c00 */
[----:B------:R-:W-:Y:S01]  /*4c820*/  BAR.SYNC.DEFER_BLOCKING 0x0 ;  /* 0x0000000000007b1d */ /* 0x000fe20000010000 */
[----:B------:R-:W-:Y:S02]  /*4c830*/  F2FP.F16.F32.PACK_AB R131, R34, R32 ;  /* 0x000000202283723e */ /* 0x000fe400000000ff */
[----:B------:R-:W-:Y:S02]  /*4c840*/  F2FP.F16.F32.PACK_AB R135, R35, R33 ;  /* 0x000000212387723e */ /* 0x000fe400000000ff */
[----:B------:R-:W-:Y:S01]  /*4c850*/  F2FP.F16.F32.PACK_AB R130, R134, R149 ;  /* 0x000000958682723e */ /* 0x000fe200000000ff */
[----:B------:R-:W0:Y:S04]  /*4c860*/  LDS.128 R32, [R234] ;  /* 0x00000000ea207984 */ /* 0x000e280000000c00 */
[----:B------:R-:W-:Y:S01]  /*4c870*/  LDS.128 R120, [R234+0x800] ;  /* 0x00080000ea787984 */ /* 0x000fe20000000c00 */
[----:B------:R-:W-:Y:S01]  /*4c880*/  F2FP.F16.F32.PACK_AB R129, R151, R216 ;  /* 0x000000d89781723e */ /* 0x000fe200000000ff */
[----:B------:R-:W-:Y:S01]  /*4c890*/  BAR.SYNC.DEFER_BLOCKING 0x0 ;  /* 0x0000000000007b1d */ /* 0x000fe20000010000 */
[----:B------:R-:W-:-:S02]  /*4c8a0*/  F2FP.F16.F32.PACK_AB R133, R150, R184 ;  /* 0x000000b89685723e */ /* 0x000fc400000000ff */
[----:B------:R-:W-:Y:S01]  /*4c8b0*/  F2FP.F16.F32.PACK_AB R134, R31, R148 ;  /* 0x000000941f86723e */ /* 0x000fe200000000ff */
[----:B------:R-:W-:Y:S01]  /*4c8c0*/  IMAD.MOV.U32 R236, RZ, RZ, R250 ;  /* 0x000000ffffec7224 */ /* 0x000fe200078e00fa */
[----:B------:R-:W-:-:S03]  /*4c8d0*/  F2FP.F16.F32.PACK_AB R125, R42, R40 ;  /* 0x000000282a7d723e */ /* 0x000fc600000000ff */
[----:B------:R-:W1:Y:S01]  /*4c8e0*/  LDC R31, c[0x0][0x3e8] ;  /* 0x0000fa00ff1f7b82 */ /* 0x000e620000000800 */
[----:B------:R0:W-:Y:S04]  /*4c8f0*/  STS.128 [R2], R128 ;  /* 0x0000008002007388 */ /* 0x0001e80000000c00 */
[----:B------:R-:W-:Y:S01]  /*4c900*/  STS.128 [R2+0x400], R132 ;  /* 0x0004008402007388 */ /* 0x000fe20000000c00 */
[----:B------:R-:W-:Y:S02]  /*4c910*/  F2FP.F16.F32.PACK_AB R141, R43, R41 ;  /* 0x000000292b8d723e */ /* 0x000fe400000000ff */
[----:B------:R-:W-:Y:S01]  /*4c920*/  BAR.SYNC.DEFER_BLOCKING 0x0 ;  /* 0x0000000000007b1d */ /* 0x000fe20000010000 */
[----:B------:R-:W-:Y:S02]  /*4c930*/  F2FP.F16.F32.PACK_AB R126, R46, R44 ;  /* 0x0000002c2e7e723e */ /* 0x000fe400000000ff */
[----:B------:R-:W-:-:S03]  /*4c940*/  F2FP.F16.F32.PACK_AB R142, R47, R45 ;  /* 0x0000002d2f8e723e */ /* 0x000fc600000000ff */
[----:B------:R-:W0:Y:S01]  /*4c950*/  S2R R250, SR_TID.X ;  /* 0x0000000000fa7919 */ /* 0x000e220000002100 */
[----:B------:R-:W1:Y:S04]  /*4c960*/  LDS.128 R44, [R234] ;  /* 0x00000000ea2c7984 */ /* 0x000e680000000c00 */
[----:B------:R-:W-:Y:S01]  /*4c970*/  LDS.128 R40, [R234+0x800] ;  /* 0x00080000ea287984 */ /* 0x000fe20000000c00 */
[----:B------:R-:W-:Y:S02]  /*4c980*/  F2FP.F16.F32.PACK_AB R140, R39, R37 ;  /* 0x00000025278c723e */ /* 0x000fe400000000ff */
[----:B------:R-:W-:Y:S01]  /*4c990*/  F2FP.F16.F32.PACK_AB R127, R50, R48 ;  /* 0x00000030327f723e */ /* 0x000fe200000000ff */
[----:B------:R-:W-:Y:S01]  /*4c9a0*/  BAR.SYNC.DEFER_BLOCKING 0x0 ;  /* 0x0000000000007b1d */ /* 0x000fe20000010000 */
[----:B------:R-:W-:-:S02]  /*4c9b0*/  F2FP.F16.F32.PACK_AB R143, R51, R49 ;  /* 0x00000031338f723e */ /* 0x000fc400000000ff */
[----:B0-----:R-:W-:-:S04]  /*4c9c0*/  SHF.R.U32.HI R18, RZ, 0x6, R250 ;  /* 0x00000006ff127819 */ /* 0x001fc800000116fa */
[----:B------:R-:W-:Y:S01]  /*4c9d0*/  SGXT.U32 R18, R18, 0x1 ;  /* 0x000000011212781a */ /* 0x000fe20000000000 */
[----:B------:R-:W-:Y:S04]  /*4c9e0*/  STS.128 [R2], R124 ;  /* 0x0000007c02007388 */ /* 0x000fe80000000c00 */
[----:B------:R-:W-:Y:S01]  /*4c9f0*/  STS.128 [R2+0x400], R140 ;  /* 0x0004008c02007388 */ /* 0x000fe20000000c00 */
[----:B------:R-:W-:Y:S01]  /*4ca00*/  BAR.SYNC.DEFER_BLOCKING 0x0 ;  /* 0x0000000000007b1d */ /* 0x000fe20000010000 */
[----:B------:R-:W-:-:S04]  /*4ca10*/  IMAD.HI R138, R138, 0x2, RZ ;  /* 0x000000028a8a7827 */ /* 0x000fc800078e02ff */
[----:B------:R-:W-:Y:S01]  /*4ca20*/  IMAD.HI R37, R139, 0x2, RZ ;  /* 0x000000028b257827 */ /* 0x000fe200078e02ff */
[----:B------:R-:W-:-:S03]  /*4ca30*/  F2FP.F16.F32.PACK_AB R52, R54, R52 ;  /* 0x000000343634723e */ /* 0x000fc600000000ff */
[----:B-1----:R-:W-:Y:S01]  /*4ca40*/  IMAD R18, R18, R31, RZ ;  /* 0x0000001f12127224 */ /* 0x002fe200078e02ff */
[----:B------:R-:W-:Y:S02]  /*4ca50*/  IADD3.X R37, PT, PT, R37, R19, R138, P0, P1 ;  /* 0x0000001325257210 */ /* 0x000fe400007e248a */
[----:B------:R-:W-:Y:S02]  /*4ca60*/  F2FP.F16.F32.PACK_AB R54, R28, R16 ;  /* 0x000000101c36723e */ /* 0x000fe400000000ff */
[----:B------:R-:W-:Y:S02]  /*4ca70*/  LEA R28, P0, R18, R137, 0x1 ;  /* 0x00000089121c7211 */ /* 0x000fe400078008ff */
[----:B------:R-:W-:Y:S02]  /*4ca80*/  F2FP.F16.F32.PACK_AB R128, R55, R53 ;  /* 0x000000353780723e */ /* 0x000fe400000000ff */
[----:B------:R-:W-:Y:S02]  /*4ca90*/  F2FP.F16.F32.PACK_AB R53, R58, R56 ;  /* 0x000000383a35723e */ /* 0x000fe400000000ff */
[----:B------:R-:W-:-:S02]  /*4caa0*/  F2FP.F16.F32.PACK_AB R130, R29, R17 ;  /* 0x000000111d82723e */ /* 0x000fc400000000ff */
[----:B------:R-:W-:Y:S02]  /*4cab0*/  LEA R56, R31, R18, 0x1 ;  /* 0x000000121f387211 */ /* 0x000fe400078e08ff */
[----:B------:R-:W-:Y:S01]  /*4cac0*/  LEA.HI.X.SX32 R29, R18, R37, 0x1, P0 ;  /* 0x00000025121d7211 */ /* 0x000fe200000f0eff */
[----:B------:R-:W0:Y:S04]  /*4cad0*/  LDS.128 R48, [R234] ;  /* 0x00000000ea307984 */ /* 0x000e280000000c00 */
[----:B------:R-:W-:Y:S01]  /*4cae0*/  LDS.128 R16, [R234+0x800] ;  /* 0x00080000ea107984 */ /* 0x000fe20000000c00 */
[----:B------:R-:W-:Y:S02]  /*4caf0*/  F2FP.F16.F32.PACK_AB R129, R59, R57 ;  /* 0x000000393b81723e */ /* 0x000fe400000000ff */
[----:B------:R-:W-:Y:S01]  /*4cb00*/  F2FP.F16.F32.PACK_AB R55, R136, R30 ;  /* 0x0000001e8837723e */ /* 0x000fe200000000ff */
[----:B------:R-:W-:Y:S01]  /*4cb10*/  BAR.SYNC.DEFER_BLOCKING 0x0 ;  /* 0x0000000000007b1d */ /* 0x000fe20000010000 */
[----:B------:R-:W-:-:S02]  /*4cb20*/  F2FP.F16.F32.PACK_AB R131, R0, R36 ;  /* 0x000000240083723e */ /* 0x000fc400000000ff */
[C---:B------:R-:W-:Y:S02]  /*4cb30*/  LEA R38, P1, R56.reuse, R137, 0x1 ;  /* 0x0000008938267211 */ /* 0x040fe400078208ff */
[C---:B------:R-:W-:Y:S02]  /*4cb40*/  LEA R0, R31.reuse, R56, 0x1 ;  /* 0x000000381f007211 */ /* 0x040fe400078e08ff */
[----:B------:R-:W-:Y:S02]  /*4cb50*/  LEA.HI.X.SX32 R39, R56, R37, 0x1, P1 ;  /* 0x0000002538277211 */ /* 0x000fe400008f0eff */
[C---:B------:R-:W-:Y:S02]  /*4cb60*/  LEA R56, P0, R0.reuse, R137, 0x1 ;  /* 0x0000008900387211 */ /* 0x040fe400078008ff */
[C---:B------:R-:W-:Y:S01]  /*4cb70*/  LEA R30, R31.reuse, R0, 0x1 ;  /* 0x000000001f1e7211 */ /* 0x040fe200078e08ff */
[----:B------:R1:W-:Y:S04]  /*4cb80*/  STS.128 [R2], R52 ;  /* 0x0000003402007388 */ /* 0x0003e80000000c00 */
[----:B------:R0:W-:Y:S01]  /*4cb90*/  STS.128 [R2+0x400], R128 ;  /* 0x0004008002007388 */ /* 0x0001e20000000c00 */
[----:B------:R-:W-:Y:S01]  /*4cba0*/  BAR.SYNC.DEFER_BLOCKING 0x0 ;  /* 0x0000000000007b1d */ /* 0x000fe20000010000 */
[----:B------:R-:W-:Y:S01]  /*4cbb0*/  LEA.HI.X.SX32 R57, R0, R37, 0x1, P0 ;  /* 0x0000002500397211 */ /* 0x000fe200000f0eff */
[----:B------:R-:W-:Y:S01]  /*4cbc0*/  IMAD R0, R31, 0x2, R30 ;  /* 0x000000021f007824 */ /* 0x000fe200078e021e */
[----:B------:R-:W-:-:S04]  /*4cbd0*/  LEA R58, P0, R30, R137, 0x1 ;  /* 0x000000891e3a7211 */ /* 0x000fc800078008ff */
[----:B------:R-:W-:Y:S02]  /*4cbe0*/  LEA.HI.X.SX32 R59, R30, R37, 0x1, P0 ;  /* 0x000000251e3b7211 */ /* 0x000fe400000f0eff */
[C---:B-1----:R-:W-:Y:S02]  /*4cbf0*/  LEA R52, P0, R0.reuse, R137, 0x1 ;  /* 0x0000008900347211 */ /* 0x042fe400078008ff */
[C---:B0-----:R-:W-:Y:S02]  /*4cc00*/  LEA R2, R31.reuse, R0, 0x1 ;  /* 0x000000001f027211 */ /* 0x041fe400078e08ff */
[----:B------:R-:W-:Y:S02]  /*4cc10*/  LEA.HI.X.SX32 R53, R0, R37, 0x1, P0 ;  /* 0x0000002500357211 */ /* 0x000fe400000f0eff */
[----:B------:R-:W-:Y:S01]  /*4cc20*/  LEA R0, R31, R2, 0x1 ;  /* 0x000000021f007211 */ /* 0x000fe200078e08ff */
[----:B------:R0:W-:Y:S02]  /*4cc30*/  STG.E.U16 desc[UR10][R28.64], R236 ;  /* 0x000000ec1c007986 */ /* 0x0001e4000c10150a */
[----:B0-----:R-:W-:-:S02]  /*4cc40*/  PRMT R29, R236, 0x7632, R29 ;  /* 0x00007632ec1d7816 */ /* 0x001fc4000000001d */
[C---:B------:R-:W-:Y:S01]  /*4cc50*/  LEA R28, P0, R2.reuse, R137, 0x1 ;  /* 0x00000089021c7211 */ /* 0x040fe200078008ff */
[----:B------:R-:W3:Y:S04]  /*4cc60*/  LDL.LU R236, [R1] ;  /* 0x0000000001ec7983 */ /* 0x000ee80000300800 */
[----:B------:R0:W-:Y:S02]  /*4cc70*/  STG.E.U16 desc[UR10][R38.64], R29 ;  /* 0x0000001d26007986 */ /* 0x0001e4000c10150a */
[----:B0-----:R-:W-:Y:S02]  /*4cc80*/  LEA.HI.X.SX32 R29, R2, R37, 0x1, P0 ;  /* 0x00000025021d7211 */ /* 0x001fe400000f0eff */
[----:B------:R-:W-:Y:S02]  /*4cc90*/  LEA R38, P0, R0, R137, 0x1 ;  /* 0x0000008900267211 */ /* 0x000fe400078008ff */
[----:B------:R-:W-:-:S02]  /*4cca0*/  LEA R2, R31, R0, 0x1 ;  /* 0x000000001f027211 */ /* 0x000fc400078e08ff */
[----:B------:R-:W-:Y:S02]  /*4ccb0*/  LEA.HI.X.SX32 R39, R0, R37, 0x1, P0 ;  /* 0x0000002500277211 */ /* 0x000fe400000f0eff */
[----:B------:R-:W-:Y:S01]  /*4ccc0*/  LEA R54, P0, R2, R137, 0x1 ;  /* 0x0000008902367211 */ /* 0x000fe200078008ff */
[C---:B------:R-:W-:Y:S01]  /*4ccd0*/  IMAD R0, R31.reuse, 0x2, R2 ;  /* 0x000000021f007824 */ /* 0x040fe200078e0202 */
[----:B--2---:R-:W-:Y:S01]  /*4cce0*/  PRMT R30, R238, 0x7632, R30 ;  /* 0x00007632ee1e7816 */ /* 0x004fe2000000001e */
[----:B------:R0:W-:Y:S01]  /*4ccf0*/  STG.E.U16 desc[UR10][R56.64], R238 ;  /* 0x000000ee38007986 */ /* 0x0001e2000c10150a */
[----:B------:R-:W-:Y:S02]  /*4cd00*/  LEA.HI.X.SX32 R55, R2, R37, 0x1, P0 ;  /* 0x0000002502377211 */ /* 0x000fe400000f0eff */
[----:B------:R-:W-:Y:S01]  /*4cd10*/  LEA R2, R31, R0, 0x1 ;  /* 0x000000001f027211 */ /* 0x000fe200078e08ff */
[----:B------:R-:W-:Y:S01]  /*4cd20*/  STG.E.U16 desc[UR10][R58.64], R30 ;  /* 0x0000001e3a007986 */ /* 0x000fe2000c10150a */
[----:B----4-:R-:W-:-:S03]  /*4cd30*/  PRMT R36, R235, 0x7632, R36 ;  /* 0x00007632eb247816 */ /* 0x010fc60000000024 */
[----:B------:R1:W-:Y:S01]  /*4cd40*/  STG.E.U16 desc[UR10][R52.64], R235 ;  /* 0x000000eb34007986 */ /* 0x0003e2000c10150a */
[----:B0-----:R-:W-:-:S03]  /*4cd50*/  LEA R56, P0, R0, R137, 0x1 ;  /* 0x0000008900387211 */ /* 0x001fc600078008ff */
[----:B------:R0:W-:Y:S01]  /*4cd60*/  STG.E.U16 desc[UR10][R28.64], R36 ;  /* 0x000000241c007986 */ /* 0x0001e2000c10150a */
[----:B------:R-:W-:-:S03]  /*4cd70*/  LEA.HI.X.SX32 R57, R0, R37, 0x1, P0 ;  /* 0x0000002500397211 */ /* 0x000fc600000f0eff */
[----:B------:R-:W2:Y:S01]  /*4cd80*/  LDL.LU R238, [R1+0x4] ;  /* 0x0000040001ee7983 */ /* 0x000ea20000300800 */
[----:B------:R-:W-:Y:S02]  /*4cd90*/  LEA R0, R31, R2, 0x1 ;  /* 0x000000021f007211 */ /* 0x000fe400078e08ff */
[C---:B-1----:R-:W-:Y:S01]  /*4cda0*/  LEA R52, P0, R2.reuse, R137, 0x1 ;  /* 0x0000008902347211 */ /* 0x042fe200078008ff */
[----:B------:R-:W4:Y:S03]  /*4cdb0*/  LDL.LU R235, [R1+0x8] ;  /* 0x0000080001eb7983 */ /* 0x000f260000300800 */
[----:B------:R-:W-:Y:S02]  /*4cdc0*/  LEA.HI.X.SX32 R53, R2, R37, 0x1, P0 ;  /* 0x0000002502357211 */ /* 0x000fe400000f0eff */
[----:B0-----:R-:W-:Y:S02]  /*4cdd0*/  LEA R28, P0, R0, R137, 0x1 ;  /* 0x00000089001c7211 */ /* 0x001fe400078008ff */
[----:B---3--:R-:W-:-:S02]  /*4cde0*/  PRMT R29, R249, 0x7632, R29 ;  /* 0x00007632f91d7816 */ /* 0x008fc4000000001d */
[----:B------:R-:W-:Y:S01]  /*4cdf0*/  LEA R2, R31, R0, 0x1 ;  /* 0x000000001f027211 */ /* 0x000fe200078e08ff */
[----:B------:R0:W-:Y:S04]  /*4ce00*/  STG.E.U16 desc[UR10][R38.64], R249 ;  /* 0x000000f926007986 */ /* 0x0001e8000c10150a */
[----:B------:R1:W-:Y:S01]  /*4ce10*/  STG.E.U16 desc[UR10][R54.64], R29 ;  /* 0x0000001d36007986 */ /* 0x0003e2000c10150a */
[----:B------:R-:W-:Y:S02]  /*4ce20*/  PRMT R30, R200, 0x7632, R30 ;  /* 0x00007632c81e7816 */ /* 0x000fe4000000001e */
[----:B------:R-:W-:Y:S01]  /*4ce30*/  PRMT R36, R203, 0x7632, R36 ;  /* 0x00007632cb247816 */ /* 0x000fe20000000024 */
[----:B0-----:R-:W3:Y:S01]  /*4ce40*/  LDL.LU R249, [R1+0xc] ;  /* 0x00000c0001f97983 */ /* 0x001ee20000300800 */
[----:B-1----:R-:W-:Y:S01]  /*4ce50*/  LEA.HI.X.SX32 R29, R0, R37, 0x1, P0 ;  /* 0x00000025001d7211 */ /* 0x002fe200000f0eff */
[----:B------:R-:W-:Y:S01]  /*4ce60*/  IMAD R0, R31, 0x2, R2 ;  /* 0x000000021f007824 */ /* 0x000fe200078e0202 */
[----:B------:R-:W-:-:S04]  /*4ce70*/  LEA R38, P0, R2, R137, 0x1 ;  /* 0x0000008902267211 */ /* 0x000fc800078008ff */
[----:B------:R-:W-:Y:S02]  /*4ce80*/  LEA.HI.X.SX32 R39, R2, R37, 0x1, P0 ;  /* 0x0000002502277211 */ /* 0x000fe400000f0eff */
[C---:B------:R-:W-:Y:S02]  /*4ce90*/  LEA R54, P0, R0.reuse, R137, 0x1 ;  /* 0x0000008900367211 */ /* 0x040fe400078008ff */
[C---:B------:R-:W-:Y:S01]  /*4cea0*/  LEA R2, R31.reuse, R0, 0x1 ;  /* 0x000000001f027211 */ /* 0x040fe200078e08ff */
[----:B------:R0:W-:Y:S01]  /*4ceb0*/  STG.E.U16 desc[UR10][R56.64], R200 ;  /* 0x000000c838007986 */ /* 0x0001e2000c10150a */
[----:B------:R-:W-:Y:S02]  /*4cec0*/  LEA.HI.X.SX32 R55, R0, R37, 0x1, P0 ;  /* 0x0000002500377211 */ /* 0x000fe400000f0eff */
[----:B------:R-:W-:Y:S01]  /*4ced0*/  LEA R0, R31, R2, 0x1 ;  /* 0x000000021f007211 */ /* 0x000fe200078e08ff */
[----:B------:R1:W-:Y:S01]  /*4cee0*/  STG.E.U16 desc[UR10][R52.64], R30 ;  /* 0x0000001e34007986 */ /* 0x0003e2000c10150a */
[----:B0-----:R-:W-:-:S03]  /*4cef0*/  LEA R56, P0, R2, R137, 0x1 ;  /* 0x0000008902387211 */ /* 0x001fc600078008ff */
[----:B------:R0:W-:Y:S01]  /*4cf00*/  STG.E.U16 desc[UR10][R28.64], R201 ;  /* 0x000000c91c007986 */ /* 0x0001e2000c10150a */
[----:B------:R-:W-:Y:S02]  /*4cf10*/  LEA.HI.X.SX32 R57, R2, R37, 0x1, P0 ;  /* 0x0000002502397211 */ /* 0x000fe400000f0eff */
[C---:B-1----:R-:W-:Y:S02]  /*4cf20*/  LEA R52, P0, R0.reuse, R137, 0x1 ;  /* 0x0000008900347211 */ /* 0x042fe400078008ff */
[----:B------:R-:W-:Y:S02]  /*4cf30*/  LEA R2, R31, R0, 0x1 ;  /* 0x000000001f027211 */ /* 0x000fe400078e08ff */
[----:B------:R-:W-:Y:S02]  /*4cf40*/  LEA.HI.X.SX32 R53, R0, R37, 0x1, P0 ;  /* 0x0000002500357211 */ /* 0x000fe400000f0eff */
[----:B0-----:R-:W-:Y:S01]  /*4cf50*/  PRMT R29, R201, 0x7632, R29 ;  /* 0x00007632c91d7816 */ /* 0x001fe2000000001d */
[----:B------:R-:W-:Y:S01]  /*4cf60*/  IMAD R0, R31, 0x2, R2 ;  /* 0x000000021f007824 */ /* 0x000fe200078e0202 */
[----:B------:R-:W-:-:S03]  /*4cf70*/  LEA R28, P0, R2, R137, 0x1 ;  /* 0x00000089021c7211 */ /* 0x000fc600078008ff */
[----:B------:R0:W-:Y:S01]  /*4cf80*/  STG.E.U16 desc[UR10][R38.64], R29 ;  /* 0x0000001d26007986 */ /* 0x0001e2000c10150a */
[----:B------:R-:W-:-:S03]  /*4cf90*/  PRMT R30, R202, 0x7632, R30 ;  /* 0x00007632ca1e7816 */ /* 0x000fc6000000001e */
[----:B------:R1:W-:Y:S01]  /*4cfa0*/  STG.E.U16 desc[UR10][R54.64], R202 ;  /* 0x000000ca36007986 */ /* 0x0003e2000c10150a */
[----:B0-----:R-:W-:Y:S02]  /*4cfb0*/  LEA.HI.X.SX32 R29, R2, R37, 0x1, P0 ;  /* 0x00000025021d7211 */ /* 0x001fe400000f0eff */
[C---:B------:R-:W-:Y:S02]  /*4cfc0*/  LEA R38, P0, R0.reuse, R137, 0x1 ;  /* 0x0000008900267211 */ /* 0x040fe400078008ff */
[C---:B------:R-:W-:Y:S02]  /*4cfd0*/  LEA R2, R31.reuse, R0, 0x1 ;  /* 0x000000001f027211 */ /* 0x040fe400078e08ff */
[----:B------:R-:W-:Y:S02]  /*4cfe0*/  LEA.HI.X.SX32 R39, R0, R37, 0x1, P0 ;  /* 0x0000002500277211 */ /* 0x000fe400000f0eff */
[C---:B-1----:R-:W-:Y:S02]  /*4cff0*/  LEA R54, P0, R2.reuse, R137, 0x1 ;  /* 0x0000008902367211 */ /* 0x042fe400078008ff */
[----:B------:R-:W-:Y:S01]  /*4d000*/  LEA R0, R31, R2, 0x1 ;  /* 0x000000021f007211 */ /* 0x000fe200078e08ff */
[----:B------:R0:W-:Y:S01]  /*4d010*/  STG.E.U16 desc[UR10][R56.64], R30 ;  /* 0x0000001e38007986 */ /* 0x0001e2000c10150a */
[----:B------:R-:W-:-:S02]  /*4d020*/  LEA.HI.X.SX32 R55, R2, R37, 0x1, P0 ;  /* 0x0000002502377211 */ /* 0x000fc400000f0eff */
[----:B------:R-:W-:Y:S01]  /*4d030*/  LEA R2, R31, R0, 0x1 ;  /* 0x000000001f027211 */ /* 0x000fe200078e08ff */
[----:B------:R1:W-:Y:S01]  /*4d040*/  STG.E.U16 desc[UR10][R52.64], R203 ;  /* 0x000000cb34007986 */ /* 0x0003e2000c10150a */
[----:B0-----:R-:W-:-:S03]  /*4d050*/  LEA R56, P0, R0, R137, 0x1 ;  /* 0x0000008900387211 */ /* 0x001fc600078008ff */
[----:B------:R0:W-:Y:S01]  /*4d060*/  STG.E.U16 desc[UR10][R28.64], R36 ;  /* 0x000000241c007986 */ /* 0x0001e2000c10150a */
[----:B------:R-:W-:Y:S01]  /*4d070*/  LEA.HI.X.SX32 R57, R0, R37, 0x1, P0 ;  /* 0x0000002500397211 */ /* 0x000fe200000f0eff */
[----:B------:R-:W-:Y:S01]  /*4d080*/  IMAD R0, R31, 0x2, R2 ;  /* 0x000000021f007824 */ /* 0x000fe200078e0202 */
[C---:B-1----:R-:W-:Y:S01]  /*4d090*/  LEA R52, P0, R2.reuse, R137, 0x1 ;  /* 0x0000008902347211 */ /* 0x042fe200078008ff */
[----:B------:R-:W-:Y:S03]  /*4d0a0*/  STG.E.U16 desc[UR10][R38.64], R20 ;  /* 0x0000001426007986 */ /* 0x000fe6000c10150a */
[----:B------:R-:W-:Y:S02]  /*4d0b0*/  LEA.HI.X.SX32 R53, R2, R37, 0x1, P0 ;  /* 0x0000002502357211 */ /* 0x000fe400000f0eff */
[----:B0-----:R-:W-:Y:S02]  /*4d0c0*/  PRMT R29, R20, 0x7632, R29 ;  /* 0x00007632141d7816 */ /* 0x001fe4000000001d */
[----:B------:R-:W-:-:S02]  /*4d0d0*/  LEA R28, P0, R0, R137, 0x1 ;  /* 0x00000089001c7211 */ /* 0x000fc400078008ff */
[----:B------:R-:W-:Y:S01]  /*4d0e0*/  LEA R2, R31, R0, 0x1 ;  /* 0x000000001f027211 */ /* 0x000fe200078e08ff */
[----:B------:R0:W-:Y:S01]  /*4d0f0*/  STG.E.U16 desc[UR10][R54.64], R29 ;  /* 0x0000001d36007986 */ /* 0x0001e2000c10150a */
[----:B------:R-:W-:Y:S02]  /*4d100*/  PRMT R30, R21, 0x7632, R30 ;  /* 0x00007632151e7816 */ /* 0x000fe4000000001e */
[----:B0-----:R-:W-:Y:S02]  /*4d110*/  LEA.HI.X.SX32 R29, R0, R37, 0x1, P0 ;  /* 0x00000025001d7211 */ /* 0x001fe400000f0eff */
[C---:B------:R-:W-:Y:S02]  /*4d120*/  LEA R38, P0, R2.reuse, R137, 0x1 ;  /* 0x0000008902267211 */ /* 0x040fe400078008ff */
[----:B------:R-:W-:Y:S02]  /*4d130*/  LEA R0, R31, R2, 0x1 ;  /* 0x000000021f007211 */ /* 0x000fe400078e08ff */
[----:B------:R-:W-:-:S02]  /*4d140*/  LEA.HI.X.SX32 R39, R2, R37, 0x1, P0 ;  /* 0x0000002502277211 */ /* 0x000fc400000f0eff */
[C---:B------:R-:W-:Y:S02]  /*4d150*/  LEA R54, P0, R0.reuse, R137, 0x1 ;  /* 0x0000008900367211 */ /* 0x040fe400078008ff */
[C---:B------:R-:W-:Y:S02]  /*4d160*/  LEA R2, R31.reuse, R0, 0x1 ;  /* 0x000000001f027211 */ /* 0x040fe400078e08ff */
[----:B------:R-:W-:Y:S02]  /*4d170*/  LEA.HI.X.SX32 R55, R0, R37, 0x1, P0 ;  /* 0x0000002500377211 */ /* 0x000fe400000f0eff */
[C---:B------:R-:W-:Y:S01]  /*4d180*/  LEA R20, P0, R2.reuse, R137, 0x1 ;  /* 0x0000008902147211 */ /* 0x040fe200078008ff */
[----:B------:R-:W-:Y:S01]  /*4d190*/  IMAD R0, R31, 0x2, R2 ;  /* 0x000000021f007824 */ /* 0x000fe200078e0202 */
[----:B------:R0:W-:Y:S04]  /*4d1a0*/  STG.E.U16 desc[UR10][R56.64], R21 ;  /* 0x0000001538007986 */ /* 0x0001e8000c10150a */
[----:B------:R1:W-:Y:S04]  /*4d1b0*/  STG.E.U16 desc[UR10][R52.64], R30 ;  /* 0x0000001e34007986 */ /* 0x0003e8000c10150a */
[----:B------:R1:W-:Y:S01]  /*4d1c0*/  STG.E.U16 desc[UR10][R28.64], R22 ;  /* 0x000000161c007986 */ /* 0x0003e2000c10150a */
[----:B0-----:R-:W-:-:S02]  /*4d1d0*/  LEA.HI.X.SX32 R21, R2, R37, 0x1, P0 ;  /* 0x0000002502157211 */ /* 0x001fc400000f0eff */
[C---:B------:R-:W-:Y:S02]  /*4d1e0*/  LEA R2, R31.reuse, R0, 0x1 ;  /* 0x000000001f027211 */ /* 0x040fe400078e08ff */
[----:B-1----:R-:W-:Y:S02]  /*4d1f0*/  LEA R52, P0, R0, R137, 0x1 ;  /* 0x0000008900347211 */ /* 0x002fe400078008ff */
[----:B------:R-:W-:Y:S02]  /*4d200*/  PRMT R29, R22, 0x7632, R29 ;  /* 0x00007632161d7816 */ /* 0x000fe4000000001d */
[----:B------:R-:W-:Y:S02]  /*4d210*/  LEA.HI.X.SX32 R53, R0, R37, 0x1, P0 ;  /* 0x0000002500357211 */ /* 0x000fe400000f0eff */
[----:B------:R-:W-:Y:S02]  /*4d220*/  LEA R28, P0, R2, R137, 0x1 ;  /* 0x00000089021c7211 */ /* 0x000fe400078008ff */
[----:B------:R-:W-:Y:S01]  /*4d230*/  LEA R0, R31, R2, 0x1 ;  /* 0x000000021f007211 */ /* 0x000fe200078e08ff */
[----:B------:R0:W-:Y:S01]  /*4d240*/  STG.E.U16 desc[UR10][R38.64], R29 ;  /* 0x0000001d26007986 */ /* 0x0001e2000c10150a */
[----:B------:R-:W-:-:S03]  /*4d250*/  PRMT R30, R23, 0x7632, R30 ;  /* 0x00007632171e7816 */ /* 0x000fc6000000001e */
[----:B------:R1:W-:Y:S01]  /*4d260*/  STG.E.U16 desc[UR10][R54.64], R23 ;  /* 0x0000001736007986 */ /* 0x0003e2000c10150a */
[----:B0-----:R-:W-:Y:S02]  /*4d270*/  LEA.HI.X.SX32 R29, R2, R37, 0x1, P0 ;  /* 0x00000025021d7211 */ /* 0x001fe400000f0eff */
[C---:B------:R-:W-:Y:S02]  /*4d280*/  LEA R38, P0, R0.reuse, R137, 0x1 ;  /* 0x0000008900267211 */ /* 0x040fe400078008ff */
[C---:B------:R-:W-:Y:S02]  /*4d290*/  LEA R2, R31.reuse, R0, 0x1 ;  /* 0x000000001f027211 */ /* 0x040fe400078e08ff */
[----:B------:R-:W-:Y:S02]  /*4d2a0*/  LEA.HI.X.SX32 R39, R0, R37, 0x1, P0 ;  /* 0x0000002500277211 */ /* 0x000fe400000f0eff */
[C---:B------:R-:W-:Y:S01]  /*4d2b0*/  LEA R22, P0, R2.reuse, R137, 0x1 ;  /* 0x0000008902167211 */ /* 0x040fe200078008ff */
[----:B------:R-:W-:Y:S01]  /*4d2c0*/  IMAD R0, R31, 0x2, R2 ;  /* 0x000000021f007824 */ /* 0x000fe200078e0202 */
[----:B------:R0:W-:Y:S02]  /*4d2d0*/  STG.E.U16 desc[UR10][R20.64], R30 ;  /* 0x0000001e14007986 */ /* 0x0001e4000c10150a */
[----:B-1----:R-:W-:-:S02]  /*4d2e0*/  LEA.HI.X.SX32 R23, R2, R37, 0x1, P0 ;  /* 0x0000002502177211 */ /* 0x002fc400000f0eff */
[----:B------:R-:W-:Y:S01]  /*4d2f0*/  LEA R2, R31, R0, 0x1 ;  /* 0x000000001f027211 */ /* 0x000fe200078e08ff */
[----:B------:R-:W-:Y:S01]  /*4d300*/  STG.E.U16 desc[UR10][R52.64], R8 ;  /* 0x0000000834007986 */ /* 0x000fe2000c10150a */
[----:B0-----:R-:W-:Y:S02]  /*4d310*/  PRMT R21, R8, 0x7632, R21 ;  /* 0x0000763208157816 */ /* 0x001fe40000000015 */
[----:B------:R-:W-:-:S03]  /*4d320*/  LEA R20, P0, R0, R137, 0x1 ;  /* 0x0000008900147211 */ /* 0x000fc600078008ff */
[----:B------:R0:W-:Y:S04]  /*4d330*/  STG.E.U16 desc[UR10][R28.64], R21 ;  /* 0x000000151c007986 */ /* 0x0001e8000c10150a */
[----:B------:R-:W-:Y:S01]  /*4d340*/  STG.E.U16 desc[UR10][R38.64], R9 ;  /* 0x0000000926007986 */ /* 0x000fe2000c10150a */
[----:B0-----:R-:W-:Y:S02]  /*4d350*/  LEA.HI.X.SX32 R21, R0, R37, 0x1, P0 ;  /* 0x0000002500157211 */ /* 0x001fe400000f0eff */
[----:B------:R-:W-:Y:S02]  /*4d360*/  LEA R52, P0, R2, R137, 0x1 ;  /* 0x0000008902347211 */ /* 0x000fe400078008ff */
[----:B------:R-:W-:Y:S02]  /*4d370*/  LEA R0, R31, R2, 0x1 ;  /* 0x000000021f007211 */ /* 0x000fe400078e08ff */
[----:B------:R-:W-:-:S02]  /*4d380*/  PRMT R29, R9, 0x7632, R29 ;  /* 0x00007632091d7816 */ /* 0x000fc4000000001d */
[----:B------:R-:W-:Y:S02]  /*4d390*/  LEA.HI.X.SX32 R53, R2, R37, 0x1, P0 ;  /* 0x0000002502357211 */ /* 0x000fe400000f0eff */
[C---:B------:R-:W-:Y:S02]  /*4d3a0*/  LEA R28, P0, R0.reuse, R137, 0x1 ;  /* 0x00000089001c7211 */ /* 0x040fe400078008ff */
[C---:B------:R-:W-:Y:S01]  /*4d3b0*/  LEA R2, R31.reuse, R0, 0x1 ;  /* 0x000000001f027211 */ /* 0x040fe200078e08ff */
[----:B------:R0:W-:Y:S04]  /*4d3c0*/  STG.E.U16 desc[UR10][R22.64], R29 ;  /* 0x0000001d16007986 */ /* 0x0001e8000c10150a */
[----:B------:R1:W-:Y:S01]  /*4d3d0*/  STG.E.U16 desc[UR10][R20.64], R10 ;  /* 0x0000000a14007986 */ /* 0x0003e2000c10150a */
[----:B0-----:R-:W-:Y:S01]  /*4d3e0*/  LEA.HI.X.SX32 R29, R0, R37, 0x1, P0 ;  /* 0x00000025001d7211 */ /* 0x001fe200000f0eff */
[----:B------:R-:W-:Y:S01]  /*4d3f0*/  IMAD R0, R31, 0x2, R2 ;  /* 0x000000021f007824 */ /* 0x000fe200078e0202 */
[----:B------:R-:W-:-:S04]  /*4d400*/  LEA R8, P0, R2, R137, 0x1 ;  /* 0x0000008902087211 */ /* 0x000fc800078008ff */
[----:B------:R-:W-:Y:S02]  /*4d410*/  LEA.HI.X.SX32 R9, R2, R37, 0x1, P0 ;  /* 0x0000002502097211 */ /* 0x000fe400000f0eff */
[----:B------:R-:W-:Y:S02]  /*4d420*/  LEA R22, P0, R0, R137, 0x1 ;  /* 0x0000008900167211 */ /* 0x000fe400078008ff */
[----:B------:R-:W-:Y:S02]  /*4d430*/  LEA R2, R31, R0, 0x1 ;  /* 0x000000001f027211 */ /* 0x000fe400078e08ff */
[----:B-1----:R-:W-:Y:S02]  /*4d440*/  PRMT R21, R10, 0x7632, R21 ;  /* 0x000076320a157816 */ /* 0x002fe40000000015 */
[----:B------:R-:W-:Y:S02]  /*4d450*/  LEA.HI.X.SX32 R23, R0, R37, 0x1, P0 ;  /* 0x0000002500177211 */ /* 0x000fe400000f0eff */
[----:B------:R-:W-:-:S02]  /*4d460*/  LEA R20, P0, R2, R137, 0x1 ;  /* 0x0000008902147211 */ /* 0x000fc400078008ff */
        /* <DEDUP_REMOVED lines=29> */
[----:B------:R-:W-:-:S02]  /*4d640*/  LEA R28, P0, R2, R137, 0x1 ;  /* 0x00000089021c7211 */ /* 0x000fc400078008ff */
[----:B------:R-:W-:Y:S02]  /*4d650*/  PRMT R11, R62, 0x7632, R11 ;  /* 0x000076323e0b7816 */ /* 0x000fe4000000000b */
[----:B------:R-:W-:Y:S02]  /*4d660*/  LEA.HI.X.SX32 R29, R2, R37, 0x1, P0 ;  /* 0x00000025021d7211 */ /* 0x000fe400000f0eff */
[----:B------:R-:W-:Y:S02]  /*4d670*/  LEA R10, P0, R0, R137, 0x1 ;  /* 0x00000089000a7211 */ /* 0x000fe400078008ff */
[----:B------:R-:W-:Y:S01]  /*4d680*/  LEA R2, R31, R0, 0x1 ;  /* 0x000000001f027211 */ /* 0x000fe200078e08ff */
[----:B------:R0:W-:Y:S01]  /*4d690*/  STG.E.U16 desc[UR10][R22.64], R11 ;  /* 0x0000000b16007986 */ /* 0x0001e2000c10150a */
[----:B-1----:R-:W-:-:S03]  /*4d6a0*/  PRMT R9, R63, 0x7632, R9 ;  /* 0x000076323f097816 */ /* 0x002fc60000000009 */
[----:B------:R-:W-:Y:S04]  /*4d6b0*/  STG.E.U16 desc[UR10][R20.64], R63 ;  /* 0x0000003f14007986 */ /* 0x000fe8000c10150a */
[----:B------:R1:W-:Y:S01]  /*4d6c0*/  STG.E.U16 desc[UR10][R28.64], R9 ;  /* 0x000000091c007986 */ /* 0x0003e2000c10150a */
[----:B0-----:R-:W-:Y:S02]  /*4d6d0*/  LEA.HI.X.SX32 R11, R0, R37, 0x1, P0 ;  /* 0x00000025000b7211 */ /* 0x001fe400000f0eff */
[C---:B------:R-:W-:Y:S02]  /*4d6e0*/  LEA R8, P0, R2.reuse, R137, 0x1 ;  /* 0x0000008902087211 */ /* 0x040fe400078008ff */
[----:B------:R-:W-:Y:S02]  /*4d6f0*/  LEA R0, R31, R2, 0x1 ;  /* 0x000000021f007211 */ /* 0x000fe400078e08ff */
[----:B-1----:R-:W-:-:S02]  /*4d700*/  LEA.HI.X.SX32 R9, R2, R37, 0x1, P0 ;  /* 0x0000002502097211 */ /* 0x002fc400000f0eff */
[C---:B------:R-:W-:Y:S02]  /*4d710*/  LEA R22, P0, R0.reuse, R137, 0x1 ;  /* 0x0000008900167211 */ /* 0x040fe400078008ff */
[C---:B------:R-:W-:Y:S02]  /*4d720*/  LEA R2, R31.reuse, R0, 0x1 ;  /* 0x000000001f027211 */ /* 0x040fe400078e08ff */
[----:B------:R-:W-:Y:S02]  /*4d730*/  LEA.HI.X.SX32 R23, R0, R37, 0x1, P0 ;  /* 0x0000002500177211 */ /* 0x000fe400000f0eff */
[C---:B------:R-:W-:Y:S01]  /*4d740*/  LEA R20, P0, R2.reuse, R137, 0x1 ;  /* 0x0000008902147211 */ /* 0x040fe200078008ff */
[----:B------:R-:W-:Y:S01]  /*4d750*/  IMAD R0, R31, 0x2, R2 ;  /* 0x000000021f007824 */ /* 0x000fe200078e0202 */
[----:B------:R0:W-:Y:S02]  /*4d760*/  STG.E.U16 desc[UR10][R10.64], R68 ;  /* 0x000000440a007986 */ /* 0x0001e4000c10150a */
[----:B------:R-:W-:-:S02]  /*4d770*/  LEA.HI.X.SX32 R21, R2, R37, 0x1, P0 ;  /* 0x0000002502157211 */ /* 0x000fc400000f0eff */
[C---:B------:R-:W-:Y:S02]  /*4d780*/  LEA R28, P0, R0.reuse, R137, 0x1 ;  /* 0x00000089001c7211 */ /* 0x040fe400078008ff */
[C---:B------:R-:W-:Y:S02]  /*4d790*/  LEA R2, R31.reuse, R0, 0x1 ;  /* 0x000000001f027211 */ /* 0x040fe400078e08ff */
[----:B------:R-:W-:Y:S02]  /*4d7a0*/  LEA.HI.X.SX32 R29, R0, R37, 0x1, P0 ;  /* 0x00000025001d7211 */ /* 0x000fe400000f0eff */
[----:B0-----:R-:W-:Y:S02]  /*4d7b0*/  PRMT R11, R68, 0x7632, R11 ;  /* 0x00007632440b7816 */ /* 0x001fe4000000000b */
[----:B------:R-:W-:Y:S02]  /*4d7c0*/  LEA R10, P0, R2, R137, 0x1 ;  /* 0x00000089020a7211 */ /* 0x000fe400078008ff */
[----:B------:R-:W-:Y:S01]  /*4d7d0*/  LEA R0, R31, R2, 0x1 ;  /* 0x000000021f007211 */ /* 0x000fe200078e08ff */
[----:B------:R0:W-:Y:S04]  /*4d7e0*/  STG.E.U16 desc[UR10][R8.64], R11 ;  /* 0x0000000b08007986 */ /* 0x0001e8000c10150a */
[----:B------:R-:W-:Y:S01]  /*4d7f0*/  STG.E.U16 desc[UR10][R22.64], R69 ;  /* 0x0000004516007986 */ /* 0x000fe2000c10150a */
[----:B0-----:R-:W-:-:S02]  /*4d800*/  PRMT R9, R69, 0x7632, R9 ;  /* 0x0000763245097816 */ /* 0x001fc40000000009 */
[----:B------:R-:W-:Y:S02]  /*4d810*/  LEA.HI.X.SX32 R11, R2, R37, 0x1, P0 ;  /* 0x00000025020b7211 */ /* 0x000fe400000f0eff */
[C---:B------:R-:W-:Y:S02]  /*4d820*/  LEA R8, P0, R0.reuse, R137, 0x1 ;  /* 0x0000008900087211 */ /* 0x040fe400078008ff */
[C---:B------:R-:W-:Y:S01]  /*4d830*/  LEA R2, R31.reuse, R0, 0x1 ;  /* 0x000000001f027211 */ /* 0x040fe200078e08ff */
[----:B------:R0:W-:Y:S04]  /*4d840*/  STG.E.U16 desc[UR10][R20.64], R9 ;  /* 0x0000000914007986 */ /* 0x0001e8000c10150a */
[----:B------:R-:W-:Y:S01]  /*4d850*/  STG.E.U16 desc[UR10][R28.64], R70 ;  /* 0x000000461c007986 */ /* 0x000fe2000c10150a */
[----:B0-----:R-:W-:Y:S01]  /*4d860*/  LEA.HI.X.SX32 R9, R0, R37, 0x1, P0 ;  /* 0x0000002500097211 */ /* 0x001fe200000f0eff */
[----:B------:R-:W-:Y:S01]  /*4d870*/  IMAD R0, R31, 0x2, R2 ;  /* 0x000000021f007824 */ /* 0x000fe200078e0202 */
[----:B------:R-:W-:-:S02]  /*4d880*/  LEA R22, P0, R2, R137, 0x1 ;  /* 0x0000008902167211 */ /* 0x000fc400078008ff */
[----:B------:R-:W-:Y:S02]  /*4d890*/  PRMT R21, R70, 0x7632, R21 ;  /* 0x0000763246157816 */ /* 0x000fe40000000015 */
[----:B------:R-:W-:Y:S02]  /*4d8a0*/  LEA.HI.X.SX32 R23, R2, R37, 0x1, P0 ;  /* 0x0000002502177211 */ /* 0x000fe400000f0eff */
[C---:B------:R-:W-:Y:S02]  /*4d8b0*/  LEA R20, P0, R0.reuse, R137, 0x1 ;  /* 0x0000008900147211 */ /* 0x040fe400078008ff */
[----:B------:R-:W-:Y:S01]  /*4d8c0*/  LEA R2, R31, R0, 0x1 ;  /* 0x000000001f027211 */ /* 0x000fe200078e08ff */
[----:B------:R0:W-:Y:S04]  /*4d8d0*/  STG.E.U16 desc[UR10][R10.64], R21 ;  /* 0x000000150a007986 */ /* 0x0001e8000c10150a */
[----:B------:R1:W-:Y:S01]  /*4d8e0*/  STG.E.U16 desc[UR10][R8.64], R71 ;  /* 0x0000004708007986 */ /* 0x0003e2000c10150a */
[----:B0-----:R-:W-:-:S02]  /*4d8f0*/  LEA.HI.X.SX32 R21, R0, R37, 0x1, P0 ;  /* 0x0000002500157211 */ /* 0x001fc400000f0eff */
[C---:B------:R-:W-:Y:S02]  /*4d900*/  LEA R28, P0, R2.reuse, R137, 0x1 ;  /* 0x00000089021c7211 */ /* 0x040fe400078008ff */
[----:B------:R-:W-:Y:S02]  /*4d910*/  LEA R0, R31, R2, 0x1 ;  /* 0x000000021f007211 */ /* 0x000fe400078e08ff */
[----:B------:R-:W-:Y:S02]  /*4d920*/  PRMT R11, R71, 0x7632, R11 ;  /* 0x00007632470b7816 */ /* 0x000fe4000000000b */
[----:B------:R-:W-:Y:S02]  /*4d930*/  LEA.HI.X.SX32 R29, R2, R37, 0x1, P0 ;  /* 0x00000025021d7211 */ /* 0x000fe400000f0eff */
[----:B------:R-:W-:Y:S02]  /*4d940*/  LEA R10, P0, R0, R137, 0x1 ;  /* 0x00000089000a7211 */ /* 0x000fe400078008ff */
[----:B------:R-:W-:Y:S01]  /*4d950*/  LEA R2, R31, R0, 0x1 ;  /* 0x000000001f027211 */ /* 0x000fe200078e08ff */
[----:B------:R0:W-:Y:S01]  /*4d960*/  STG.E.U16 desc[UR10][R22.64], R11 ;  /* 0x0000000b16007986 */ /* 0x0001e2000c10150a */
[----:B-1----:R-:W-:-:S03]  /*4d970*/  PRMT R9, R76, 0x7632, R9 ;  /* 0x000076324c097816 */ /* 0x002fc60000000009 */
[----:B------:R1:W-:Y:S04]  /*4d980*/  STG.E.U16 desc[UR10][R20.64], R76 ;  /* 0x0000004c14007986 */ /* 0x0003e8000c10150a */
[----:B------:R2:W-:Y:S01]  /*4d990*/  STG.E.U16 desc[UR10][R28.64], R9 ;  /* 0x000000091c007986 */ /* 0x0005e2000c10150a */
[----:B0-----:R-:W-:Y:S01]  /*4d9a0*/  LEA.HI.X.SX32 R11, R0, R37, 0x1, P0 ;  /* 0x00000025000b7211 */ /* 0x001fe200000f0eff */
[----:B------:R-:W-:Y:S01]  /*4d9b0*/  IMAD R0, R31, 0x2, R2 ;  /* 0x000000021f007824 */ /* 0x000fe200078e0202 */
[C---:B------:R-:W-:Y:S02]  /*4d9c0*/  LEA R8, P0, R2.reuse, R137, 0x1 ;  /* 0x0000008902087211 */ /* 0x040fe400078008ff */
[----:B-1----:R-:W-:Y:S02]  /*4d9d0*/  PRMT R21, R77, 0x7632, R21 ;  /* 0x000076324d157816 */ /* 0x002fe40000000015 */
[----:B--2---:R-:W-:-:S02]  /*4d9e0*/  LEA.HI.X.SX32 R9, R2, R37, 0x1, P0 ;  /* 0x0000002502097211 */ /* 0x004fc400000f0eff */
[C---:B------:R-:W-:Y:S02]  /*4d9f0*/  LEA R22, P0, R0.reuse, R137, 0x1 ;  /* 0x0000008900167211 */ /* 0x040fe400078008ff */
[C---:B------:R-:W-:Y:S02]  /*4da00*/  LEA R2, R31.reuse, R0, 0x1 ;  /* 0x000000001f027211 */ /* 0x040fe400078e08ff */
[----:B------:R-:W-:Y:S02]  /*4da10*/  LEA.HI.X.SX32 R23, R0, R37, 0x1, P0 ;  /* 0x0000002500177211 */ /* 0x000fe400000f0eff */
[----:B------:R-:W-:Y:S01]  /*4da20*/  LEA R20, P0, R2, R137, 0x1 ;  /* 0x0000008902147211 */ /* 0x000fe200078008ff */
[----:B------:R-:W-:Y:S01]  /*4da30*/  STG.E.U16 desc[UR10][R10.64], R77 ;  /* 0x0000004d0a007986 */ /* 0x000fe2000c10150a */
[----:B------:R-:W-:-:S03]  /*4da40*/  LEA R0, R31, R2, 0x1 ;  /* 0x000000021f007211 */ /* 0x000fc600078e08ff */
[----:B------:R0:W-:Y:S02]  /*4da50*/  STG.E.U16 desc[UR10][R8.64], R21 ;  /* 0x0000001508007986 */ /* 0x0001e4000c10150a */
[----:B0-----:R-:W-:Y:S02]  /*4da60*/  LEA.HI.X.SX32 R21, R2, R37, 0x1, P0 ;  /* 0x0000002502157211 */ /* 0x001fe400000f0eff */
[C---:B------:R-:W-:Y:S02]  /*4da70*/  LEA R28, P0, R0.reuse, R137, 0x1 ;  /* 0x00000089001c7211 */ /* 0x040fe400078008ff */
[C---:B------:R-:W-:Y:S02]  /*4da80*/  LEA R2, R31.reuse, R0, 0x1 ;  /* 0x000000001f027211 */ /* 0x040fe400078e08ff */
[----:B------:R-:W-:Y:S02]  /*4da90*/  LEA.HI.X.SX32 R29, R0, R37, 0x1, P0 ;  /* 0x00000025001d7211 */ /* 0x000fe400000f0eff */
[----:B------:R-:W-:Y:S01]  /*4daa0*/  LEA R10, P0, R2, R137, 0x1 ;  /* 0x00000089020a7211 */ /* 0x000fe200078008ff */
[----:B------:R-:W-:Y:S01]  /*4dab0*/  IMAD R0, R31, 0x2, R2 ;  /* 0x000000021f007824 */ /* 0x000fe200078e0202 */
[----:B------:R-:W-:-:S02]  /*4dac0*/  PRMT R9, R78, 0x7632, R9 ;  /* 0x000076324e097816 */ /* 0x000fc40000000009 */
[----:B------:R-:W-:Y:S02]  /*4dad0*/  LEA.HI.X.SX32 R11, R2, R37, 0x1, P0 ;  /* 0x00000025020b7211 */ /* 0x000fe400000f0eff */
[----:B------:R-:W-:Y:S01]  /*4dae0*/  LEA R8, P0, R0, R137, 0x1 ;  /* 0x0000008900087211 */ /* 0x000fe200078008ff */
[----:B------:R-:W-:Y:S01]  /*4daf0*/  STG.E.U16 desc[UR10][R22.64], R78 ;  /* 0x0000004e16007986 */ /* 0x000fe2000c10150a */
[----:B------:R-:W-:-:S03]  /*4db00*/  LEA R2, R31, R0, 0x1 ;  /* 0x000000001f027211 */ /* 0x000fc600078e08ff */
        /* <DEDUP_REMOVED lines=225> */
[----:B------:R0:W-:Y:S02]  /*4e920*/  STG.E.U16 desc[UR10][R20.64], R9 ;  /* 0x0000000914007986 */ /* 0x0001e4000c10150a */
[----:B0-----:R-:W-:Y:S02]  /*4e930*/  LEA.HI.X.SX32 R9, R0, R37, 0x1, P0 ;  /* 0x0000002500097211 */ /* 0x001fe400000f0eff */
[----:B------:R-:W-:Y:S01]  /*4e940*/  IMAD R0, R31, 0x2, R2 ;  /* 0x000000021f007824 */ /* 0x000fe200078e0202 */
[----:B------:R-:W-:-:S02]  /*4e950*/  LEA R22, P0, R2, R137, 0x1 ;  /* 0x0000008902167211 */ /* 0x000fc400078008ff */
[----:B------:R-:W-:Y:S02]  /*4e960*/  PRMT R21, R44, 0x7632, R21 ;  /* 0x000076322c157816 */ /* 0x000fe40000000015 */
[C---:B------:R-:W-:Y:S02]  /*4e970*/  LEA R30, R31.reuse, R0, 0x1 ;  /* 0x000000001f1e7211 */ /* 0x040fe400078e08ff */
[----:B------:R-:W-:Y:S02]  /*4e980*/  LEA.HI.X.SX32 R23, R2, R37, 0x1, P0 ;  /* 0x0000002502177211 */ /* 0x000fe400000f0eff */
[----:B------:R-:W-:Y:S01]  /*4e990*/  LEA R20, P0, R0, R137, 0x1 ;  /* 0x0000008900147211 */ /* 0x000fe200078008ff */
[----:B------:R-:W-:Y:S01]  /*4e9a0*/  STG.E.U16 desc[UR10][R28.64], R44 ;  /* 0x0000002c1c007986 */ /* 0x000fe2000c10150a */
[----:B------:R-:W-:-:S03]  /*4e9b0*/  LEA R2, R31, R30, 0x1 ;  /* 0x0000001e1f027211 */ /* 0x000fc600078e08ff */
[----:B------:R0:W-:Y:S02]  /*4e9c0*/  STG.E.U16 desc[UR10][R10.64], R21 ;  /* 0x000000150a007986 */ /* 0x0001e4000c10150a */
[----:B0-----:R-:W-:Y:S02]  /*4e9d0*/  LEA.HI.X.SX32 R21, R0, R37, 0x1, P0 ;  /* 0x0000002500157211 */ /* 0x001fe400000f0eff */
[----:B------:R-:W-:Y:S02]  /*4e9e0*/  LEA R0, R31, R2, 0x1 ;  /* 0x000000021f007211 */ /* 0x000fe400078e08ff */
[----:B------:R-:W-:-:S03]  /*4e9f0*/  LEA R28, P0, R30, R137, 0x1 ;  /* 0x000000891e1c7211 */ /* 0x000fc600078008ff */
[----:B------:R-:W-:Y:S01]  /*4ea00*/  IMAD R32, R31, 0x2, R0 ;  /* 0x000000021f207824 */ /* 0x000fe200078e0200 */
[----:B------:R-:W-:Y:S02]  /*4ea10*/  LEA.HI.X.SX32 R29, R30, R37, 0x1, P0 ;  /* 0x000000251e1d7211 */ /* 0x000fe400000f0eff */
[----:B------:R-:W-:Y:S02]  /*4ea20*/  PRMT R11, R45, 0x7632, R11 ;  /* 0x000076322d0b7816 */ /* 0x000fe4000000000b */
[C---:B------:R-:W-:Y:S02]  /*4ea30*/  LEA R30, R31.reuse, R32, 0x1 ;  /* 0x000000201f1e7211 */ /* 0x040fe400078e08ff */
[----:B------:R-:W-:Y:S01]  /*4ea40*/  LEA R10, P0, R2, R137, 0x1 ;  /* 0x00000089020a7211 */ /* 0x000fe200078008ff */
[----:B------:R0:W-:Y:S01]  /*4ea50*/  STG.E.U16 desc[UR10][R8.64], R45 ;  /* 0x0000002d08007986 */ /* 0x0001e2000c10150a */
[----:B------:R-:W-:-:S03]  /*4ea60*/  LEA R34, R31, R30, 0x1 ;  /* 0x0000001e1f227211 */ /* 0x000fc600078e08ff */
[----:B------:R1:W-:Y:S04]  /*4ea70*/  STG.E.U16 desc[UR10][R22.64], R11 ;  /* 0x0000000b16007986 */ /* 0x0003e8000c10150a */
[----:B------:R-:W-:Y:S01]  /*4ea80*/  STG.E.U16 desc[UR10][R20.64], R46 ;  /* 0x0000002e14007986 */ /* 0x000fe2000c10150a */
[----:B0-----:R-:W-:Y:S02]  /*4ea90*/  PRMT R9, R46, 0x7632, R9 ;  /* 0x000076322e097816 */ /* 0x001fe40000000009 */
[----:B-1----:R-:W-:Y:S02]  /*4eaa0*/  LEA.HI.X.SX32 R11, R2, R37, 0x1, P0 ;  /* 0x00000025020b7211 */ /* 0x002fe400000f0eff */
[----:B------:R-:W-:Y:S02]  /*4eab0*/  LEA R8, P0, R0, R137, 0x1 ;  /* 0x0000008900087211 */ /* 0x000fe400078008ff */
[----:B------:R-:W-:Y:S01]  /*4eac0*/  LEA R2, R31, R34, 0x1 ;  /* 0x000000221f027211 */ /* 0x000fe200078e08ff */
[----:B------:R0:W-:Y:S01]  /*4ead0*/  STG.E.U16 desc[UR10][R28.64], R9 ;  /* 0x000000091c007986 */ /* 0x0001e2000c10150a */
[----:B------:R-:W-:-:S02]  /*4eae0*/  PRMT R23, R47, 0x7632, R23 ;  /* 0x000076322f177816 */ /* 0x000fc40000000017 */
[----:B0-----:R-:W-:Y:S01]  /*4eaf0*/  LEA.HI.X.SX32 R9, R0, R37, 0x1, P0 ;  /* 0x0000002500097211 */ /* 0x001fe200000f0eff */
[----:B------:R-:W-:Y:S01]  /*4eb00*/  IMAD R0, R31, 0x2, R2 ;  /* 0x000000021f007824 */ /* 0x000fe200078e0202 */
[----:B------:R-:W-:-:S04]  /*4eb10*/  LEA R20, P0, R32, R137, 0x1 ;  /* 0x0000008920147211 */ /* 0x000fc800078008ff */
[C---:B------:R-:W-:Y:S02]  /*4eb20*/  LEA R36, R31.reuse, R0, 0x1 ;  /* 0x000000001f247211 */ /* 0x040fe400078e08ff */
[----:B------:R-:W-:Y:S02]  /*4eb30*/  LEA.HI.X.SX32 R21, R32, R37, 0x1, P0 ;  /* 0x0000002520157211 */ /* 0x000fe400000f0eff */
[----:B------:R-:W-:Y:S01]  /*4eb40*/  LEA R22, P0, R30, R137, 0x1 ;  /* 0x000000891e167211 */ /* 0x000fe200078008ff */
[----:B------:R-:W-:Y:S01]  /*4eb50*/  STG.E.U16 desc[UR10][R10.64], R47 ;  /* 0x0000002f0a007986 */ /* 0x000fe2000c10150a */
[----:B------:R-:W-:-:S03]  /*4eb60*/  LEA R38, R31, R36, 0x1 ;  /* 0x000000241f267211 */ /* 0x000fc600078e08ff */
[----:B------:R0:W-:Y:S01]  /*4eb70*/  STG.E.U16 desc[UR10][R8.64], R23 ;  /* 0x0000001708007986 */ /* 0x0001e2000c10150a */
[----:B------:R-:W-:Y:S02]  /*4eb80*/  PRMT R33, R48, 0x7632, R33 ;  /* 0x0000763230217816 */ /* 0x000fe40000000021 */
[----:B0-----:R-:W-:Y:S01]  /*4eb90*/  LEA.HI.X.SX32 R23, R30, R37, 0x1, P0 ;  /* 0x000000251e177211 */ /* 0x001fe200000f0eff */
[----:B------:R-:W0:Y:S01]  /*4eba0*/  LDS.128 R8, [R234] ;  /* 0x00000000ea087984 */ /* 0x000e220000000c00 */
[----:B------:R-:W-:Y:S02]  /*4ebb0*/  LEA R30, R31, R38, 0x1 ;  /* 0x000000261f1e7211 */ /* 0x000fe400078e08ff */
[----:B------:R-:W-:-:S03]  /*4ebc0*/  LEA R28, P0, R34, R137, 0x1 ;  /* 0x00000089221c7211 */ /* 0x000fc600078008ff */
[C---:B------:R-:W-:Y:S01]  /*4ebd0*/  IMAD R44, R31.reuse, 0x2, R30 ;  /* 0x000000021f2c7824 */ /* 0x040fe200078e021e */
[----:B------:R-:W-:Y:S02]  /*4ebe0*/  LEA.HI.X.SX32 R29, R34, R37, 0x1, P0 ;  /* 0x00000025221d7211 */ /* 0x000fe400000f0eff */
[----:B------:R-:W-:Y:S01]  /*4ebf0*/  LEA R32, P0, R2, R137, 0x1 ;  /* 0x0000008902207211 */ /* 0x000fe200078008ff */
[----:B------:R-:W-:Y:S01]  /*4ec00*/  STG.E.U16 desc[UR10][R20.64], R48 ;  /* 0x0000003014007986 */ /* 0x000fe2000c10150a */
[----:B------:R-:W-:-:S03]  /*4ec10*/  LEA R46, R31, R44, 0x1 ;  /* 0x0000002c1f2e7211 */ /* 0x000fc600078e08ff */
[----:B------:R1:W-:Y:S02]  /*4ec20*/  STG.E.U16 desc[UR10][R22.64], R33 ;  /* 0x0000002116007986 */ /* 0x0003e4000c10150a */
[----:B-1----:R-:W-:Y:S02]  /*4ec30*/  LEA.HI.X.SX32 R33, R2, R37, 0x1, P0 ;  /* 0x0000002502217211 */ /* 0x002fe400000f0eff */
[C---:B------:R-:W-:Y:S02]  /*4ec40*/  LEA R2, R31.reuse, R46, 0x1 ;  /* 0x0000002e1f027211 */ /* 0x040fe400078e08ff */
[----:B------:R-:W-:Y:S02]  /*4ec50*/  LEA R34, P0, R0, R137, 0x1 ;  /* 0x0000008900227211 */ /* 0x000fe400078008ff */
[----:B------:R-:W-:Y:S02]  /*4ec60*/  LEA R48, R31, R2, 0x1 ;  /* 0x000000021f307211 */ /* 0x000fe400078e08ff */
[----:B------:R-:W-:-:S02]  /*4ec70*/  PRMT R21, R49, 0x7632, R21 ;  /* 0x0000763231157816 */ /* 0x000fc40000000015 */
[----:B------:R-:W-:Y:S01]  /*4ec80*/  LEA.HI.X.SX32 R35, R0, R37, 0x1, P0 ;  /* 0x0000002500237211 */ /* 0x000fe200000f0eff */
[----:B------:R-:W-:Y:S01]  /*4ec90*/  IMAD R0, R31, 0x2, R48 ;  /* 0x000000021f007824 */ /* 0x000fe200078e0230 */
[----:B------:R-:W-:Y:S01]  /*4eca0*/  LEA R20, P0, R36, R137, 0x1 ;  /* 0x0000008924147211 */ /* 0x000fe200078008ff */
[----:B------:R-:W-:Y:S04]  /*4ecb0*/  STG.E.U16 desc[UR10][R28.64], R49 ;  /* 0x000000311c007986 */ /* 0x000fe8000c10150a */
[----:B------:R1:W-:Y:S01]  /*4ecc0*/  STG.E.U16 desc[UR10][R32.64], R21 ;  /* 0x0000001520007986 */ /* 0x0003e2000c10150a */
[----:B------:R-:W-:Y:S02]  /*4ecd0*/  PRMT R23, R50, 0x7632, R23 ;  /* 0x0000763232177816 */ /* 0x000fe40000000017 */
[----:B-1----:R-:W-:-:S02]  /*4ece0*/  LEA.HI.X.SX32 R21, R36, R37, 0x1, P0 ;  /* 0x0000002524157211 */ /* 0x002fc400000f0eff */
[----:B------:R-:W-:-:S04]  /*4ecf0*/  LEA R36, R31, R0, 0x1 ;  /* 0x000000001f247211 */ /* 0x000fc800078e08ff */
[C---:B------:R-:W-:Y:S02]  /*4ed00*/  LEA R52, R31.reuse, R36, 0x1 ;  /* 0x000000241f347211 */ /* 0x040fe400078e08ff */
[-C--:B------:R-:W-:Y:S02]  /*4ed10*/  LEA R28, P1, R30, R137.reuse, 0x1 ;  /* 0x000000891e1c7211 */ /* 0x080fe400078208ff */
[C---:B------:R-:W-:Y:S02]  /*4ed20*/  LEA R54, R31.reuse, R52, 0x1 ;  /* 0x000000341f367211 */ /* 0x040fe400078e08ff */
[----:B------:R-:W-:Y:S01]  /*4ed30*/  LEA R22, P0, R38, R137, 0x1 ;  /* 0x0000008926167211 */ /* 0x000fe200078008ff */
[----:B------:R-:W-:Y:S01]  /*4ed40*/  STG.E.U16 desc[UR10][R34.64], R50 ;  /* 0x0000003222007986 */ /* 0x000fe2000c10150a */
[-C--:B------:R-:W-:Y:S01]  /*4ed50*/  LEA.HI.X.SX32 R29, R30, R37.reuse, 0x1, P1 ;  /* 0x000000251e1d7211 */ /* 0x080fe200008f0eff */
[----:B------:R-:W-:Y:S02]  /*4ed60*/  IMAD R30, R31, 0x2, R54 ;  /* 0x000000021f1e7824 */ /* 0x000fe400078e0236 */
[----:B------:R1:W-:Y:S02]  /*4ed70*/  STG.E.U16 desc[UR10][R20.64], R23 ;  /* 0x0000001714007986 */ /* 0x0003e4000c10150a */
[----:B-1----:R-:W-:-:S02]  /*4ed80*/  LEA.HI.X.SX32 R23, R38, R37, 0x1, P0 ;  /* 0x0000002526177211 */ /* 0x002fc400000f0eff */
[C---:B------:R-:W-:Y:S02]  /*4ed90*/  LEA R32, P0, R44.reuse, R137, 0x1 ;  /* 0x000000892c207211 */ /* 0x040fe400078008ff */
[----:B------:R-:W-:Y:S02]  /*4eda0*/  LEA R38, R31, R30, 0x1 ;  /* 0x0000001e1f267211 */ /* 0x000fe400078e08ff */
[----:B------:R-:W-:Y:S02]  /*4edb0*/  PRMT R21, R51, 0x7632, R21 ;  /* 0x0000763233157816 */ /* 0x000fe40000000015 */
[----:B------:R-:W-:Y:S02]  /*4edc0*/  LEA.HI.X.SX32 R33, R44, R37, 0x1, P0 ;  /* 0x000000252c217211 */ /* 0x000fe400000f0eff */
[----:B------:R-:W-:Y:S01]  /*4edd0*/  LEA R20, P0, R46, R137, 0x1 ;  /* 0x000000892e147211 */ /* 0x000fe200078008ff */
[----:B------:R-:W-:Y:S01]  /*4ede0*/  STG.E.U16 desc[UR10][R22.64], R51 ;  /* 0x0000003316007986 */ /* 0x000fe2000c10150a */
[----:B------:R-:W-:-:S03]  /*4edf0*/  LEA R44, R31, R38, 0x1 ;  /* 0x000000261f2c7211 */ /* 0x000fc600078e08ff */
[----:B------:R1:W-:Y:S02]  /*4ee00*/  STG.E.U16 desc[UR10][R28.64], R21 ;  /* 0x000000151c007986 */ /* 0x0003e4000c10150a */
[----:B-1----:R-:W-:Y:S02]  /*4ee10*/  LEA.HI.X.SX32 R21, R46, R37, 0x1, P0 ;  /* 0x000000252e157211 */ /* 0x002fe400000f0eff */
[----:B------:R-:W-:Y:S02]  /*4ee20*/  LEA R46, R31, R44, 0x1 ;  /* 0x0000002c1f2e7211 */ /* 0x000fe400078e08ff */
[----:B------:R-:W-:-:S03]  /*4ee30*/  LEA R34, P0, R2, R137, 0x1 ;  /* 0x0000008902227211 */ /* 0x000fc600078008ff */
[C---:B------:R-:W-:Y:S01]  /*4ee40*/  IMAD R50, R31.reuse, 0x2, R46 ;  /* 0x000000021f327824 */ /* 0x040fe200078e022e */
[----:B0-----:R-:W-:Y:S02]  /*4ee50*/  PRMT R23, R8, 0x7632, R23 ;  /* 0x0000763208177816 */ /* 0x001fe40000000017 */
[----:B------:R-:W-:Y:S02]  /*4ee60*/  LEA.HI.X.SX32 R35, R2, R37, 0x1, P0 ;  /* 0x0000002502237211 */ /* 0x000fe400000f0eff */
[----:B------:R-:W-:Y:S01]  /*4ee70*/  LEA R22, P0, R48, R137, 0x1 ;  /* 0x0000008930167211 */ /* 0x000fe200078008ff */
[----:B------:R-:W-:Y:S01]  /*4ee80*/  STG.E.U16 desc[UR10][R32.64], R8 ;  /* 0x0000000820007986 */ /* 0x000fe2000c10150a */
[----:B------:R-:W-:-:S03]  /*4ee90*/  LEA R2, R31, R50, 0x1 ;  /* 0x000000321f027211 */ /* 0x000fc600078e08ff */
[----:B------:R0:W-:Y:S02]  /*4eea0*/  STG.E.U16 desc[UR10][R20.64], R23 ;  /* 0x0000001714007986 */ /* 0x0001e4000c10150a */
[----:B0-----:R-:W-:Y:S02]  /*4eeb0*/  LEA.HI.X.SX32 R23, R48, R37, 0x1, P0 ;  /* 0x0000002530177211 */ /* 0x001fe400000f0eff */
[C---:B------:R-:W-:Y:S02]  /*4eec0*/  LEA R48, R31.reuse, R2, 0x1 ;  /* 0x000000021f307211 */ /* 0x040fe400078e08ff */
[C---:B------:R-:W-:Y:S02]  /*4eed0*/  LEA R28, P0, R0.reuse, R137, 0x1 ;  /* 0x00000089001c7211 */ /* 0x040fe400078008ff */
[----:B------:R-:W-:Y:S02]  /*4eee0*/  LEA R56, R31, R48, 0x1 ;  /* 0x000000301f387211 */ /* 0x000fe400078e08ff */
[----:B------:R-:W-:-:S02]  /*4eef0*/  LEA.HI.X.SX32 R29, R0, R37, 0x1, P0 ;  /* 0x00000025001d7211 */ /* 0x000fc400000f0eff */
[----:B------:R-:W-:Y:S01]  /*4ef00*/  LEA R32, P0, R36, R137, 0x1 ;  /* 0x0000008924207211 */ /* 0x000fe200078008ff */
[----:B------:R-:W-:-:S03]  /*4ef10*/  IMAD R0, R31, 0x2, R56 ;  /* 0x000000021f007824 */ /* 0x000fc600078e0238 */
[----:B------:R-:W-:Y:S02]  /*4ef20*/  LEA.HI.X.SX32 R33, R36, R37, 0x1, P0 ;  /* 0x0000002524217211 */ /* 0x000fe400000f0eff */
[----:B------:R-:W-:Y:S01]  /*4ef30*/  LEA R36, R31, R0, 0x1 ;  /* 0x000000001f247211 */ /* 0x000fe200078e08ff */
[----:B------:R0:W-:Y:S01]  /*4ef40*/  STG.E.U16 desc[UR10][R34.64], R9 ;  /* 0x0000000922007986 */ /* 0x0001e2000c10150a */
[----:B------:R-:W-:Y:S02]  /*4ef50*/  PRMT R21, R9, 0x7632, R21 ;  /* 0x0000763209157816 */ /* 0x000fe40000000015 */
[----:B------:R-:W-:Y:S02]  /*4ef60*/  LEA R8, P0, R52, R137, 0x1 ;  /* 0x0000008934087211 */ /* 0x000fe400078008ff */
[----:B0-----:R-:W-:-:S04]  /*4ef70*/  LEA R34, R31, R36, 0x1 ;  /* 0x000000241f227211 */ /* 0x001fc800078e08ff */
[C---:B------:R-:W-:Y:S01]  /*4ef80*/  LEA R58, R31.reuse, R34, 0x1 ;  /* 0x000000221f3a7211 */ /* 0x040fe200078e08ff */
[----:B------:R0:W-:Y:S01]  /*4ef90*/  STG.E.U16 desc[UR10][R22.64], R21 ;  /* 0x0000001516007986 */ /* 0x0001e2000c10150a */
[----:B------:R-:W-:Y:S02]  /*4efa0*/  LEA.HI.X.SX32 R9, R52, R37, 0x1, P0 ;  /* 0x0000002534097211 */ /* 0x000fe400000f0eff */
[-C--:B------:R-:W-:Y:S01]  /*4efb0*/  LEA R20, P1, R54, R137.reuse, 0x1 ;  /* 0x0000008936147211 */ /* 0x080fe200078208ff */
[C---:B------:R-:W-:Y:S01]  /*4efc0*/  IMAD R52, R31.reuse, 0x2, R58 ;  /* 0x000000021f347824 */ /* 0x040fe200078e023a */
[----:B------:R1:W-:Y:S01]  /*4efd0*/  STG.E.U16 desc[UR10][R28.64], R10 ;  /* 0x0000000a1c007986 */ /* 0x0003e2000c10150a */
[----:B0-----:R-:W-:Y:S02]  /*4efe0*/  PRMT R23, R10, 0x7632, R23 ;  /* 0x000076320a177816 */ /* 0x001fe40000000017 */
[----:B------:R-:W-:Y:S02]  /*4eff0*/  LEA R22, P0, R30, R137, 0x1 ;  /* 0x000000891e167211 */ /* 0x000fe400078008ff */
[----:B------:R-:W-:Y:S01]  /*4f000*/  LEA.HI.X.SX32 R21, R54, R37, 0x1, P1 ;  /* 0x0000002536157211 */ /* 0x000fe200008f0eff */
[----:B------:R0:W-:Y:S01]  /*4f010*/  STG.E.U16 desc[UR10][R32.64], R23 ;  /* 0x0000001720007986 */ /* 0x0001e2000c10150a */
[----:B------:R-:W-:-:S02]  /*4f020*/  LEA R54, R31, R52, 0x1 ;  /* 0x000000341f367211 */ /* 0x000fc400078e08ff */
[----:B-1----:R-:W-:Y:S01]  /*4f030*/  PRMT R29, R11, 0x7632, R29 ;  /* 0x000076320b1d7816 */ /* 0x002fe2000000001d */
[----:B------:R-:W-:Y:S04]  /*4f040*/  STG.E.U16 desc[UR10][R8.64], R11 ;  /* 0x0000000b08007986 */ /* 0x000fe8000c10150a */
[----:B------:R1:W-:Y:S01]  /*4f050*/  STG.E.U16 desc[UR10][R20.64], R29 ;  /* 0x0000001d14007986 */ /* 0x0003e2000c10150a */
[----:B0-----:R-:W-:Y:S02]  /*4f060*/  LEA.HI.X.SX32 R23, R30, R37, 0x1, P0 ;  /* 0x000000251e177211 */ /* 0x001fe400000f0eff */
[----:B------:R-:W-:Y:S02]  /*4f070*/  LEA R28, P0, R38, R137, 0x1 ;  /* 0x00000089261c7211 */ /* 0x000fe400078008ff */
[----:B------:R-:W-:-:S02]  /*4f080*/  LEA R30, R31, R54, 0x1 ;  /* 0x000000361f1e7211 */ /* 0x000fc400078e08ff */
[----:B-1----:R-:W-:Y:S02]  /*4f090*/  LEA.HI.X.SX32 R29, R38, R37, 0x1, P0 ;  /* 0x00000025261d7211 */ /* 0x002fe400000f0eff */
[----:B------:R-:W-:Y:S02]  /*4f0a0*/  LEA R38, R31, R30, 0x1 ;  /* 0x0000001e1f267211 */ /* 0x000fe400078e08ff */
[----:B------:R-:W-:-:S03]  /*4f0b0*/  LEA R32, P0, R44, R137, 0x1 ;  /* 0x000000892c207211 */ /* 0x000fc600078008ff */
[C---:B------:R-:W-:Y:S01]  /*4f0c0*/  IMAD R60, R31.reuse, 0x2, R38 ;  /* 0x000000021f3c7824 */ /* 0x040fe200078e0226 */
[----:B------:R-:W-:Y:S02]  /*4f0d0*/  PRMT R9, R236, 0x7632, R9 ;  /* 0x00007632ec097816 */ /* 0x000fe40000000009 */
[----:B------:R-:W-:Y:S02]  /*4f0e0*/  LEA.HI.X.SX32 R33, R44, R37, 0x1, P0 ;  /* 0x000000252c217211 */ /* 0x000fe400000f0eff */
[----:B------:R-:W-:Y:S01]  /*4f0f0*/  LEA R8, P0, R46, R137, 0x1 ;  /* 0x000000892e087211 */ /* 0x000fe200078008ff */
[----:B------:R-:W-:Y:S01]  /*4f100*/  STG.E.U16 desc[UR10][R22.64], R236 ;  /* 0x000000ec16007986 */ /* 0x000fe2000c10150a */
[----:B------:R-:W-:-:S03]  /*4f110*/  LEA R44, R31, R60, 0x1 ;  /* 0x0000003c1f2c7211 */ /* 0x000fc600078e08ff */
[----:B------:R0:W-:Y:S01]  /*4f120*/  STG.E.U16 desc[UR10][R28.64], R9 ;  /* 0x000000091c007986 */ /* 0x0001e2000c10150a */
[----:B------:R-:W-:Y:S02]  /*4f130*/  PRMT R21, R238, 0x7632, R21 ;  /* 0x00007632ee157816 */ /* 0x000fe40000000015 */
[----:B0-----:R-:W-:Y:S02]  /*4f140*/  LEA.HI.X.SX32 R9, R46, R37, 0x1, P0 ;  /* 0x000000252e097211 */ /* 0x001fe400000f0eff */
[C---:B------:R-:W-:Y:S02]  /*4f150*/  LEA R46, R31.reuse, R44, 0x1 ;  /* 0x0000002c1f2e7211 */ /* 0x040fe400078e08ff */
[C---:B------:R-:W-:Y:S02]  /*4f160*/  LEA R10, P0, R50.reuse, R137, 0x1 ;  /* 0x00000089320a7211 */ /* 0x040fe400078008ff */
[----:B------:R-:W-:Y:S02]  /*4f170*/  LEA R62, R31, R46, 0x1 ;  /* 0x0000002e1f3e7211 */ /* 0x000fe400078e08ff */
[----:B------:R-:W-:-:S02]  /*4f180*/  LEA.HI.X.SX32 R11, R50, R37, 0x1, P0 ;  /* 0x00000025320b7211 */ /* 0x000fc400000f0eff */
[C---:B------:R-:W-:Y:S01]  /*4f190*/  LEA R20, P0, R2.reuse, R137, 0x1 ;  /* 0x0000008902147211 */ /* 0x040fe200078008ff */
[C---:B------:R-:W-:Y:S01]  /*4f1a0*/  IMAD R50, R31.reuse, 0x2, R62 ;  /* 0x000000021f327824 */ /* 0x040fe200078e023e */
[----:B------:R-:W-:Y:S04]  /*4f1b0*/  STG.E.U16 desc[UR10][R32.64], R238 ;  /* 0x000000ee20007986 */ /* 0x000fe8000c10150a */
[----:B------:R0:W-:Y:S02]  /*4f1c0*/  STG.E.U16 desc[UR10][R8.64], R21 ;  /* 0x0000001508007986 */ /* 0x0001e4000c10150a */
[----:B0-----:R-:W-:Y:S02]  /*4f1d0*/  LEA.HI.X.SX32 R21, R2, R37, 0x1, P0 ;  /* 0x0000002502157211 */ /* 0x001fe400000f0eff */
[----:B------:R-:W-:-:S04]  /*4f1e0*/  LEA R2, R31, R50, 0x1 ;  /* 0x000000321f027211 */ /* 0x000fc800078e08ff */
[C---:B------:R-:W-:Y:S02]  /*4f1f0*/  LEA R32, R31.reuse, R2, 0x1 ;  /* 0x000000021f207211 */ /* 0x040fe400078e08ff */
[C---:B------:R-:W-:Y:S02]  /*4f200*/  LEA R22, P0, R48.reuse, R137, 0x1 ;  /* 0x0000008930167211 */ /* 0x040fe400078008ff */
[C---:B------:R-:W-:Y:S02]  /*4f210*/  LEA R68, R31.reuse, R32, 0x1 ;  /* 0x000000201f447211 */ /* 0x040fe400078e08ff */
[----:B------:R-:W-:Y:S02]  /*4f220*/  LEA.HI.X.SX32 R23, R48, R37, 0x1, P0 ;  /* 0x0000002530177211 */ /* 0x000fe400000f0eff */
[----:B------:R-:W-:Y:S01]  /*4f230*/  LEA R28, P1, R56, R137, 0x1 ;  /* 0x00000089381c7211 */ /* 0x000fe200078208ff */
[----:B------:R-:W-:Y:S01]  /*4f240*/  IMAD R48, R31, 0x2, R68 ;  /* 0x000000021f307824 */ /* 0x000fe200078e0244 */
[----:B----4-:R-:W-:-:S02]  /*4f250*/  PRMT R9, R235, 0x7632, R9 ;  /* 0x00007632eb097816 */ /* 0x010fc40000000009 */
[----:B------:R-:W-:Y:S01]  /*4f260*/  LEA R8, P0, R0, R137, 0x1 ;  /* 0x0000008900087211 */ /* 0x000fe200078008ff */
[----:B------:R0:W-:Y:S01]  /*4f270*/  STG.E.U16 desc[UR10][R10.64], R235 ;  /* 0x000000eb0a007986 */ /* 0x0001e2000c10150a */
[----:B------:R-:W-:Y:S02]  /*4f280*/  LEA.HI.X.SX32 R29, R56, R37, 0x1, P1 ;  /* 0x00000025381d7211 */ /* 0x000fe400008f0eff */
[----:B------:R-:W-:Y:S01]  /*4f290*/  LEA R56, R31, R48, 0x1 ;  /* 0x000000301f387211 */ /* 0x000fe200078e08ff */
[----:B------:R1:W-:Y:S04]  /*4f2a0*/  STG.E.U16 desc[UR10][R20.64], R9 ;  /* 0x0000000914007986 */ /* 0x0003e8000c10150a */
[----:B---3--:R-:W-:Y:S01]  /*4f2b0*/  STG.E.U16 desc[UR10][R22.64], R249 ;  /* 0x000000f916007986 */ /* 0x008fe2000c10150a */
[----:B0-----:R-:W-:-:S02]  /*4f2c0*/  PRMT R11, R249, 0x7632, R11 ;  /* 0x00007632f90b7816 */ /* 0x001fc4000000000b */
[----:B-1----:R-:W-:Y:S02]  /*4f2d0*/  LEA.HI.X.SX32 R9, R0, R37, 0x1, P0 ;  /* 0x0000002500097211 */ /* 0x002fe400000f0eff */
[C---:B------:R-:W-:Y:S02]  /*4f2e0*/  LEA R10, P0, R36.reuse, R137, 0x1 ;  /* 0x00000089240a7211 */ /* 0x040fe400078008ff */
[C---:B------:R-:W-:Y:S01]  /*4f2f0*/  LEA R0, R31.reuse, R56, 0x1 ;  /* 0x000000381f007211 */ /* 0x040fe200078e08ff */
[----:B------:R0:W-:Y:S02]  /*4f300*/  STG.E.U16 desc[UR10][R28.64], R11 ;  /* 0x0000000b1c007986 */ /* 0x0001e4000c10150a */
[----:B0-----:R-:W-:Y:S02]  /*4f310*/  LEA.HI.X.SX32 R11, R36, R37, 0x1, P0 ;  /* 0x00000025240b7211 */ /* 0x001fe400000f0eff */
[----:B------:R-:W-:Y:S02]  /*4f320*/  LEA R36, R31, R0, 0x1 ;  /* 0x000000001f247211 */ /* 0x000fe400078e08ff */
[----:B------:R-:W-:-:S03]  /*4f330*/  LEA R20, P0, R34, R137, 0x1 ;  /* 0x0000008922147211 */ /* 0x000fc600078008ff */
[C---:B------:R-:W-:Y:S01]  /*4f340*/  IMAD R70, R31.reuse, 0x2, R36 ;  /* 0x000000021f467824 */ /* 0x040fe200078e0224 */
[----:B------:R-:W-:Y:S02]  /*4f350*/  LEA.HI.X.SX32 R21, R34, R37, 0x1, P0 ;  /* 0x0000002522157211 */ /* 0x000fe400000f0eff */
[C---:B------:R-:W-:Y:S02]  /*4f360*/  LEA R22, P0, R58.reuse, R137, 0x1 ;  /* 0x000000893a167211 */ /* 0x040fe400078008ff */
[C---:B------:R-:W-:Y:S02]  /*4f370*/  LEA R34, R31.reuse, R70, 0x1 ;  /* 0x000000461f227211 */ /* 0x040fe400078e08ff */
[----:B------:R-:W-:Y:S02]  /*4f380*/  LEA.HI.X.SX32 R23, R58, R37, 0x1, P0 ;  /* 0x000000253a177211 */ /* 0x000fe400000f0eff */
[----:B------:R-:W-:Y:S02]  /*4f390*/  LEA R58, R31, R34, 0x1 ;  /* 0x000000221f3a7211 */ /* 0x000fe400078e08ff */
[----:B------:R-:W-:-:S02]  /*4f3a0*/  LEA R28, P0, R52, R137, 0x1 ;  /* 0x00000089341c7211 */ /* 0x000fc400078008ff */
[----:B------:R-:W-:Y:S01]  /*4f3b0*/  LEA R76, R31, R58, 0x1 ;  /* 0x0000003a1f4c7211 */ /* 0x000fe200078e08ff */
[----:B------:R0:W-:Y:S01]  /*4f3c0*/  STG.E.U16 desc[UR10][R8.64], R204 ;  /* 0x000000cc08007986 */ /* 0x0001e2000c10150a */
[----:B------:R-:W-:-:S03]  /*4f3d0*/  LEA.HI.X.SX32 R29, R52, R37, 0x1, P0 ;  /* 0x00000025341d7211 */ /* 0x000fc600000f0eff */
[----:B------:R-:W-:Y:S01]  /*4f3e0*/  IMAD R52, R31, 0x2, R76 ;  /* 0x000000021f347824 */ /* 0x000fe200078e024c */
[----:B0-----:R-:W-:Y:S02]  /*4f3f0*/  PRMT R9, R204, 0x7632, R9 ;  /* 0x00007632cc097816 */ /* 0x001fe40000000009 */
[----:B------:R-:W-:-:S03]  /*4f400*/  LEA R8, P0, R54, R137, 0x1 ;  /* 0x0000008936087211 */ /* 0x000fc600078008ff */
[----:B------:R0:W-:Y:S02]  /*4f410*/  STG.E.U16 desc[UR10][R10.64], R9 ;  /* 0x000000090a007986 */ /* 0x0001e4000c10150a */
[----:B0-----:R-:W-:Y:S02]  /*4f420*/  LEA.HI.X.SX32 R9, R54, R37, 0x1, P0 ;  /* 0x0000002536097211 */ /* 0x001fe400000f0eff */
[----:B------:R-:W-:Y:S02]  /*4f430*/  LEA R54, R31, R52, 0x1 ;  /* 0x000000341f367211 */ /* 0x000fe400078e08ff */
[----:B------:R-:W-:Y:S02]  /*4f440*/  PRMT R11, R205, 0x7632, R11 ;  /* 0x00007632cd0b7816 */ /* 0x000fe4000000000b */
[----:B------:R-:W-:Y:S02]  /*4f450*/  LEA R78, R31, R54, 0x1 ;  /* 0x000000361f4e7211 */ /* 0x000fe400078e08ff */
[----:B------:R-:W-:-:S02]  /*4f460*/  LEA R10, P0, R30, R137, 0x1 ;  /* 0x000000891e0a7211 */ /* 0x000fc400078008ff */
[----:B------:R-:W-:Y:S01]  /*4f470*/  LEA R84, R31, R78, 0x1 ;  /* 0x0000004e1f547211 */ /* 0x000fe200078e08ff */
[----:B------:R0:W-:Y:S04]  /*4f480*/  STG.E.U16 desc[UR10][R20.64], R205 ;  /* 0x000000cd14007986 */ /* 0x0001e8000c10150a */
[----:B------:R1:W-:Y:S04]  /*4f490*/  STG.E.U16 desc[UR10][R22.64], R11 ;  /* 0x0000000b16007986 */ /* 0x0003e8000c10150a */
[----:B------:R-:W-:Y:S01]  /*4f4a0*/  STG.E.U16 desc[UR10][R28.64], R206 ;  /* 0x000000ce1c007986 */ /* 0x000fe2000c10150a */
[----:B0-----:R-:W-:-:S02]  /*4f4b0*/  PRMT R21, R206, 0x7632, R21 ;  /* 0x00007632ce157816 */ /* 0x001fc40000000015 */
[----:B------:R-:W-:Y:S02]  /*4f4c0*/  LEA R20, P1, R38, R137, 0x1 ;  /* 0x0000008926147211 */ /* 0x000fe400078208ff */
[----:B-1----:R-:W-:Y:S01]  /*4f4d0*/  LEA.HI.X.SX32 R11, R30, R37, 0x1, P0 ;  /* 0x000000251e0b7211 */ /* 0x002fe200000f0eff */
[----:B------:R-:W-:Y:S01]  /*4f4e0*/  IMAD R30, R31, 0x2, R84 ;  /* 0x000000021f1e7824 */ /* 0x000fe200078e0254 */
[----:B------:R0:W-:Y:S01]  /*4f4f0*/  STG.E.U16 desc[UR10][R8.64], R21 ;  /* 0x0000001508007986 */ /* 0x0001e2000c10150a */
[----:B------:R-:W-:-:S04]  /*4f500*/  LEA R22, P0, R60, R137, 0x1 ;  /* 0x000000893c167211 */ /* 0x000fc800078008ff */
[-C--:B------:R-:W-:Y:S01]  /*4f510*/  LEA.HI.X.SX32 R23, R60, R37.reuse, 0x1, P0 ;  /* 0x000000253c177211 */ /* 0x080fe200000f0eff */
[----:B------:R1:W-:Y:S01]  /*4f520*/  STG.E.U16 desc[UR10][R10.64], R207 ;  /* 0x000000cf0a007986 */ /* 0x0003e2000c10150a */
[----:B0-----:R-:W-:Y:S02]  /*4f530*/  LEA.HI.X.SX32 R21, R38, R37, 0x1, P1 ;  /* 0x0000002526157211 */ /* 0x001fe400008f0eff */
[----:B------:R-:W-:Y:S02]  /*4f540*/  LEA R38, R31, R30, 0x1 ;  /* 0x0000001e1f267211 */ /* 0x000fe400078e08ff */
[----:B------:R-:W-:Y:S02]  /*4f550*/  PRMT R9, R207, 0x7632, R9 ;  /* 0x00007632cf097816 */ /* 0x000fe40000000009 */
[----:B------:R-:W-:Y:S02]  /*4f560*/  LEA R8, P0, R44, R137, 0x1 ;  /* 0x000000892c087211 */ /* 0x000fe400078008ff */
[----:B------:R-:W-:Y:S01]  /*4f570*/  LEA R60, R31, R38, 0x1 ;  /* 0x000000261f3c7211 */ /* 0x000fe200078e08ff */
[----:B------:R0:W-:Y:S01]  /*4f580*/  STG.E.U16 desc[UR10][R20.64], R9 ;  /* 0x0000000914007986 */ /* 0x0001e2000c10150a */
[----:B-1----:R-:W-:-:S02]  /*4f590*/  PRMT R11, R12, 0x7632, R11 ;  /* 0x000076320c0b7816 */ /* 0x002fc4000000000b */
[----:B0-----:R-:W-:Y:S02]  /*4f5a0*/  LEA.HI.X.SX32 R9, R44, R37, 0x1, P0 ;  /* 0x000000252c097211 */ /* 0x001fe400000f0eff */
        /* <DEDUP_REMOVED lines=12> */
[----:B------:R-:W-:-:S03]  /*4f670*/  LEA.HI.X.SX32 R21, R50, R37, 0x1, P0 ;  /* 0x0000002532157211 */ /* 0x000fc600000f0eff */
[----:B------:R-:W-:-:S05]  /*4f680*/  IMAD R50, R31, 0x2, R96 ;  /* 0x000000021f327824 */ /* 0x000fca00078e0260 */
[C---:B------:R-:W-:Y:S02]  /*4f690*/  LEA R98, R31.reuse, R50, 0x1 ;  /* 0x000000321f627211 */ /* 0x040fe400078e08ff */
[-C--:B------:R-:W-:Y:S02]  /*4f6a0*/  LEA R22, P0, R2, R137.reuse, 0x1 ;  /* 0x0000008902167211 */ /* 0x080fe400078008ff */
[----:B------:R-:W-:Y:S02]  /*4f6b0*/  LEA R104, R31, R98, 0x1 ;  /* 0x000000621f687211 */ /* 0x000fe400078e08ff */
[----:B------:R-:W-:Y:S02]  /*4f6c0*/  PRMT R9, R13, 0x7632, R9 ;  /* 0x000076320d097816 */ /* 0x000fe40000000009 */
[----:B------:R-:W-:Y:S02]  /*4f6d0*/  LEA R12, P1, R68, R137, 0x1 ;  /* 0x00000089440c7211 */ /* 0x000fe400078208ff */
[----:B------:R-:W-:Y:S01]  /*4f6e0*/  LEA R106, R31, R104, 0x1 ;  /* 0x000000681f6a7211 */ /* 0x000fe200078e08ff */
[----:B------:R0:W-:Y:S01]  /*4f6f0*/  STG.E.U16 desc[UR10][R28.64], R13 ;  /* 0x0000000d1c007986 */ /* 0x0001e2000c10150a */
[----:B------:R-:W-:-:S02]  /*4f700*/  LEA.HI.X.SX32 R23, R2, R37, 0x1, P0 ;  /* 0x0000002502177211 */ /* 0x000fc400000f0eff */
[----:B------:R-:W-:Y:S01]  /*4f710*/  LEA R8, P0, R32, R137, 0x1 ;  /* 0x0000008920087211 */ /* 0x000fe200078008ff */
[----:B------:R1:W-:Y:S01]  /*4f720*/  STG.E.U16 desc[UR10][R10.64], R9 ;  /* 0x000000090a007986 */ /* 0x0003e2000c10150a */
[-C--:B0-----:R-:W-:Y:S01]  /*4f730*/  LEA.HI.X.SX32 R13, R68, R37.reuse, 0x1, P1 ;  /* 0x00000025440d7211 */ /* 0x081fe200008f0eff */
[C---:B------:R-:W-:Y:S01]  /*4f740*/  IMAD R68, R31.reuse, 0x2, R106 ;  /* 0x000000021f447824 */ /* 0x040fe200078e026a */
[----:B-1----:R-:W-:Y:S02]  /*4f750*/  PRMT R11, R14, 0x7632, R11 ;  /* 0x000076320e0b7816 */ /* 0x002fe4000000000b */
[----:B------:R-:W-:Y:S02]  /*4f760*/  LEA.HI.X.SX32 R9, R32, R37, 0x1, P0 ;  /* 0x0000002520097211 */ /* 0x000fe400000f0eff */
[----:B------:R-:W-:Y:S01]  /*4f770*/  LEA R10, P0, R48, R137, 0x1 ;  /* 0x00000089300a7211 */ /* 0x000fe200078008ff */
[----:B------:R-:W-:Y:S01]  /*4f780*/  STG.E.U16 desc[UR10][R20.64], R14 ;  /* 0x0000000e14007986 */ /* 0x000fe2000c10150a */
[----:B------:R-:W-:-:S03]  /*4f790*/  LEA R108, R31, R68, 0x1 ;  /* 0x000000441f6c7211 */ /* 0x000fc600078e08ff */
[----:B------:R0:W-:Y:S01]  /*4f7a0*/  STG.E.U16 desc[UR10][R22.64], R11 ;  /* 0x0000000b16007986 */ /* 0x0001e2000c10150a */
[----:B------:R-:W-:Y:S02]  /*4f7b0*/  PRMT R2, R15, 0x7632, R2 ;  /* 0x000076320f027816 */ /* 0x000fe40000000002 */
[----:B0-----:R-:W-:Y:S02]  /*4f7c0*/  LEA.HI.X.SX32 R11, R48, R37, 0x1, P0 ;  /* 0x00000025300b7211 */ /* 0x001fe400000f0eff */
[C---:B------:R-:W-:Y:S02]  /*4f7d0*/  LEA R20, P0, R56.reuse, R137, 0x1 ;  /* 0x0000008938147211 */ /* 0x040fe400078008ff */
[C---:B------:R-:W-:Y:S02]  /*4f7e0*/  LEA R48, R31.reuse, R108, 0x1 ;  /* 0x0000006c1f307211 */ /* 0x040fe400078e08ff */
[----:B------:R-:W-:Y:S02]  /*4f7f0*/  LEA.HI.X.SX32 R21, R56, R37, 0x1, P0 ;  /* 0x0000002538157211 */ /* 0x000fe400000f0eff */
[----:B------:R-:W-:-:S02]  /*4f800*/  LEA R56, R31, R48, 0x1 ;  /* 0x000000301f387211 */ /* 0x000fc400078e08ff */
[C---:B------:R-:W-:Y:S01]  /*4f810*/  LEA R22, P0, R0.reuse, R137, 0x1 ;  /* 0x0000008900167211 */ /* 0x040fe200078008ff */
[----:B------:R0:W-:Y:S02]  /*4f820*/  STG.E.U16 desc[UR10][R8.64], R15 ;  /* 0x0000000f08007986 */ /* 0x0001e4000c10150a */
[C---:B------:R-:W-:Y:S01]  /*4f830*/  IMAD R110, R31.reuse, 0x2, R56 ;  /* 0x000000021f6e7824 */ /* 0x040fe200078e0238 */
[----:B------:R-:W-:Y:S01]  /*4f840*/  LEA.HI.X.SX32 R23, R0, R37, 0x1, P0 ;  /* 0x0000002500177211 */ /* 0x000fe200000f0eff */
[----:B------:R-:W-:Y:S03]  /*4f850*/  STG.E.U16 desc[UR10][R12.64], R2 ;  /* 0x000000020c007986 */ /* 0x000fe6000c10150a */
[----:B------:R-:W-:Y:S01]  /*4f860*/  LEA R0, R31, R110, 0x1 ;  /* 0x0000006e1f007211 */ /* 0x000fe200078e08ff */
[----:B------:R-:W-:Y:S01]  /*4f870*/  STG.E.U16 desc[UR10][R10.64], R4 ;  /* 0x000000040a007986 */ /* 0x000fe2000c10150a */
[----:B0-----:R-:W-:-:S02]  /*4f880*/  PRMT R9, R4, 0x7632, R9 ;  /* 0x0000763204097816 */ /* 0x001fc40000000009 */
[----:B------:R-:W-:-:S03]  /*4f890*/  LEA R8, P0, R36, R137, 0x1 ;  /* 0x0000008924087211 */ /* 0x000fc600078008ff */
[----:B------:R0:W-:Y:S02]  /*4f8a0*/  STG.E.U16 desc[UR10][R20.64], R9 ;  /* 0x0000000914007986 */ /* 0x0001e4000c10150a */
[----:B0-----:R-:W-:Y:S02]  /*4f8b0*/  LEA.HI.X.SX32 R9, R36, R37, 0x1, P0 ;  /* 0x0000002524097211 */ /* 0x001fe400000f0eff */
[C---:B------:R-:W-:Y:S02]  /*4f8c0*/  LEA R36, R31.reuse, R0, 0x1 ;  /* 0x000000001f247211 */ /* 0x040fe400078e08ff */
[C---:B------:R-:W-:Y:S02]  /*4f8d0*/  LEA R12, P0, R70.reuse, R137, 0x1 ;  /* 0x00000089460c7211 */ /* 0x040fe400078008ff */
[----:B------:R-:W-:Y:S02]  /*4f8e0*/  LEA R116, R31, R36, 0x1 ;  /* 0x000000241f747211 */ /* 0x000fe400078e08ff */
[----:B------:R-:W-:-:S03]  /*4f8f0*/  LEA.HI.X.SX32 R13, R70, R37, 0x1, P0 ;  /* 0x00000025460d7211 */ /* 0x000fc600000f0eff */
[----:B------:R-:W-:Y:S01]  /*4f900*/  IMAD R70, R31, 0x2, R116 ;  /* 0x000000021f467824 */ /* 0x000fe200078e0274 */
[----:B------:R-:W-:-:S04]  /*4f910*/  LEA R10, P0, R34, R137, 0x1 ;  /* 0x00000089220a7211 */ /* 0x000fc800078008ff */
[----:B------:R-:W-:Y:S02]  /*4f920*/  LEA R118, R31, R70, 0x1 ;  /* 0x000000461f767211 */ /* 0x000fe400078e08ff */
[----:B------:R-:W-:Y:S02]  /*4f930*/  LEA.HI.X.SX32 R11, R34, R37, 0x1, P0 ;  /* 0x00000025220b7211 */ /* 0x000fe400000f0eff */
[C---:B------:R-:W-:Y:S01]  /*4f940*/  LEA R14, P0, R58.reuse, R137, 0x1 ;  /* 0x000000893a0e7211 */ /* 0x040fe200078008ff */
[----:B------:R0:W-:Y:S01]  /*4f950*/  STG.E.U16 desc[UR10][R22.64], R5 ;  /* 0x0000000516007986 */ /* 0x0001e2000c10150a */
[----:B------:R-:W-:Y:S02]  /*4f960*/  PRMT R2, R5, 0x7632, R2 ;  /* 0x0000763205027816 */ /* 0x000fe40000000002 */
[----:B------:R-:W-:Y:S02]  /*4f970*/  LEA R124, R31, R118, 0x1 ;  /* 0x000000761f7c7211 */ /* 0x000fe400078e08ff */
[----:B------:R-:W-:Y:S01]  /*4f980*/  LEA.HI.X.SX32 R15, R58, R37, 0x1, P0 ;  /* 0x000000253a0f7211 */ /* 0x000fe200000f0eff */
[----:B------:R-:W-:Y:S01]  /*4f990*/  STG.E.U16 desc[UR10][R8.64], R2 ;  /* 0x0000000208007986 */ /* 0x000fe2000c10150a */
[----:B------:R-:W-:-:S02]  /*4f9a0*/  LEA R4, P0, R76, R137, 0x1 ;  /* 0x000000894c047211 */ /* 0x000fc400078008ff */
[C---:B------:R-:W-:Y:S02]  /*4f9b0*/  LEA R126, R31.reuse, R124, 0x1 ;  /* 0x0000007c1f7e7211 */ /* 0x040fe400078e08ff */
[----:B0-----:R-:W-:Y:S01]  /*4f9c0*/  PRMT R5, R6, 0x7632, R5 ;  /* 0x0000763206057816 */ /* 0x001fe20000000005 */
[----:B------:R-:W-:Y:S04]  /*4f9d0*/  STG.E.U16 desc[UR10][R12.64], R6 ;  /* 0x000000060c007986 */ /* 0x000fe8000c10150a */
[----:B------:R0:W-:Y:S02]  /*4f9e0*/  STG.E.U16 desc[UR10][R10.64], R5 ;  /* 0x000000050a007986 */ /* 0x0001e4000c10150a */
[----:B0-----:R-:W-:Y:S01]  /*4f9f0*/  LEA.HI.X.SX32 R5, R76, R37, 0x1, P0 ;  /* 0x000000254c057211 */ /* 0x001fe200000f0eff */
[----:B------:R-:W-:-:S05]  /*4fa00*/  IMAD R76, R31, 0x2, R126 ;  /* 0x000000021f4c7824 */ /* 0x000fca00078e027e */
[----:B------:R-:W-:-:S04]  /*4fa10*/  LEA R128, R31, R76, 0x1 ;  /* 0x0000004c1f807211 */ /* 0x000fc800078e08ff */
[----:B------:R-:W-:-:S04]  /*4fa20*/  LEA R130, R31, R128, 0x1 ;  /* 0x000000801f827211 */ /* 0x000fc800078e08ff */
[----:B------:R-:W-:-:S05]  /*4fa30*/  LEA R132, R31, R130, 0x1 ;  /* 0x000000821f847211 */ /* 0x000fca00078e08ff */
[----:B------:R-:W-:Y:S01]  /*4fa40*/  IMAD R134, R31, 0x2, R132 ;  /* 0x000000021f867824 */ /* 0x000fe200078e0284 */
[----:B------:R-:W-:-:S04]  /*4fa50*/  LEA R20, P1, R30, R137, 0x1 ;  /* 0x000000891e147211 */ /* 0x000fc800078208ff */
[C---:B------:R-:W-:Y:S02]  /*4fa60*/  LEA R136, R31.reuse, R134, 0x1 ;  /* 0x000000861f887211 */ /* 0x040fe400078e08ff */
[----:B------:R-:W-:Y:S02]  /*4fa70*/  LEA R8, P0, R52, R137, 0x1 ;  /* 0x0000008934087211 */ /* 0x000fe400078008ff */
[C---:B------:R-:W-:Y:S02]  /*4fa80*/  LEA R138, R31.reuse, R136, 0x1 ;  /* 0x000000881f8a7211 */ /* 0x040fe400078e08ff */
[-C--:B------:R-:W-:Y:S02]  /*4fa90*/  LEA.HI.X.SX32 R21, R30, R37.reuse, 0x1, P1 ;  /* 0x000000251e157211 */ /* 0x080fe400008f0eff */
[----:B------:R-:W-:Y:S02]  /*4faa0*/  LEA R30, R31, R138, 0x1 ;  /* 0x0000008a1f1e7211 */ /* 0x000fe400078e08ff */
[----:B------:R-:W-:-:S02]  /*4fab0*/  LEA.HI.X.SX32 R9, R52, R37, 0x1, P0 ;  /* 0x0000002534097211 */ /* 0x000fc400000f0eff */
[----:B------:R-:W-:Y:S01]  /*4fac0*/  LEA R12, P0, R54, R137, 0x1 ;  /* 0x00000089360c7211 */ /* 0x000fe200078008ff */
[----:B------:R-:W-:-:S03]  /*4fad0*/  IMAD R140, R31, 0x2, R30 ;  /* 0x000000021f8c7824 */ /* 0x000fc600078e021e */
[----:B------:R-:W-:Y:S02]  /*4fae0*/  LEA.HI.X.SX32 R13, R54, R37, 0x1, P0 ;  /* 0x00000025360d7211 */ /* 0x000fe400000f0eff */
[C---:B------:R-:W-:Y:S01]  /*4faf0*/  LEA R10, P0, R78.reuse, R137, 0x1 ;  /* 0x000000894e0a7211 */ /* 0x040fe200078008ff */
[----:B------:R0:W-:Y:S01]  /*4fb00*/  STG.E.U16 desc[UR10][R14.64], R7 ;  /* 0x000000070e007986 */ /* 0x0001e2000c10150a */
[----:B------:R-:W-:Y:S02]  /*4fb10*/  LEA R142, R31, R140, 0x1 ;  /* 0x0000008c1f8e7211 */ /* 0x000fe400078e08ff */
[----:B------:R-:W-:Y:S02]  /*4fb20*/  LEA.HI.X.SX32 R11, R78, R37, 0x1, P0 ;  /* 0x000000254e0b7211 */ /* 0x000fe400000f0eff */
[----:B------:R-:W-:Y:S02]  /*4fb30*/  PRMT R2, R7, 0x7632, R2 ;  /* 0x0000763207027816 */ /* 0x000fe40000000002 */
[----:B------:R-:W-:-:S02]  /*4fb40*/  PRMT R6, R24, 0x7632, R6 ;  /* 0x0000763218067816 */ /* 0x000fc40000000006 */
[----:B------:R-:W-:Y:S02]  /*4fb50*/  LEA R144, R31, R142, 0x1 ;  /* 0x0000008e1f907211 */ /* 0x000fe400078e08ff */
[C---:B0-----:R-:W-:Y:S01]  /*4fb60*/  LEA R14, P0, R84.reuse, R137, 0x1 ;  /* 0x00000089540e7211 */ /* 0x041fe200078008ff */
[----:B------:R0:W-:Y:S01]  /*4fb70*/  STG.E.U16 desc[UR10][R4.64], R2 ;  /* 0x0000000204007986 */ /* 0x0001e2000c10150a */
[----:B------:R-:W-:Y:S02]  /*4fb80*/  PRMT R7, R25, 0x7632, R7 ;  /* 0x0000763219077816 */ /* 0x000fe40000000007 */
[----:B------:R-:W-:Y:S01]  /*4fb90*/  LEA.HI.X.SX32 R15, R84, R37, 0x1, P0 ;  /* 0x00000025540f7211 */ /* 0x000fe200000f0eff */
[----:B------:R-:W-:Y:S01]  /*4fba0*/  STG.E.U16 desc[UR10][R8.64], R24 ;  /* 0x0000001808007986 */ /* 0x000fe2000c10150a */
[----:B------:R-:W-:-:S03]  /*4fbb0*/  LEA R146, R31, R144, 0x1 ;  /* 0x000000901f927211 */ /* 0x000fc600078e08ff */
[----:B------:R1:W-:Y:S04]  /*4fbc0*/  STG.E.U16 desc[UR10][R12.64], R6 ;  /* 0x000000060c007986 */ /* 0x0003e8000c10150a */
[----:B------:R-:W-:Y:S01]  /*4fbd0*/  STG.E.U16 desc[UR10][R10.64], R25 ;  /* 0x000000190a007986 */ /* 0x000fe2000c10150a */
[----:B0-----:R-:W-:-:S03]  /*4fbe0*/  PRMT R2, R26, 0x7632, R2 ;  /* 0x000076321a027816 */ /* 0x001fc60000000002 */
[----:B------:R-:W-:Y:S04]  /*4fbf0*/  STG.E.U16 desc[UR10][R14.64], R7 ;  /* 0x000000070e007986 */ /* 0x000fe8000c10150a */
[----:B------:R0:W-:Y:S01]  /*4fc00*/  STG.E.U16 desc[UR10][R20.64], R26 ;  /* 0x0000001a14007986 */ /* 0x0001e2000c10150a */
[----:B-1----:R-:W-:Y:S01]  /*4fc10*/  LEA R6, P1, R60, R137, 0x1 ;  /* 0x000000893c067211 */ /* 0x002fe200078208ff */
[----:B0-----:R-:W-:-:S05]  /*4fc20*/  IMAD R26, R31, 0x2, R146 ;  /* 0x000000021f1a7824 */ /* 0x001fca00078e0292 */
[----:B------:R-:W-:-:S04]  /*4fc30*/  LEA R148, R31, R26, 0x1 ;  /* 0x0000001a1f947211 */ /* 0x000fc800078e08ff */
[C---:B------:R-:W-:Y:S02]  /*4fc40*/  LEA R150, R31.reuse, R148, 0x1 ;  /* 0x000000941f967211 */ /* 0x040fe400078e08ff */
[----:B------:R-:W-:Y:S02]  /*4fc50*/  LEA R8, P2, R44, R137, 0x1 ;  /* 0x000000892c087211 */ /* 0x000fe400078408ff */
[C---:B------:R-:W-:Y:S02]  /*4fc60*/  LEA R152, R31.reuse, R150, 0x1 ;  /* 0x000000961f987211 */ /* 0x040fe400078e08ff */
[----:B------:R-:W-:Y:S02]  /*4fc70*/  LEA.HI.X.SX32 R7, R60, R37, 0x1, P1 ;  /* 0x000000253c077211 */ /* 0x000fe400008f0eff */
[----:B------:R-:W-:Y:S01]  /*4fc80*/  LEA R12, P1, R46, R137, 0x1 ;  /* 0x000000892e0c7211 */ /* 0x000fe200078208ff */
[----:B------:R-:W-:Y:S01]  /*4fc90*/  IMAD R154, R31, 0x2, R152 ;  /* 0x000000021f9a7824 */ /* 0x000fe200078e0298 */
[----:B------:R-:W-:-:S02]  /*4fca0*/  LEA.HI.X.SX32 R9, R44, R37, 0x1, P2 ;  /* 0x000000252c097211 */ /* 0x000fc400010f0eff */
[----:B------:R-:W-:Y:S02]  /*4fcb0*/  LEA R14, P2, R62, R137, 0x1 ;  /* 0x000000893e0e7211 */ /* 0x000fe400078408ff */
[----:B------:R-:W-:Y:S02]  /*4fcc0*/  LEA.HI.X.SX32 R13, R46, R37, 0x1, P1 ;  /* 0x000000252e0d7211 */ /* 0x000fe400008f0eff */
[----:B------:R-:W-:Y:S02]  /*4fcd0*/  LEA R22, P1, R50, R137, 0x1 ;  /* 0x0000008932167211 */ /* 0x000fe400078208ff */
[----:B------:R-:W-:Y:S02]  /*4fce0*/  LEA R156, R31, R154, 0x1 ;  /* 0x0000009a1f9c7211 */ /* 0x000fe400078e08ff */
[----:B------:R-:W-:Y:S02]  /*4fcf0*/  LEA.HI.X.SX32 R15, R62, R37, 0x1, P2 ;  /* 0x000000253e0f7211 */ /* 0x000fe400010f0eff */
[----:B------:R-:W-:-:S02]  /*4fd00*/  LEA R24, P2, R98, R137, 0x1 ;  /* 0x0000008962187211 */ /* 0x000fc400078408ff */
[----:B------:R-:W-:Y:S02]  /*4fd10*/  LEA.HI.X.SX32 R23, R50, R37, 0x1, P1 ;  /* 0x0000002532177211 */ /* 0x000fe400008f0eff */
[----:B------:R-:W-:Y:S02]  /*4fd20*/  LEA R32, P1, R106, R137, 0x1 ;  /* 0x000000896a207211 */ /* 0x000fe400078208ff */
[----:B------:R-:W-:Y:S02]  /*4fd30*/  LEA R158, R31, R156, 0x1 ;  /* 0x0000009c1f9e7211 */ /* 0x000fe400078e08ff */
[----:B------:R-:W-:Y:S02]  /*4fd40*/  LEA.HI.X.SX32 R25, R98, R37, 0x1, P2 ;  /* 0x0000002562197211 */ /* 0x000fe400010f0eff */
[-C--:B------:R-:W-:Y:S02]  /*4fd50*/  LEA R4, P0, R38, R137.reuse, 0x1 ;  /* 0x0000008926047211 */ /* 0x080fe400078008ff */
[----:B------:R-:W-:-:S02]  /*4fd60*/  LEA R34, P2, R68, R137, 0x1 ;  /* 0x0000008944227211 */ /* 0x000fc400078408ff */
[----:B------:R-:W-:Y:S02]  /*4fd70*/  LEA.HI.X.SX32 R33, R106, R37, 0x1, P1 ;  /* 0x000000256a217211 */ /* 0x000fe400008f0eff */
[----:B------:R-:W-:Y:S02]  /*4fd80*/  LEA R44, P1, R48, R137, 0x1 ;  /* 0x00000089302c7211 */ /* 0x000fe400078208ff */
[C---:B------:R-:W-:Y:S02]  /*4fd90*/  LEA R160, R31.reuse, R158, 0x1 ;  /* 0x0000009e1fa07211 */ /* 0x040fe400078e08ff */
[-C--:B------:R-:W-:Y:S02]  /*4fda0*/  LEA.HI.X.SX32 R5, R38, R37.reuse, 0x1, P0 ;  /* 0x0000002526057211 */ /* 0x080fe400000f0eff */
[----:B------:R-:W-:Y:S01]  /*4fdb0*/  LEA.HI.X.SX32 R35, R68, R37, 0x1, P2 ;  /* 0x0000002544237211 */ /* 0x000fe200010f0eff */
[----:B------:R-:W-:Y:S01]  /*4fdc0*/  IMAD R162, R31, 0x2, R160 ;  /* 0x000000021fa27824 */ /* 0x000fe200078e02a0 */
[----:B------:R-:W-:-:S02]  /*4fdd0*/  LEA R10, P0, R86, R137, 0x1 ;  /* 0x00000089560a7211 */ /* 0x000fc400078008ff */
[----:B------:R-:W-:Y:S02]  /*4fde0*/  LEA R46, P2, R56, R137, 0x1 ;  /* 0x00000089382e7211 */ /* 0x000fe400078408ff */
[----:B------:R-:W-:Y:S02]  /*4fdf0*/  LEA.HI.X.SX32 R45, R48, R37, 0x1, P1 ;  /* 0x00000025302d7211 */ /* 0x000fe400008f0eff */
[----:B------:R-:W-:Y:S02]  /*4fe00*/  LEA R50, P1, R0, R137, 0x1 ;  /* 0x0000008900327211 */ /* 0x000fe400078208ff */
[-C--:B------:R-:W-:Y:S02]  /*4fe10*/  LEA.HI.X.SX32 R11, R86, R37.reuse, 0x1, P0 ;  /* 0x00000025560b7211 */ /* 0x080fe400000f0eff */
[----:B------:R-:W-:Y:S02]  /*4fe20*/  LEA.HI.X.SX32 R47, R56, R37, 0x1, P2 ;  /* 0x00000025382f7211 */ /* 0x000fe400010f0eff */
[----:B------:R-:W-:-:S02]  /*4fe30*/  LEA R20, P0, R96, R137, 0x1 ;  /* 0x0000008960147211 */ /* 0x000fc400078008ff */
[----:B------:R-:W-:Y:S02]  /*4fe40*/  LEA R52, P2, R36, R137, 0x1 ;  /* 0x0000008924347211 */ /* 0x000fe400078408ff */
[-C--:B------:R-:W-:Y:S02]  /*4fe50*/  LEA.HI.X.SX32 R51, R0, R37.reuse, 0x1, P1 ;  /* 0x0000002500337211 */ /* 0x080fe400008f0eff */
[----:B------:R-:W-:Y:S02]  /*4fe60*/  LEA R0, R31, R162, 0x1 ;  /* 0x000000a21f007211 */ /* 0x000fe400078e08ff */
[-C--:B------:R-:W-:Y:S02]  /*4fe70*/  LEA.HI.X.SX32 R21, R96, R37.reuse, 0x1, P0 ;  /* 0x0000002560157211 */ /* 0x080fe400000f0eff */
[----:B------:R-:W-:Y:S02]  /*4fe80*/  LEA.HI.X.SX32 R53, R36, R37, 0x1, P2 ;  /* 0x0000002524357211 */ /* 0x000fe400010f0eff */
[----:B------:R-:W-:-:S02]  /*4fe90*/  LEA R28, P0, R104, R137, 0x1 ;  /* 0x00000089681c7211 */ /* 0x000fc400078008ff */
[C---:B------:R-:W-:Y:S02]  /*4fea0*/  LEA R36, R31.reuse, R0, 0x1 ;  /* 0x000000001f247211 */ /* 0x040fe400078e08ff */
[----:B------:R-:W-:Y:S02]  /*4feb0*/  LEA.HI.X.SX32 R29, R104, R37, 0x1, P0 ;  /* 0x00000025681d7211 */ /* 0x000fe400000f0eff */
[----:B------:R-:W-:Y:S02]  /*4fec0*/  LEA R164, R31, R36, 0x1 ;  /* 0x000000241fa47211 */ /* 0x000fe400078e08ff */
[----:B------:R-:W-:-:S03]  /*4fed0*/  LEA R38, P0, R108, R137, 0x1 ;  /* 0x000000896c267211 */ /* 0x000fc600078008ff */
[C---:B------:R-:W-:Y:S01]  /*4fee0*/  IMAD R166, R31.reuse, 0x2, R164 ;  /* 0x000000021fa67824 */ /* 0x040fe200078e02a4 */
[----:B------:R-:W-:Y:S02]  /*4fef0*/  LEA.HI.X.SX32 R39, R108, R37, 0x1, P0 ;  /* 0x000000256c277211 */ /* 0x000fe400000f0eff */
[-C--:B------:R-:W-:Y:S02]  /*4ff00*/  LEA R48, P0, R110, R137.reuse, 0x1 ;  /* 0x000000896e307211 */ /* 0x080fe400078008ff */
[-C--:B------:R-:W-:Y:S02]  /*4ff10*/  LEA R56, P1, R70, R137.reuse, 0x1 ;  /* 0x0000008946387211 */ /* 0x080fe400078208ff */
[----:B------:R-:W-:Y:S02]  /*4ff20*/  LEA R58, P2, R118, R137, 0x1 ;  /* 0x00000089763a7211 */ /* 0x000fe400078408ff */
[----:B------:R-:W-:Y:S02]  /*4ff30*/  LEA.HI.X.SX32 R49, R110, R37, 0x1, P0 ;  /* 0x000000256e317211 */ /* 0x000fe400000f0eff */
[----:B------:R-:W-:-:S02]  /*4ff40*/  LEA R168, R31, R166, 0x1 ;  /* 0x000000a61fa87211 */ /* 0x000fc400078e08ff */
[----:B------:R-:W-:Y:S02]  /*4ff50*/  LEA R54, P0, R116, R137, 0x1 ;  /* 0x0000008974367211 */ /* 0x000fe400078008ff */
[-C--:B------:R-:W-:Y:S02]  /*4ff60*/  LEA.HI.X.SX32 R57, R70, R37.reuse, 0x1, P1 ;  /* 0x0000002546397211 */ /* 0x080fe400008f0eff */
[----:B------:R-:W-:Y:S02]  /*4ff70*/  LEA.HI.X.SX32 R59, R118, R37, 0x1, P2 ;  /* 0x00000025763b7211 */ /* 0x000fe400010f0eff */
[-C--:B------:R-:W-:Y:S02]  /*4ff80*/  LEA R62, P1, R126, R137.reuse, 0x1 ;  /* 0x000000897e3e7211 */ /* 0x080fe400078208ff */
[----:B------:R-:W-:Y:S02]  /*4ff90*/  LEA R68, P2, R76, R137, 0x1 ;  /* 0x000000894c447211 */ /* 0x000fe400078408ff */
[----:B------:R-:W-:-:S02]  /*4ffa0*/  LEA R170, R31, R168, 0x1 ;  /* 0x000000a81faa7211 */ /* 0x000fc400078e08ff */
[----:B------:R-:W-:Y:S02]  /*4ffb0*/  LEA.HI.X.SX32 R55, R116, R37, 0x1, P0 ;  /* 0x0000002574377211 */ /* 0x000fe400000f0eff */
[----:B------:R-:W-:Y:S02]  /*4ffc0*/  LEA R60, P0, R124, R137, 0x1 ;  /* 0x000000897c3c7211 */ /* 0x000fe400078008ff */
[-C--:B------:R-:W-:Y:S02]  /*4ffd0*/  LEA.HI.X.SX32 R63, R126, R37.reuse, 0x1, P1 ;  /* 0x000000257e3f7211 */ /* 0x080fe400008f0eff */
[----:B------:R-:W-:Y:S02]  /*4ffe0*/  LEA.HI.X.SX32 R69, R76, R37, 0x1, P2 ;  /* 0x000000254c457211 */ /* 0x000fe400010f0eff */
[----:B------:R-:W-:Y:S02]  /*4fff0*/  LEA R76, P1, R130, R137, 0x1 ;  /* 0x00000089824c7211 */ /* 0x000fe400078208ff */
[----:B------:R-:W-:-:S02]  /*50000*/  LEA R172, R31, R170, 0x1 ;  /* 0x000000aa1fac7211 */ /* 0x000fc400078e08ff */
[----:B------:R-:W-:Y:S02]  /*50010*/  LEA.HI.X.SX32 R61, R124, R37, 0x1, P0 ;  /* 0x000000257c3d7211 */ /* 0x000fe400000f0eff */
[----:B------:R-:W-:Y:S01]  /*50020*/  LEA R70, P0, R128, R137, 0x1 ;  /* 0x0000008980467211 */ /* 0x000fe200078008ff */
[----:B------:R-:W-:Y:S01]  /*50030*/  IMAD R174, R31, 0x2, R172 ;  /* 0x000000021fae7824 */ /* 0x000fe200078e02ac */
[----:B------:R-:W-:Y:S02]  /*50040*/  LEA.HI.X.SX32 R77, R130, R37, 0x1, P1 ;  /* 0x00000025824d7211 */ /* 0x000fe400008f0eff */
[----:B------:R-:W-:Y:S02]  /*50050*/  LEA R86, P1, R136, R137, 0x1 ;  /* 0x0000008988567211 */ /* 0x000fe400078208ff */
        /* <DEDUP_REMOVED lines=8> */
[----:B------:R-:W-:Y:S02]  /*500e0*/  LEA R98, P0, R30, R137, 0x1 ;  /* 0x000000891e627211 */ /* 0x000fe400078008ff */
[C---:B------:R-:W-:Y:S02]  /*500f0*/  LEA R176, R31.reuse, R136, 0x1 ;  /* 0x000000881fb07211 */ /* 0x040fe400078e08ff */
[-C--:B------:R-:W-:Y:S02]  /*50100*/  LEA.HI.X.SX32 R97, R138, R37.reuse, 0x1, P2 ;  /* 0x000000258a617211 */ /* 0x080fe400010f0eff */
[----:B------:R-:W-:Y:S02]  /*50110*/  LEA.HI.X.SX32 R99, R30, R37, 0x1, P0 ;  /* 0x000000251e637211 */ /* 0x000fe400000f0eff */
[----:B------:R-:W-:Y:S02]  /*50120*/  LEA R106, P2, R142, R137, 0x1 ;  /* 0x000000898e6a7211 */ /* 0x000fe400078408ff */
[----:B------:R-:W-:-:S02]  /*50130*/  LEA R30, R31, R176, 0x1 ;  /* 0x000000b01f1e7211 */ /* 0x000fc400078e08ff */
[----:B------:R-:W-:Y:S02]  /*50140*/  LEA.HI.X.SX32 R107, R142, R37, 0x1, P2 ;  /* 0x000000258e6b7211 */ /* 0x000fe400010f0eff */
[----:B------:R-:W-:Y:S01]  /*50150*/  LEA R116, P2, R26, R137, 0x1 ;  /* 0x000000891a747211 */ /* 0x000fe200078408ff */
[----:B------:R-:W-:-:S03]  /*50160*/  IMAD R178, R31, 0x2, R30 ;  /* 0x000000021fb27824 */ /* 0x000fc600078e021e */
[----:B------:R-:W-:Y:S02]  /*50170*/  LEA.HI.X.SX32 R117, R26, R37, 0x1, P2 ;  /* 0x000000251a757211 */ /* 0x000fe400010f0eff */
[----:B------:R-:W-:-:S04]  /*50180*/  LEA R26, R31, R178, 0x1 ;  /* 0x000000b21f1a7211 */ /* 0x000fc800078e08ff */
[----:B------:R-:W-:-:S04]  /*50190*/  LEA R180, R31, R26, 0x1 ;  /* 0x0000001a1fb47211 */ /* 0x000fc800078e08ff */
[C---:B------:R-:W-:Y:S02]  /*501a0*/  LEA R182, R31.reuse, R180, 0x1 ;  /* 0x000000b41fb67211 */ /* 0x040fe400078e08ff */
[-C--:B------:R-:W-:Y:S02]  /*501b0*/  LEA R108, P0, R144, R137.reuse, 0x1 ;  /* 0x00000089906c7211 */ /* 0x080fe400078008ff */
[-C--:B------:R-:W-:Y:S01]  /*501c0*/  LEA R126, P2, R152, R137.reuse, 0x1 ;  /* 0x00000089987e7211 */ /* 0x080fe200078408ff */
[----:B------:R-:W-:Y:S01]  /*501d0*/  IMAD R184, R31, 0x2, R182 ;  /* 0x000000021fb87824 */ /* 0x000fe200078e02b6 */
[----:B------:R-:W-:Y:S02]  /*501e0*/  LEA R104, P1, R140, R137, 0x1 ;  /* 0x000000898c687211 */ /* 0x000fe400078208ff */
[-C--:B------:R-:W-:Y:S02]  /*501f0*/  LEA.HI.X.SX32 R109, R144, R37.reuse, 0x1, P0 ;  /* 0x00000025906d7211 */ /* 0x080fe400000f0eff */
[----:B------:R-:W-:-:S02]  /*50200*/  LEA.HI.X.SX32 R127, R152, R37, 0x1, P2 ;  /* 0x00000025987f7211 */ /* 0x000fc400010f0eff */
[-C--:B------:R-:W-:Y:S02]  /*50210*/  LEA R118, P0, R148, R137.reuse, 0x1 ;  /* 0x0000008994767211 */ /* 0x080fe400078008ff */
[----:B------:R-:W-:Y:S02]  /*50220*/  LEA R132, P2, R158, R137, 0x1 ;  /* 0x000000899e847211 */ /* 0x000fe400078408ff */
[----:B------:R-:W-:Y:S02]  /*50230*/  LEA.HI.X.SX32 R105, R140, R37, 0x1, P1 ;  /* 0x000000258c697211 */ /* 0x000fe400008f0eff */
[----:B------:R-:W-:Y:S02]  /*50240*/  LEA R186, R31, R184, 0x1 ;  /* 0x000000b81fba7211 */ /* 0x000fe400078e08ff */
[----:B------:R-:W-:Y:S02]  /*50250*/  LEA R110, P1, R146, R137, 0x1 ;  /* 0x00000089926e7211 */ /* 0x000fe400078208ff */
[----:B------:R-:W-:-:S02]  /*50260*/  LEA.HI.X.SX32 R119, R148, R37, 0x1, P0 ;  /* 0x0000002594777211 */ /* 0x000fc400000f0eff */
[----:B------:R-:W-:Y:S02]  /*50270*/  LEA.HI.X.SX32 R133, R158, R37, 0x1, P2 ;  /* 0x000000259e857211 */ /* 0x000fe400010f0eff */
[-C--:B------:R-:W-:Y:S02]  /*50280*/  LEA R128, P0, R154, R137.reuse, 0x1 ;  /* 0x000000899a807211 */ /* 0x080fe400078008ff */
[----:B------:R-:W-:Y:S02]  /*50290*/  LEA R140, P2, R0, R137, 0x1 ;  /* 0x00000089008c7211 */ /* 0x000fe400078408ff */
[----:B------:R-:W-:Y:S02]  /*502a0*/  LEA R188, R31, R186, 0x1 ;  /* 0x000000ba1fbc7211 */ /* 0x000fe400078e08ff */
[----:B------:R-:W-:Y:S02]  /*502b0*/  LEA.HI.X.SX32 R111, R146, R37, 0x1, P1 ;  /* 0x00000025926f7211 */ /* 0x000fe400008f0eff */
[----:B------:R-:W-:-:S02]  /*502c0*/  LEA R124, P1, R150, R137, 0x1 ;  /* 0x00000089967c7211 */ /* 0x000fc400078208ff */
[-C--:B------:R-:W-:Y:S02]  /*502d0*/  LEA.HI.X.SX32 R129, R154, R37.reuse, 0x1, P0 ;  /* 0x000000259a817211 */ /* 0x080fe400000f0eff */
[----:B------:R-:W-:Y:S02]  /*502e0*/  LEA.HI.X.SX32 R141, R0, R37, 0x1, P2 ;  /* 0x00000025008d7211 */ /* 0x000fe400010f0eff */
        /* <DEDUP_REMOVED lines=9> */
[-C--:B------:R-:W-:Y:S02]  /*50380*/  LEA.HI.X.SX32 R143, R36, R37.reuse, 0x1, P0 ;  /* 0x00000025248f7211 */ /* 0x080fe400000f0eff */
[----:B------:R-:W-:Y:S02]  /*50390*/  LEA R36, R31, R190, 0x1 ;  /* 0x000000be1f247211 */ /* 0x000fe400078e08ff */
[----:B------:R-:W-:-:S02]  /*503a0*/  LEA.HI.X.SX32 R139, R162, R37, 0x1, P1 ;  /* 0x00000025a28b7211 */ /* 0x000fc400008f0eff */
[-C--:B------:R-:W-:Y:S02]  /*503b0*/  LEA R144, P1, R164, R137.reuse, 0x1 ;  /* 0x00000089a4907211 */ /* 0x080fe400078208ff */
[C---:B------:R-:W-:Y:S02]  /*503c0*/  LEA R192, R31.reuse, R36, 0x1 ;  /* 0x000000241fc07211 */ /* 0x040fe400078e08ff */
[----:B------:R-:W-:Y:S02]  /*503d0*/  LEA R146, P2, R166, R137, 0x1 ;  /* 0x00000089a6927211 */ /* 0x000fe400078408ff */
        /* <DEDUP_REMOVED lines=22> */
[----:B------:R-:W-:-:S03]  /*50540*/  LEA.HI.X.SX32 R161, R30, R37, 0x1, P0 ;  /* 0x000000251ea17211 */ /* 0x000fc600000f0eff */
[C---:B------:R-:W-:Y:S01]  /*50550*/  IMAD R30, R31.reuse, 0x2, R26 ;  /* 0x000000021f1e7824 */ /* 0x040fe200078e021a */
[-C--:B------:R-:W-:Y:S02]  /*50560*/  LEA R162, P1, R178, R137.reuse, 0x1 ;  /* 0x00000089b2a27211 */ /* 0x080fe400078208ff */
[----:B------:R-:W-:Y:S02]  /*50570*/  LEA R170, P2, R184, R137, 0x1 ;  /* 0x00000089b8aa7211 */ /* 0x000fe400078408ff */
[----:B------:R-:W-:Y:S02]  /*50580*/  LEA R204, R31, R30, 0x1 ;  /* 0x0000001e1fcc7211 */ /* 0x000fe400078e08ff */
[-C--:B------:R-:W-:Y:S02]  /*50590*/  LEA.HI.X.SX32 R163, R178, R37.reuse, 0x1, P1 ;  /* 0x00000025b2a37211 */ /* 0x080fe400008f0eff */
[----:B------:R-:W-:Y:S02]  /*505a0*/  LEA.HI.X.SX32 R171, R184, R37, 0x1, P2 ;  /* 0x00000025b8ab7211 */ /* 0x000fe400010f0eff */
[----:B------:R-:W-:-:S02]  /*505b0*/  LEA R168, P1, R182, R137, 0x1 ;  /* 0x00000089b6a87211 */ /* 0x000fc400078208ff */
[----:B------:R-:W-:Y:S02]  /*505c0*/  LEA R176, P2, R0, R137, 0x1 ;  /* 0x0000008900b07211 */ /* 0x000fe400078408ff */
[----:B------:R-:W-:Y:S02]  /*505d0*/  LEA R206, R31, R204, 0x1 ;  /* 0x000000cc1fce7211 */ /* 0x000fe400078e08ff */
[-C--:B------:R-:W-:Y:S02]  /*505e0*/  LEA.HI.X.SX32 R169, R182, R37.reuse, 0x1, P1 ;  /* 0x00000025b6a97211 */ /* 0x080fe400008f0eff */
[----:B------:R-:W-:Y:S02]  /*505f0*/  LEA.HI.X.SX32 R177, R0, R37, 0x1, P2 ;  /* 0x0000002500b17211 */ /* 0x000fe400010f0eff */
[-C--:B------:R-:W-:Y:S02]  /*50600*/  LEA R166, P0, R180, R137.reuse, 0x1 ;  /* 0x00000089b4a67211 */ /* 0x080fe400078008ff */
[----:B------:R-:W-:-:S02]  /*50610*/  LEA R174, P1, R188, R137, 0x1 ;  /* 0x00000089bcae7211 */ /* 0x000fc400078208ff */
[C---:B------:R-:W-:Y:S02]  /*50620*/  LEA R0, R31.reuse, R206, 0x1 ;  /* 0x000000ce1f007211 */ /* 0x040fe400078e08ff */
[-C--:B------:R-:W-:Y:S02]  /*50630*/  LEA.HI.X.SX32 R167, R180, R37.reuse, 0x1, P0 ;  /* 0x00000025b4a77211 */ /* 0x080fe400000f0eff */
[----:B------:R-:W-:Y:S01]  /*50640*/  LEA.HI.X.SX32 R175, R188, R37, 0x1, P1 ;  /* 0x00000025bcaf7211 */ /* 0x000fe200008f0eff */
[----:B------:R-:W-:Y:S01]  /*50650*/  IMAD R210, R31, 0x2, R0 ;  /* 0x000000021fd27824 */ /* 0x000fe200078e0200 */
[-C--:B------:R-:W-:Y:S02]  /*50660*/  LEA R180, P1, R36, R137.reuse, 0x1 ;  /* 0x0000008924b47211 */ /* 0x080fe400078208ff */
[----:B------:R-:W-:Y:S02]  /*50670*/  LEA R182, P2, R192, R137, 0x1 ;  /* 0x00000089c0b67211 */ /* 0x000fe400078408ff */
[----:B------:R-:W-:-:S02]  /*50680*/  LEA.HI.X.SX32 R181, R36, R37, 0x1, P1 ;  /* 0x0000002524b57211 */ /* 0x000fc400008f0eff */
[C---:B------:R-:W-:Y:S02]  /*50690*/  LEA R36, R31.reuse, R210, 0x1 ;  /* 0x000000d21f247211 */ /* 0x040fe400078e08ff */
[----:B------:R-:W-:Y:S02]  /*506a0*/  LEA R172, P0, R186, R137, 0x1 ;  /* 0x00000089baac7211 */ /* 0x000fe400078008ff */
[----:B------:R-:W-:Y:S02]  /*506b0*/  LEA.HI.X.SX32 R183, R192, R37, 0x1, P2 ;  /* 0x00000025c0b77211 */ /* 0x000fe400010f0eff */
[----:B------:R-:W-:Y:S02]  /*506c0*/  LEA R188, P2, R136, R137, 0x1 ;  /* 0x0000008988bc7211 */ /* 0x000fe400078408ff */
[----:B------:R-:W-:Y:S02]  /*506d0*/  LEA R212, R31, R36, 0x1 ;  /* 0x000000241fd47211 */ /* 0x000fe400078e08ff */
[----:B------:R-:W-:-:S02]  /*506e0*/  LEA.HI.X.SX32 R173, R186, R37, 0x1, P0 ;  /* 0x00000025baad7211 */ /* 0x000fc400000f0eff */
[----:B------:R-:W-:Y:S02]  /*506f0*/  LEA R178, P0, R190, R137, 0x1 ;  /* 0x00000089beb27211 */ /* 0x000fe400078008ff */
        /* <DEDUP_REMOVED lines=14> */
[----:B------:R-:W-:Y:S02]  /*507e0*/  LEA R202, P2, R0, R137, 0x1 ;  /* 0x0000008900ca7211 */ /* 0x000fe400078408ff */
[----:B------:R-:W-:Y:S02]  /*507f0*/  LEA R30, R31, R26, 0x1 ;  /* 0x0000001a1f1e7211 */ /* 0x000fe400078e08ff */
[-C--:B------:R-:W-:Y:S02]  /*50800*/  LEA.HI.X.SX32 R191, R200, R37.reuse, 0x1, P0 ;  /* 0x00000025c8bf7211 */ /* 0x080fe400000f0eff */
[----:B------:R-:W-:Y:S02]  /*50810*/  LEA.HI.X.SX32 R203, R0, R37, 0x1, P2 ;  /* 0x0000002500cb7211 */ /* 0x000fe400010f0eff */
[----:B------:R-:W-:-:S02]  /*50820*/  LEA R200, P1, R206, R137, 0x1 ;  /* 0x00000089cec87211 */ /* 0x000fc400078208ff */
[C---:B------:R-:W-:Y:S02]  /*50830*/  LEA R0, R31.reuse, R30, 0x1 ;  /* 0x0000001e1f007211 */ /* 0x040fe400078e08ff */
[----:B------:R-:W-:Y:S02]  /*50840*/  LEA.HI.X.SX32 R201, R206, R37, 0x1, P1 ;  /* 0x00000025cec97211 */ /* 0x000fe400008f0eff */
[-C--:B------:R-:W-:Y:S01]  /*50850*/  LEA R206, P1, R36, R137.reuse, 0x1 ;  /* 0x0000008924ce7211 */ /* 0x080fe200078208ff */
[C---:B------:R-:W-:Y:S01]  /*50860*/  IMAD R222, R31.reuse, 0x2, R0 ;  /* 0x000000021fde7824 */ /* 0x040fe200078e0200 */
[----:B------:R-:W-:Y:S02]  /*50870*/  LEA R208, P2, R212, R137, 0x1 ;  /* 0x00000089d4d07211 */ /* 0x000fe400078408ff */
[----:B------:R-:W-:Y:S02]  /*50880*/  LEA.HI.X.SX32 R207, R36, R37, 0x1, P1 ;  /* 0x0000002524cf7211 */ /* 0x000fe400008f0eff */
[----:B------:R-:W-:-:S02]  /*50890*/  LEA R36, R31, R222, 0x1 ;  /* 0x000000de1f247211 */ /* 0x000fc400078e08ff */
[----:B------:R-:W-:Y:S02]  /*508a0*/  LEA.HI.X.SX32 R209, R212, R37, 0x1, P2 ;  /* 0x00000025d4d17211 */ /* 0x000fe400010f0eff */
[-C--:B------:R-:W-:Y:S02]  /*508b0*/  LEA R214, P2, R26, R137.reuse, 0x1 ;  /* 0x000000891ad67211 */ /* 0x080fe400078408ff */
[----:B------:R-:W-:Y:S02]  /*508c0*/  LEA R228, R31, R36, 0x1 ;  /* 0x000000241fe47211 */ /* 0x000fe400078e08ff */
[----:B------:R-:W-:Y:S02]  /*508d0*/  LEA R198, P0, R204, R137, 0x1 ;  /* 0x00000089ccc67211 */ /* 0x000fe400078008ff */
[----:B------:R-:W-:Y:S02]  /*508e0*/  LEA.HI.X.SX32 R215, R26, R37, 0x1, P2 ;  /* 0x000000251ad77211 */ /* 0x000fe400010f0eff */
[----:B------:R-:W-:-:S02]  /*508f0*/  LEA R212, P1, R216, R137, 0x1 ;  /* 0x00000089d8d47211 */ /* 0x000fc400078208ff */
[C---:B------:R-:W-:Y:S02]  /*50900*/  LEA R26, R31.reuse, R228, 0x1 ;  /* 0x000000e41f1a7211 */ /* 0x040fe400078e08ff */
[----:B------:R-:W-:Y:S02]  /*50910*/  LEA.HI.X.SX32 R199, R204, R37, 0x1, P0 ;  /* 0x00000025ccc77211 */ /* 0x000fe400000f0eff */
[----:B------:R-:W-:Y:S01]  /*50920*/  LEA R204, P0, R210, R137, 0x1 ;  /* 0x00000089d2cc7211 */ /* 0x000fe200078008ff */
[----:B------:R-:W-:Y:S01]  /*50930*/  IMAD R230, R31, 0x2, R26 ;  /* 0x000000021fe67824 */ /* 0x000fe200078e021a */
[----:B------:R-:W-:Y:S02]  /*50940*/  LEA.HI.X.SX32 R213, R216, R37, 0x1, P1 ;  /* 0x00000025d8d57211 */ /* 0x000fe400008f0eff */
[----:B------:R-:W-:Y:S02]  /*50950*/  LEA R218, P1, R0, R137, 0x1 ;  /* 0x0000008900da7211 */ /* 0x000fe400078208ff */
[----:B------:R-:W-:-:S02]  /*50960*/  LEA.HI.X.SX32 R205, R210, R37, 0x1, P0 ;  /* 0x00000025d2cd7211 */ /* 0x000fc400000f0eff */
[-C--:B------:R-:W-:Y:S02]  /*50970*/  LEA R210, P0, R136, R137.reuse, 0x1 ;  /* 0x0000008988d27211 */ /* 0x080fe400078008ff */
[----:B------:R-:W-:Y:S02]  /*50980*/  LEA R220, P2, R222, R137, 0x1 ;  /* 0x00000089dedc7211 */ /* 0x000fe400078408ff */
[-C--:B------:R-:W-:Y:S02]  /*50990*/  LEA.HI.X.SX32 R219, R0, R37.reuse, 0x1, P1 ;  /* 0x0000002500db7211 */ /* 0x080fe400008f0eff */
[----:B------:R-:W-:Y:S02]  /*509a0*/  LEA R0, R31, R230, 0x1 ;  /* 0x000000e61f007211 */ /* 0x000fe400078e08ff */
[----:B------:R-:W-:Y:S02]  /*509b0*/  LEA.HI.X.SX32 R211, R136, R37, 0x1, P0 ;  /* 0x0000002588d37211 */ /* 0x000fe400000f0eff */
[----:B------:R-:W-:-:S02]  /*509c0*/  LEA R216, P0, R30, R137, 0x1 ;  /* 0x000000891ed87211 */ /* 0x000fc400078008ff */
        /* <DEDUP_REMOVED lines=8> */
[----:B------:R-:W-:Y:S02]  /*50a50*/  LEA R26, R31, R232, 0x1 ;  /* 0x000000e81f1a7211 */ /* 0x000fe400078e08ff */
[----:B------:R-:W-:Y:S02]  /*50a60*/  LEA R136, P1, R0, R137, 0x1 ;  /* 0x0000008900887211 */ /* 0x000fe400078208ff */
[----:B------:R-:W-:Y:S02]  /*50a70*/  LEA.HI.X.SX32 R223, R36, R37, 0x1, P0 ;  /* 0x0000002524df7211 */ /* 0x000fe400000f0eff */
[----:B------:R-:W-:-:S02]  /*50a80*/  LEA R30, P0, R230, R137, 0x1 ;  /* 0x00000089e61e7211 */ /* 0x000fc400078008ff */
[-C--:B------:R-:W-:Y:S02]  /*50a90*/  LEA R228, P2, R232, R137.reuse, 0x1 ;  /* 0x00000089e8e47211 */ /* 0x080fe400078408ff */
[----:B------:R-:W-:Y:S02]  /*50aa0*/  LEA R36, P3, R26, R137, 0x1 ;  /* 0x000000891a247211 */ /* 0x000fe400078608ff */
[----:B------:R-:W-:Y:S01]  /*50ab0*/  LEA.HI.X.SX32 R137, R0, R37, 0x1, P1 ;  /* 0x0000002500897211 */ /* 0x000fe200008f0eff */
[----:B------:R0:W-:Y:S01]  /*50ac0*/  STG.E.U16 desc[UR10][R4.64], R2 ;  /* 0x0000000204007986 */ /* 0x0001e2000c10150a */
[----:B------:R-:W-:-:S03]  /*50ad0*/  PRMT R0, R27, 0x7632, R0 ;  /* 0x000076321b007816 */ /* 0x000fc60000000000 */
[----:B------:R1:W-:Y:S04]  /*50ae0*/  STG.E.U16 desc[UR10][R6.64], R27 ;  /* 0x0000001b06007986 */ /* 0x0003e8000c10150a */
[----:B------:R-:W-:Y:S01]  /*50af0*/  STG.E.U16 desc[UR10][R8.64], R0 ;  /* 0x0000000008007986 */ /* 0x000fe2000c10150a */
[----:B0-----:R-:W-:-:S03]  /*50b00*/  PRMT R5, R64, 0x7632, R5 ;  /* 0x0000763240057816 */ /* 0x001fc60000000005 */
[----:B------:R-:W-:Y:S01]  /*50b10*/  STG.E.U16 desc[UR10][R10.64], R64 ;  /* 0x000000400a007986 */ /* 0x000fe2000c10150a */
[----:B-1----:R-:W-:-:S03]  /*50b20*/  PRMT R7, R65, 0x7632, R7 ;  /* 0x0000763241077816 */ /* 0x002fc60000000007 */
[----:B------:R-:W-:Y:S04]  /*50b30*/  STG.E.U16 desc[UR10][R12.64], R5 ;  /* 0x000000050c007986 */ /* 0x000fe8000c10150a */
[----:B------:R-:W-:Y:S04]  /*50b40*/  STG.E.U16 desc[UR10][R14.64], R65 ;  /* 0x000000410e007986 */ /* 0x000fe8000c10150a */
[----:B------:R-:W-:Y:S04]  /*50b50*/  STG.E.U16 desc[UR10][R20.64], R7 ;  /* 0x0000000714007986 */ /* 0x000fe8000c10150a */
[----:B------:R0:W1:Y:S04]  /*50b60*/  LDS.128 R4, [R234+0x800] ;  /* 0x00080000ea047984 */ /* 0x0000680000000c00 */
[----:B0-----:R-:W2:Y:S01]  /*50b70*/  LDL.LU R234, [R1+0x9c] ;  /* 0x00009c0001ea7983 */ /* 0x001ea20000300800 */
[----:B------:R-:W-:-:S02]  /*50b80*/  PRMT R9, R66, 0x7632, R9 ;  /* 0x0000763242097816 */ /* 0x000fc40000000009 */
[----:B------:R-:W-:Y:S01]  /*50b90*/  PRMT R2, R67, 0x7632, R2 ;  /* 0x0000763243027816 */ /* 0x000fe20000000002 */
[----:B------:R0:W-:Y:S01]  /*50ba0*/  STG.E.U16 desc[UR10][R22.64], R66 ;  /* 0x0000004216007986 */ /* 0x0001e2000c10150a */
[----:B------:R-:W-:-:S03]  /*50bb0*/  PRMT R0, R72, 0x7632, R0 ;  /* 0x0000763248007816 */ /* 0x000fc60000000000 */
[----:B------:R3:W-:Y:S04]  /*50bc0*/  STG.E.U16 desc[UR10][R24.64], R9 ;  /* 0x0000000918007986 */ /* 0x0007e8000c10150a */
[----:B------:R4:W-:Y:S01]  /*50bd0*/  STG.E.U16 desc[UR10][R28.64], R67 ;  /* 0x000000431c007986 */ /* 0x0009e2000c10150a */
[----:B0-----:R-:W-:-:S03]  /*50be0*/  PRMT R23, R73, 0x7632, R23 ;  /* 0x0000763249177816 */ /* 0x001fc60000000017 */
[----:B------:R-:W-:Y:S01]  /*50bf0*/  STG.E.U16 desc[UR10][R32.64], R2 ;  /* 0x0000000220007986 */ /* 0x000fe2000c10150a */
[----:B------:R-:W-:Y:S02]  /*50c00*/  PRMT R27, R75, 0x7632, R27 ;  /* 0x000076324b1b7816 */ /* 0x000fe4000000001b */
[----:B---3--:R-:W-:Y:S01]  /*50c10*/  PRMT R25, R74, 0x7632, R25 ;  /* 0x000076324a197816 */ /* 0x008fe20000000019 */
[----:B------:R-:W-:Y:S01]  /*50c20*/  STG.E.U16 desc[UR10][R34.64], R72 ;  /* 0x0000004822007986 */ /* 0x000fe2000c10150a */
[----:B------:R-:W-:Y:S01]  /*50c30*/  PRMT R65, R90, 0x7632, R65 ;  /* 0x000076325a417816 */ /* 0x000fe20000000041 */
[----:B------:R-:W-:Y:S01]  /*50c40*/  IMAD.SHL.U32 R196, R196, 0x10, RZ ;  /* 0x00000010c4c47824 */ /* 0x000fe200078e00ff */
[----:B------:R-:W-:Y:S01]  /*50c50*/  LEA.HI.X.SX32 R31, R230, R37, 0x1, P0 ;  /* 0x00000025e61f7211 */ /* 0x000fe200000f0eff */
[----:B------:R0:W-:Y:S01]  /*50c60*/  STG.E.U16 desc[UR10][R38.64], R0 ;  /* 0x0000000026007986 */ /* 0x0001e2000c10150a */
[----:B----4-:R-:W-:Y:S01]  /*50c70*/  PRMT R29, R80, 0x7632, R29 ;  /* 0x00007632501d7816 */ /* 0x010fe2000000001d */
[----:B------:R-:W3:Y:S02]  /*50c80*/  LDC.64 R8, c[0x0][0x3a0] ;  /* 0x0000e800ff087b82 */ /* 0x000ee40000000a00 */
[----:B------:R-:W-:Y:S04]  /*50c90*/  STG.E.U16 desc[UR10][R44.64], R73 ;  /* 0x000000492c007986 */ /* 0x000fe8000c10150a */
[----:B------:R-:W-:Y:S04]  /*50ca0*/  STG.E.U16 desc[UR10][R46.64], R23 ;  /* 0x000000172e007986 */ /* 0x000fe8000c10150a */
[----:B------:R4:W-:Y:S01]  /*50cb0*/  STG.E.U16 desc[UR10][R48.64], R74 ;  /* 0x0000004a30007986 */ /* 0x0009e2000c10150a */
[----:B0-----:R-:W-:-:S03]  /*50cc0*/  PRMT R0, R81, 0x7632, R0 ;  /* 0x0000763251007816 */ /* 0x001fc60000000000 */
[----:B------:R-:W-:Y:S01]  /*50cd0*/  STG.E.U16 desc[UR10][R50.64], R25 ;  /* 0x0000001932007986 */ /* 0x000fe2000c10150a */
[----:B------:R-:W-:-:S03]  /*50ce0*/  PRMT R35, R82, 0x7632, R35 ;  /* 0x0000763252237816 */ /* 0x000fc60000000023 */
[----:B------:R0:W-:Y:S01]  /*50cf0*/  STG.E.U16 desc[UR10][R52.64], R75 ;  /* 0x0000004b34007986 */ /* 0x0001e2000c10150a */
[----:B------:R-:W-:-:S03]  /*50d00*/  PRMT R39, R83, 0x7632, R39 ;  /* 0x0000763253277816 */ /* 0x000fc60000000027 */
[----:B------:R0:W-:Y:S04]  /*50d10*/  STG.E.U16 desc[UR10][R54.64], R27 ;  /* 0x0000001b36007986 */ /* 0x0001e8000c10150a */
[----:B------:R-:W-:Y:S01]  /*50d20*/  STG.E.U16 desc[UR10][R56.64], R80 ;  /* 0x0000005038007986 */ /* 0x000fe2000c10150a */
[----:B------:R-:W-:-:S03]  /*50d30*/  PRMT R2, R92, 0x7632, R2 ;  /* 0x000076325c027816 */ /* 0x000fc60000000002 */
[----:B------:R-:W-:Y:S04]  /*50d40*/  STG.E.U16 desc[UR10][R58.64], R29 ;  /* 0x0000001d3a007986 */ /* 0x000fe8000c10150a */
[----:B------:R-:W-:Y:S01]  /*50d50*/  STG.E.U16 desc[UR10][R60.64], R81 ;  /* 0x000000513c007986 */ /* 0x000fe2000c10150a */
[----:B----4-:R-:W-:-:S03]  /*50d60*/  PRMT R49, R93, 0x7632, R49 ;  /* 0x000076325d317816 */ /* 0x010fc60000000031 */
[----:B------:R4:W-:Y:S04]  /*50d70*/  STG.E.U16 desc[UR10][R62.64], R0 ;  /* 0x000000003e007986 */ /* 0x0009e8000c10150a */
[----:B------:R-:W-:Y:S01]  /*50d80*/  STG.E.U16 desc[UR10][R68.64], R82 ;  /* 0x0000005244007986 */ /* 0x000fe2000c10150a */
[----:B0-----:R-:W-:-:S03]  /*50d90*/  PRMT R53, R94, 0x7632, R53 ;  /* 0x000076325e357816 */ /* 0x001fc60000000035 */
[----:B------:R0:W-:Y:S04]  /*50da0*/  STG.E.U16 desc[UR10][R70.64], R35 ;  /* 0x0000002346007986 */ /* 0x0001e8000c10150a */
[----:B------:R0:W-:Y:S01]  /*50db0*/  STG.E.U16 desc[UR10][R76.64], R83 ;  /* 0x000000534c007986 */ /* 0x0001e2000c10150a */
[----:B------:R-:W-:Y:S01]  /*50dc0*/  PRMT R55, R95, 0x7632, R55 ;  /* 0x000076325f377816 */ /* 0x000fe20000000037 */
[----:B----4-:R-:W4:Y:S02]  /*50dd0*/  LDC R0, c[0x0][0x3ec] ;  /* 0x0000fb00ff007b82 */ /* 0x010f240000000800 */
[----:B------:R0:W-:Y:S04]  /*50de0*/  STG.E.U16 desc[UR10][R78.64], R39 ;  /* 0x000000274e007986 */ /* 0x0001e8000c10150a */
[----:B------:R0:W-:Y:S01]  /*50df0*/  STG.E.U16 desc[UR10][R84.64], R92 ;  /* 0x0000005c54007986 */ /* 0x0001e2000c10150a */
[----:B------:R-:W-:-:S03]  /*50e00*/  PRMT R59, R88, 0x7632, R59 ;  /* 0x00007632583b7816 */ /* 0x000fc6000000003b */
[----:B------:R0:W-:Y:S04]  /*50e10*/  STG.E.U16 desc[UR10][R86.64], R2 ;  /* 0x0000000256007986 */ /* 0x0001e8000c10150a */
[----:B------:R-:W-:Y:S01]  /*50e20*/  STG.E.U16 desc[UR10][R96.64], R93 ;  /* 0x0000005d60007986 */ /* 0x000fe2000c10150a */
[----:B------:R-:W-:-:S03]  /*50e30*/  PRMT R63, R89, 0x7632, R63 ;  /* 0x00007632593f7816 */ /* 0x000fc6000000003f */
[----:B------:R-:W-:Y:S04]  /*50e40*/  STG.E.U16 desc[UR10][R98.64], R49 ;  /* 0x0000003162007986 */ /* 0x000fe8000c10150a */
[----:B------:R-:W-:Y:S04]  /*50e50*/  STG.E.U16 desc[UR10][R104.64], R94 ;  /* 0x0000005e68007986 */ /* 0x000fe8000c10150a */
[----:B------:R-:W-:Y:S04]  /*50e60*/  STG.E.U16 desc[UR10][R106.64], R53 ;  /* 0x000000356a007986 */ /* 0x000fe8000c10150a */
[----:B------:R-:W-:Y:S01]  /*50e70*/  STG.E.U16 desc[UR10][R108.64], R95 ;  /* 0x0000005f6c007986 */ /* 0x000fe2000c10150a */
[----:B------:R-:W-:-:S03]  /*50e80*/  PRMT R67, R91, 0x7632, R67 ;  /* 0x000076325b437816 */ /* 0x000fc60000000043 */
[----:B------:R-:W-:Y:S04]  /*50e90*/  STG.E.U16 desc[UR10][R110.64], R55 ;  /* 0x000000376e007986 */ /* 0x000fe8000c10150a */
[----:B------:R1:W-:Y:S01]  /*50ea0*/  STG.E.U16 desc[UR10][R116.64], R88 ;  /* 0x0000005874007986 */ /* 0x0003e2000c10150a */
[----:B0-----:R-:W-:-:S03]  /*50eb0*/  PRMT R70, R100, 0x7632, R70 ;  /* 0x0000763264467816 */ /* 0x001fc60000000046 */
[----:B------:R-:W-:Y:S04]  /*50ec0*/  STG.E.U16 desc[UR10][R118.64], R59 ;  /* 0x0000003b76007986 */ /* 0x000fe8000c10150a */
[----:B------:R-:W-:Y:S01]  /*50ed0*/  STG.E.U16 desc[UR10][R124.64], R89 ;  /* 0x000000597c007986 */ /* 0x000fe2000c10150a */
[----:B------:R-:W-:-:S03]  /*50ee0*/  PRMT R72, R101, 0x7632, R72 ;  /* 0x0000763265487816 */ /* 0x000fc60000000048 */
[----:B------:R-:W-:Y:S04]  /*50ef0*/  STG.E.U16 desc[UR10][R126.64], R63 ;  /* 0x0000003f7e007986 */ /* 0x000fe8000c10150a */
[----:B------:R0:W-:Y:S01]  /*50f00*/  STG.E.U16 desc[UR10][R128.64], R90 ;  /* 0x0000005a80007986 */ /* 0x0001e2000c10150a */
[----:B------:R-:W-:-:S03]  /*50f10*/  PRMT R74, R102, 0x7632, R74 ;  /* 0x00007632664a7816 */ /* 0x000fc6000000004a */
[----:B------:R-:W-:Y:S04]  /*50f20*/  STG.E.U16 desc[UR10][R130.64], R65 ;  /* 0x0000004182007986 */ /* 0x000fe8000c10150a */
[----:B------:R-:W-:Y:S01]  /*50f30*/  STG.E.U16 desc[UR10][R132.64], R91 ;  /* 0x0000005b84007986 */ /* 0x000fe2000c10150a */
[----:B------:R-:W-:-:S03]  /*50f40*/  PRMT R76, R103, 0x7632, R76 ;  /* 0x00007632674c7816 */ /* 0x000fc6000000004c */
        /* <DEDUP_REMOVED lines=17> */
[----:B-1----:R-:W-:-:S03]  /*51060*/  PRMT R88, R121, 0x7632, R88 ;  /* 0x0000763279587816 */ /* 0x002fc60000000058 */
[----:B------:R-:W-:Y:S04]  /*51070*/  STG.E.U16 desc[UR10][R160.64], R80 ;  /* 0x00000050a0007986 */ /* 0x000fe8000c10150a */
[----:B------:R-:W-:Y:S01]  /*51080*/  STG.E.U16 desc[UR10][R162.64], R114 ;  /* 0x00000072a2007986 */ /* 0x000fe2000c10150a */
[----:B0-----:R-:W-:-:S03]  /*51090*/  PRMT R90, R122, 0x7632, R90 ;  /* 0x000076327a5a7816 */ /* 0x001fc6000000005a */
[----:B------:R-:W-:Y:S04]  /*510a0*/  STG.E.U16 desc[UR10][R164.64], R82 ;  /* 0x00000052a4007986 */ /* 0x000fe8000c10150a */
[----:B------:R-:W-:Y:S01]  /*510b0*/  STG.E.U16 desc[UR10][R166.64], R115 ;  /* 0x00000073a6007986 */ /* 0x000fe2000c10150a */
        /* <DEDUP_REMOVED lines=30> */
[----:B---3--:R-:W-:-:S03]  /*512a0*/  PRMT R113, R5, 0x7632, R113 ;  /* 0x0000763205717816 */ /* 0x008fc60000000071 */
[----:B------:R-:W-:Y:S04]  /*512b0*/  STG.E.U16 desc[UR10][R210.64], R105 ;  /* 0x00000069d2007986 */ /* 0x000fe8000c10150a */
[----:B------:R0:W-:Y:S01]  /*512c0*/  STG.E.U16 desc[UR10][R212.64], R18 ;  /* 0x00000012d4007986 */ /* 0x0001e2000c10150a */
[----:B------:R-:W-:-:S03]  /*512d0*/  PRMT R68, R6, 0x7632, R68 ;  /* 0x0000763206447816 */ /* 0x000fc60000000044 */
[----:B------:R-:W-:Y:S01]  /*512e0*/  STG.E.U16 desc[UR10][R214.64], R107 ;  /* 0x0000006bd6007986 */ /* 0x000fe2000c10150a */
[----:B------:R-:W-:-:S03]  /*512f0*/  LEA.HI.X.SX32 R229, R232, R37, 0x1, P2 ;  /* 0x00000025e8e57211 */ /* 0x000fc600010f0eff */
[----:B------:R-:W-:Y:S01]  /*51300*/  STG.E.U16 desc[UR10][R216.64], R19 ;  /* 0x00000013d8007986 */ /* 0x000fe2000c10150a */
[----:B------:R-:W-:-:S03]  /*51310*/  LEA.HI.X.SX32 R37, R26, R37, 0x1, P3 ;  /* 0x000000251a257211 */ /* 0x000fc600018f0eff */
[----:B------:R-:W-:Y:S01]  /*51320*/  STG.E.U16 desc[UR10][R218.64], R109 ;  /* 0x0000006dda007986 */ /* 0x000fe2000c10150a */
[----:B0-----:R-:W-:-:S03]  /*51330*/  PRMT R18, R7, 0x7632, R18 ;  /* 0x0000763207127816 */ /* 0x001fc60000000012 */
[----:B------:R-:W-:Y:S04]  /*51340*/  STG.E.U16 desc[UR10][R220.64], R4 ;  /* 0x00000004dc007986 */ /* 0x000fe8000c10150a */
[----:B------:R-:W-:Y:S04]  /*51350*/  STG.E.U16 desc[UR10][R222.64], R111 ;  /* 0x0000006fde007986 */ /* 0x000fe8000c10150a */
[----:B------:R-:W-:Y:S04]  /*51360*/  STG.E.U16 desc[UR10][R224.64], R5 ;  /* 0x00000005e0007986 */ /* 0x000fe8000c10150a */
[----:B------:R-:W-:Y:S04]  /*51370*/  STG.E.U16 desc[UR10][R226.64], R113 ;  /* 0x00000071e2007986 */ /* 0x000fe8000c10150a */
[----:B------:R-:W-:Y:S04]  /*51380*/  STG.E.U16 desc[UR10][R30.64], R6 ;  /* 0x000000061e007986 */ /* 0x000fe8000c10150a */
[----:B------:R-:W-:Y:S04]  /*51390*/  STG.E.U16 desc[UR10][R136.64], R68 ;  /* 0x0000004488007986 */ /* 0x000fe8000c10150a */
[----:B------:R-:W-:Y:S04]  /*513a0*/  STG.E.U16 desc[UR10][R228.64], R7 ;  /* 0x00000007e4007986 */ /* 0x000fe8000c10150a */
[----:B------:R-:W-:Y:S01]  /*513b0*/  STG.E.U16 desc[UR10][R36.64], R18 ;  /* 0x0000001224007986 */ /* 0x000fe2000c10150a */
[----:B------:R-:W-:Y:S01]  /*513c0*/  BAR.SYNC.DEFER_BLOCKING 0x0 ;  /* 0x0000000000007b1d */ /* 0x000fe20000010000 */
[----:B------:R-:W-:-:S05]  /*513d0*/  LOP3.LUT R196, R196, 0xf0, RZ, 0xc0, !PT ;  /* 0x000000f0c4c47812 */ /* 0x000fca00078ec0ff */
[----:B--2---:R0:W-:Y:S02]  /*513e0*/  STSM.16.M88 [R234], R3 ;  /* 0x00000003ea007844 */ /* 0x0041e40000000000 */
[----:B------:R-:W-:Y:S06]  /*513f0*/  BAR.SYNC.DEFER_BLOCKING 0x0 ;  /* 0x0000000000007b1d */ /* 0x000fec0000010000 */
[----:B0-----:R-:W0:Y:S01]  /*51400*/  S2R R3, SR_TID.X ;  /* 0x0000000000037919 */ /* 0x001e220000002100 */
[----:B------:R-:W1:Y:S01]  /*51410*/  LDSM.16.M88 R5, [R196+UR9] ;  /* 0x00000009c405783b */ /* 0x000e620008000000 */
[----:B----4-:R-:W-:Y:S01]  /*51420*/  IMAD R0, R233, R0, RZ ;  /* 0x00000000e9007224 */ /* 0x010fe200078e02ff */
[C---:B------:R-:W-:Y:S01]  /*51430*/  SHF.L.U32 R2, R197.reuse, 0x2, RZ ;  /* 0x00000002c5027819 */ /* 0x040fe200000006ff */
[----:B------:R-:W-:Y:S01]  /*51440*/  IMAD.HI R4, R197, 0x4, RZ ;  /* 0x00000004c5047827 */ /* 0x000fe200078e02ff */
[----:B------:R-:W-:-:S02]  /*51450*/  ISETP.GE.U32.AND P4, PT, R250, 0x20, PT ;  /* 0x00000020fa00780c */ /* 0x000fc40003f86070 */
[----:B0-----:R-:W-:-:S04]  /*51460*/  LOP3.LUT R3, R3, 0x7f, RZ, 0xc0, !PT ;  /* 0x0000007f03037812 */ /* 0x001fc800078ec0ff */
[----:B------:R-:W-:Y:S02]  /*51470*/  ISETP.GE.U32.AND P0, PT, R3, 0x40, PT ;  /* 0x000000400300780c */ /* 0x000fe40003f06070 */
[C---:B------:R-:W-:Y:S01]  /*51480*/  SHF.L.U32 R3, R0.reuse, 0x2, RZ ;  /* 0x0000000200037819 */ /* 0x040fe200000006ff */
[----:B------:R-:W-:-:S03]  /*51490*/  IMAD.HI R0, R0, 0x4, RZ ;  /* 0x0000000400007827 */ /* 0x000fc600078e02ff */
[----:B------:R-:W-:-:S04]  /*514a0*/  IADD3 R2, P1, P2, R2, R8, R3 ;  /* 0x0000000802027210 */ /* 0x000fc80007a3e003 */
[----:B------:R-:W-:-:S05]  /*514b0*/  IADD3.X R3, PT, PT, R4, R9, R0, P1, P2 ;  /* 0x0000000904037210 */ /* 0x000fca0000fe4400 */
[----:B-1----:R0:W-:Y:S01]  /*514c0*/  @!P0 STG.E desc[UR10][R2.64], R5 ;  /* 0x0000000502008986 */ /* 0x0021e2000c10190a */
[----:B------:R-:W-:Y:S06]  /*514d0*/  BAR.SYNC.DEFER_BLOCKING 0x0 ;  /* 0x0000000000007b1d */ /* 0x000fec0000010000 */
[----:B------:R-:W-:Y:S05]  /*514e0*/  @P4 BRA `(.L_x_21) ;  /* 0x0000000000a04947 */ /* 0x000fea0003800000 */
[----:B0-----:R-:W0:Y:S01]  /*514f0*/  S2R R3, SR_CgaCtaId ;  /* 0x0000000000037919 */ /* 0x001e220000008800 */
[----:B------:R-:W-:Y:S01]  /*51500*/  NOP ;  /* 0x0000000000007918 */ /* 0x000fe20000000000 */
[----:B------:R-:W-:Y:S01]  /*51510*/  MOV R0, 0x50 ;  /* 0x0000005000007802 */ /* 0x000fe20000000f00 */
[----:B------:R-:W-:-:S03]  /*51520*/  HFMA2 R7, -RZ, RZ, 0, 5.9604644775390625e-08 ;  /* 0x00000001ff077431 */ /* 0x000fc600000001ff */
[----:B0-----:R-:W-:Y:S01]  /*51530*/  LEA R9, R3, R0, 0x18 ;  /* 0x0000000003097211 */ /* 0x001fe200078ec0ff */
[----:B------:R-:W-:Y:S01]  /*51540*/  IMAD.MOV.U32 R3, RZ, RZ, 0xffff ;  /* 0x0000ffffff037424 */ /* 0x000fe200078e00ff */
[----:B------:R-:W-:-:S03]  /*51550*/  MOV R0, UR8 ;  /* 0x0000000800007c02 */ /* 0x000fc60008000f00 */
[----:B------:R-:W0:Y:S01]  /*51560*/  LDS R5, [R9] ;  /* 0x0000000009057984 */ /* 0x000e220000000800 */
[----:B------:R-:W-:-:S04]  /*51570*/  LOP3.LUT R0, R0, 0xffff, RZ, 0xc0, !PT ;  /* 0x0000ffff00007812 */ /* 0x000fc800078ec0ff */
[----:B------:R-:W-:-:S04]  /*51580*/  SHF.R.U32.HI R0, RZ, 0x5, R0 ;  /* 0x00000005ff007819 */ /* 0x000fc80000011600 */
[----:B------:R-:W-:Y:S02]  /*51590*/  IADD3 R2, PT, PT, R0, 0x10, RZ ;  /* 0x0000001000027810 */ /* 0x000fe40007ffe0ff */
[----:B------:R-:W-:Y:S02]  /*515a0*/  SHF.L.U32 R0, R3, R0, RZ ;  /* 0x0000000003007219 */ /* 0x000fe400000006ff */
[----:B------:R-:W-:-:S04]  /*515b0*/  SHF.L.U32 R3, R7, R2, RZ ;  /* 0x0000000207037219 */ /* 0x000fc800000006ff */
[----:B------:R-:W-:-:S04]  /*515c0*/  LOP3.LUT R0, R3, R0, RZ, 0xfc, !PT ;  /* 0x0000000003007212 */ /* 0x000fc800078efcff */
[C---:B------:R-:W-:Y:S02]  /*515d0*/  LOP3.LUT R2, R0.reuse, 0xffff, RZ, 0xc0, !PT ;  /* 0x0000ffff00027812 */ /* 0x040fe400078ec0ff */
[----:B0-----:R-:W-:-:S04]  /*515e0*/  LOP3.LUT R3, R0, 0xffff, R5, 0x80, !PT ;  /* 0x0000ffff00037812 */ /* 0x001fc800078e8005 */
[----:B------:R-:W-:-:S13]  /*515f0*/  ISETP.NE.AND P0, PT, R3, R2, PT ;  /* 0x000000020300720c */ /* 0x000fda0003f05270 */
[----:B------:R-:W-:Y:S05]  /*51600*/  @P0 BRA `(.L_x_22) ;  /* 0x0000000000500947 */ /* 0x000fea0003800000 */
[----:B------:R-:W-:Y:S02]  /*51610*/  SHF.R.U32.HI R5, RZ, 0x10, R5 ;  /* 0x00000010ff057819 */ /* 0x000fe40000011605 */
[----:B------:R-:W-:-:S04]  /*51620*/  SHF.R.U32.HI R2, RZ, 0x10, R0 ;  /* 0x00000010ff027819 */ /* 0x000fc80000011600 */
[----:B------:R-:W-:-:S04]  /*51630*/  LOP3.LUT R5, R5, R2, RZ, 0xc0, !PT ;  /* 0x0000000205057212 */ /* 0x000fc800078ec0ff */
[----:B------:R-:W-:-:S13]  /*51640*/  ISETP.NE.AND P0, PT, R5, R2, PT ;  /* 0x000000020500720c */ /* 0x000fda0003f05270 */
[----:B------:R-:W-:Y:S05]  /*51650*/  @P0 BRA `(.L_x_23) ;  /* 0x0000000000300947 */ /* 0x000fea0003800000 */
[----:B------:R-:W-:Y:S01]  /*51660*/  R2UR UR4, R0 ;  /* 0x00000000000472ca */ /* 0x000fe200000e0000 */
[----:B------:R-:W0:Y:S01]  /*51670*/  S2R R3, SR_LANEID ;  /* 0x0000000000037919 */ /* 0x000e220000000000 */
[----:B------:R-:W-:-:S06]  /*51680*/  VOTE.ANY R2, PT, PT ;  /* 0x0000000000027806 */ /* 0x000fcc00038e0100 */
[----:B------:R-:W0:Y:S05]  /*51690*/  FLO.U32 R2, R2 ;  /* 0x0000000200027300 */ /* 0x000e2a00000e0000 */
[----:B------:R-:W-:-:S06]  /*516a0*/  ULOP3.LUT UR4, URZ, UR4, URZ, 0x33, !UPT ;  /* 0x00000004ff047292 */ /* 0x000fcc000f8e33ff */
[----:B------:R-:W-:-:S04]  /*516b0*/  MOV R4, UR4 ;  /* 0x0000000400047c02 */ /* 0x000fc80008000f00 */
[----:B------:R-:W1:Y:S02]  /*516c0*/  REDUX UR5, R4 ;  /* 0x00000000040573c4 */ /* 0x000e640000000000 */
[----:B------:R2:W-:Y:S01]  /*516d0*/  UTCATOMSWS.AND URZ, UR4 ;  /* 0x0000000400ff79e3 */ /* 0x0005e20008000000 */
[----:B0-----:R-:W-:Y:S01]  /*516e0*/  ISETP.EQ.U32.AND P0, PT, R2, R3, PT ;  /* 0x000000030200720c */ /* 0x001fe20003f02070 */
[----:B-1----:R-:W-:-:S12]  /*516f0*/  IMAD.U32 R0, RZ, RZ, UR5 ;  /* 0x00000005ff007e24 */ /* 0x002fd8000f8e00ff */
[----:B------:R2:W-:Y:S01]  /*51700*/  @P0 ATOMS.AND RZ, [R9], R0 ;  /* 0x0000000009ff038c */ /* 0x0005e20002800000 */
[----:B------:R-:W-:Y:S05]  /*51710*/  BRA `(.L_x_21) ;  /* 0x0000000000147947 */ /* 0x000fea0003800000 */
.L_x_23:
[----:B------:R-:W-:-:S07]  /*51720*/  MOV R2, 0x51740 ;  /* 0x0005174000027802 */ /* 0x000fce0000000f00 */
[----:B------:R-:W-:Y:S05]  /*51730*/  CALL.REL.NOINC `($__internal_0_$__cuda_sm10x_tcgen05_guardrail_trap_col_being_dealloced_not_returned_by_alloc) ;  /* 0x0000000000447944 */ /* 0x000fea0003c00000 */
[----:B------:R-:W-:Y:S05]  /*51740*/  BRA `(.L_x_21) ;  /* 0x0000000000087947 */ /* 0x000fea0003800000 */
.L_x_22:
[----:B------:R-:W-:-:S07]  /*51750*/  MOV R2, 0x51770 ;  /* 0x0005177000027802 */ /* 0x000fce0000000f00 */
[----:B------:R-:W-:Y:S05]  /*51760*/  CALL.REL.NOINC `($__internal_2_$__cuda_sm10x_tcgen05_guardrail_trap_unallocated_columns_being_dealloced) ;  /* 0x0000000000507944 */ /* 0x000fea0003c00000 */
.L_x_21:
[----:B------:R-:W-:Y:S01]  /*51770*/  NOP ;  /* 0x0000000000007918 */ /* 0x000fe20000000000 */
[----:B--2---:R-:W-:Y:S05]  /*51780*/  EXIT ;  /* 0x000000000000794d */ /* 0x004fea0003800000 */
.L_x_8:
[----:B------:R-:W1:Y:S02]  /*51790*/  SYNCS.PHASECHK.TRANS64.TRYWAIT P3, [UR9+0x20000], RZ ;  /* 0x020000ffff0075a7 */ /* 0x000e640008061109 */
[----:B-1----:R-:W-:Y:S05]  /*517a0*/  @!P3 BRA `(.L_x_8) ;  /* 0xfffffffc00f8b947 */ /* 0x002fea000383ffff */
[----:B------:R-:W-:Y:S05]  /*517b0*/  BRA `(.L_x_7) ;  /* 0xfffffc40008c7947 */ /* 0x000fea000383ffff */
.L_x_15:
[----:B------:R-:W0:Y:S02]  /*517c0*/  SYNCS.PHASECHK.TRANS64.TRYWAIT P1, [UR9+0x70010], RZ ;  /* 0x070010ffff0075a7 */ /* 0x000e240008021109 */
[----:B0-----:R-:W-:Y:S05]  /*517d0*/  @!P1 BRA `(.L_x_15) ;  /* 0xfffffffc00f89947 */ /* 0x001fea000383ffff */
[----:B------:R-:W-:Y:S05]  /*517e0*/  BRA `(.L_x_24) ;  /* 0xfffffea400107947 */ /* 0x000fea000383ffff */
.L_x_16:
[----:B------:R-:W0:Y:S02]  /*517f0*/  SYNCS.PHASECHK.TRANS64.TRYWAIT P1, [UR6], R60 ;  /* 0x0000003cff0075a7 */ /* 0x000e240008021106 */
[----:B0-----:R-:W-:Y:S05]  /*51800*/  @!P1 BRA `(.L_x_16) ;  /* 0xfffffffc00f89947 */ /* 0x001fea000383ffff */
[----:B------:R-:W-:Y:S05]  /*51810*/  BRA `(.L_x_25) ;  /* 0xfffffeb800bc7947 */ /* 0x000fea000383ffff */
.L_x_20:
[----:B------:R-:W2:Y:S02]  /*51820*/  SYNCS.PHASECHK.TRANS64.TRYWAIT P2, [UR6], R6 ;  /* 0x00000006ff0075a7 */ /* 0x000ea40008041106 */
[----:B--2---:R-:W-:Y:S05]  /*51830*/  @!P2 BRA `(.L_x_20) ;  /* 0xfffffffc00f8a947 */ /* 0x004fea000383ffff */
[----:B------:R-:W-:Y:S05]  /*51840*/  BRA `(.L_x_19) ;  /* 0xffffff6c00187947 */ /* 0x000fea000383ffff */
        .weak           $__internal_0_$__cuda_sm10x_tcgen05_guardrail_trap_col_being_dealloced_not_returned_by_alloc
        .type           $__internal_0_$__cuda_sm10x_tcgen05_guardrail_trap_col_being_dealloced_not_returned_by_alloc,@function
        .size           $__internal_0_$__cuda_sm10x_tcgen05_guardrail_trap_col_being_dealloced_not_returned_by_alloc,($__internal_1_$__cuda_sm10x_tcgen05_guardrail_trap_phase_invalid_during_alloc - $__internal_0_$__cuda_sm10x_tcgen05_guardrail_trap_col_being_dealloced_not_returned_by_alloc)
$__internal_0_$__cuda_sm10x_tcgen05_guardrail_trap_col_being_dealloced_not_returned_by_alloc:
[----:B------:R-:W-:Y:S05]  /*51850*/  BPT.TRAP 0x1 ;  /* 0x000000040000795c */ /* 0x000fea0000300000 */
[----:B------:R-:W-:-:S04]  /*51860*/  MOV R3, 0x0 ;  /* 0x0000000000037802 */ /* 0x000fc80000000f00 */
[----:B------:R-:W-:Y:S05]  /*51870*/  RET.REL.NODEC R2 `(attn_fwd) ;  /* 0xfffffae402e07950 */ /* 0x000fea0003c3ffff */
        .weak           $__internal_1_$__cuda_sm10x_tcgen05_guardrail_trap_phase_invalid_during_alloc
        .type           $__internal_1_$__cuda_sm10x_tcgen05_guardrail_trap_phase_invalid_during_alloc,@function
        .size           $__internal_1_$__cuda_sm10x_tcgen05_guardrail_trap_phase_invalid_during_alloc,($__internal_2_$__cuda_sm10x_tcgen05_guardrail_trap_unallocated_columns_being_dealloced - $__internal_1_$__cuda_sm10x_tcgen05_guardrail_trap_phase_invalid_during_alloc)
$__internal_1_$__cuda_sm10x_tcgen05_guardrail_trap_phase_invalid_during_alloc:
[----:B------:R-:W-:Y:S05]  /*51880*/  BPT.TRAP 0x1 ;  /* 0x000000040000795c */ /* 0x000fea0000300000 */
[----:B------:R-:W-:-:S04]  /*51890*/  HFMA2 R5, -RZ, RZ, 0, 0 ;  /* 0x00000000ff057431 */ /* 0x000fc800000001ff */
[----:B------:R-:W-:Y:S05]  /*518a0*/  RET.REL.NODEC R4 `(attn_fwd) ;  /* 0xfffffae404d47950 */ /* 0x000fea0003c3ffff */
        .weak           $__internal_2_$__cuda_sm10x_tcgen05_guardrail_trap_unallocated_columns_being_dealloced
        .type           $__internal_2_$__cuda_sm10x_tcgen05_guardrail_trap_unallocated_columns_being_dealloced,@function
        .size           $__internal_2_$__cuda_sm10x_tcgen05_guardrail_trap_unallocated_columns_being_dealloced,(.L_x_29 - $__internal_2_$__cuda_sm10x_tcgen05_guardrail_trap_unallocated_columns_being_dealloced)
$__internal_2_$__cuda_sm10x_tcgen05_guardrail_trap_unallocated_columns_being_dealloced:
[----:B------:R-:W-:Y:S05]  /*518b0*/  BPT.TRAP 0x1 ;  /* 0x000000040000795c */ /* 0x000fea0000300000 */
[----:B------:R-:W-:-:S04]  /*518c0*/  MOV R3, 0x0 ;  /* 0x0000000000037802 */ /* 0x000fc80000000f00 */
[----:B------:R-:W-:Y:S05]  /*518d0*/  RET.REL.NODEC R2 `(attn_fwd) ;  /* 0xfffffae402c87950 */ /* 0x000fea0003c3ffff */
.L_x_26:
[----:B------:R-:W-:-:S00]  /*518e0*/  BRA `(.L_x_26) ;  /* 0xfffffffc00fc7947 */ /* 0x000fc0000383ffff */
[----:B------:R-:W-:-:S00]  /*518f0*/  NOP ;  /* 0x0000000000007918 */ /* 0x000fc00000000000 */
        /* <DEDUP_REMOVED lines=8> */
.L_x_29:


//--------------------- .nv.global.init           --------------------------
	.section	.nv.global.init,"aw",@progbits
.nv.global.init:
	.type		_$_str,@object
	.size		_$_str,(.L_3 - _$_str)
_$_str:
        /*0000*/ 	.byte	0x5f, 0x5f, 0x43, 0x55, 0x44, 0x41, 0x5f, 0x46, 0x54, 0x5a, 0x00
.L_3:


//--------------------- .nv.shared.attn_fwd       --------------------------
	.section	.nv.shared.attn_fwd,"aw",@nobits
	.sectionflags	@""
	.align	16
	.zero		1024


//--------------------- .nv.shared.reserved.0     --------------------------
	.section	.nv.shared.reserved.0,"aw",@nobits
	.align	8
	.weak		__nv_reservedSMEM_offset_0_alias
	.size		__nv_reservedSMEM_offset_0_alias, 0, 64
	.other		__nv_reservedSMEM_offset_0_alias,@"STO_CUDA_RESERVED_SHARED STV_DEFAULT"
__nv_reservedSMEM_offset_0_alias:
	.zero		0
.nv.shared.reserved.0:
	.zero		64
	.weak		__nv_reservedSMEM_allocation_phase
	.type		__nv_reservedSMEM_allocation_phase,@object
	.size		__nv_reservedSMEM_allocation_phase,(.L_0 - __nv_reservedSMEM_allocation_phase)
__nv_reservedSMEM_allocation_phase:
	.zero		1
.L_0:
	.zero		7
	.weak		__nv_reservedSMEM_devtool_atexit_pc
	.type		__nv_reservedSMEM_devtool_atexit_pc,@object
	.size		__nv_reservedSMEM_devtool_atexit_pc,(__nv_reservedSMEM_allocation_mask - __nv_reservedSMEM_devtool_atexit_pc)
__nv_reservedSMEM_devtool_atexit_pc:
	.zero		8
	.weak		__nv_reservedSMEM_allocation_mask
	.type		__nv_reservedSMEM_allocation_mask,@object
	.size		__nv_reservedSMEM_allocation_mask,(.L_2 - __nv_reservedSMEM_allocation_mask)
__nv_reservedSMEM_allocation_mask:
	.zero		4
.L_2:


//--------------------- .nv.constant0.attn_fwd    --------------------------
	.section	.nv.constant0.attn_fwd,"a",@progbits
	.sectionflags	@""
	.align	4
.nv.constant0.attn_fwd:
	.zero		1032


//--------------------- SYMBOLS --------------------------

	.type		.nv.reservedSmem.offset0,@object
	.size		.nv.reservedSmem.offset0,0x4
	.type		.nv.reservedSmem.cap,@object
	.size		.nv.reservedSmem.cap,0x4
